	.target	sm_100a

	.elftype	@"ET_EXEC"


//--------------------- .note.nv.tkinfo           --------------------------
	.section	.note.nv.tkinfo,"",@"SHT_NOTE"
	.sectionflags	@"SHF_NOTE_NV_TKINFO"
	.tkinfo
        /*0018*/ 	.word	0x00000002
        /*0030*/ 	.string	""
        /*0030*/ 	.string	"ptxas"
        /*0030*/ 	.string	"Cuda compilation tools, release 13.0, V13.0.88"
        /*0030*/ 	.string	"Build cuda_13.0.r13.0/compiler.36424714_0"
        /*0030*/ 	.string	"-arch sm_100a -m 64 "



//--------------------- .note.nv.cuinfo           --------------------------
	.section	.note.nv.cuinfo,"",@"SHT_NOTE"
	.sectionflags	@"SHF_NOTE_NV_CUINFO"
        /*0018*/ 	.short	0x0002
        /*001a*/ 	.short	0x0064
        /*001c*/ 	.short	0x0082
	.zero		2


//--------------------- .nv.info                  --------------------------
	.section	.nv.info,"",@"SHT_CUDA_INFO"
	.align	4


	//----- nvinfo : EIATTR_REGCOUNT
	.align		4
        /*0000*/ 	.byte	0x04, 0x2f
        /*0002*/ 	.short	(.L_19 - .L_18)
	.align		4
.L_18:
        /*0004*/ 	.word	index@(_ZN7cutlass13device_kernelINS_4gemm6kernel13GemmUniversalIN4cute5tupleIJiiiiEEENS1_10collective13CollectiveMmaINS1_46MainloopSm100TmaUmmaWarpSpecializedBlockScaledILi7ELi2ELi2ENS5_IJNS4_1CILi8EEENSA_ILi1EEESC_EEEEENS5_IJNSA_ILi128EEENSA_ILi64EEENSA_ILi256EEEEEENS5_IJNS_12float_e2m1_tENS_13float_ue4m3_tEEEENS5_IJNS5_IJlSC_lEEENS4_6LayoutINS5_IJNS5_IJNS5_IJNSA_ILi32EEENSA_ILi4EEEEEEiEEENS5_IJNS5_IJNSA_ILi16EEESP_EEEiEEENS5_IJSC_iEEEEEENS5_IJSU_NS5_IJNS5_IJNSA_ILi0EEESC_EEENSA_ILi512EEEEEENS5_IJSX_iEEEEEEEEEEESL_S14_NS4_8TiledMMAINS4_8MMA_AtomIJNS4_17SM100_MMA_MXF4_SSISJ_SJ_fSK_Li128ELi64ELi16ELNS4_4UMMA5MajorE0ELS19_0ELNS18_7ScaleInE0ELS1A_0EEEEEENSN_INS5_IJSC_SC_SC_EEENS5_IJSX_SX_SX_EEEEENS5_IJNS4_10UnderscoreES1G_S1G_EEEEENS5_IJNS4_13SM90_TMA_LOADES1J_EEENS5_IJNS4_14ComposedLayoutINS4_7SwizzleILi3ELi4ELi3EEENS4_18smem_ptr_flag_bitsILi4EEENSN_INS5_IJSB_SH_EEENS5_IJSH_SC_EEEEEEENSN_INS5_IJNS5_IJNS5_IJSQ_SC_EEEST_EEESC_NS5_IJSC_SP_EEEEEENS5_IJNS5_IJNS5_IJST_SZ_EEESY_EEESX_NS5_IJSP_SZ_EEEEEEEEEEEvNS4_8identityENS5_IJNS4_23SM90_TMA_LOAD_MULTICASTES25_EEES23_vS24_EENS_8epilogue10collective18CollectiveEpilogueINS28_23Sm100TmaWarpSpecializedILi3ELi2ELi16ELb1ELb0EEEJNS5_IJSG_SG_SH_EEENS5_IJNSN_ISG_SC_EENSN_INS5_IJSS_NSA_ILi2EEEEEENS5_IJSC_SO_EEEEEEEENS_10bfloat16_tESM_S2K_SM_NS28_6fusion15FusionCallbacksIS2C_NS2L_17LinearCombinationIS2K_fS2K_fLNS_15FloatRoundStyleE2EEES2D_S2J_JEEENS4_5SM1004TMEM4LOAD26SM100_TMEM_LOAD_32dp32b16xES1J_NS1L_INS1M_ILi1ELi4ELi3EEENS1O_ILi16EEENSN_INS5_IJSB_SS_EEENS5_IJSS_SC_EEEEEEENS4_39AutoVectorizingCopyWithAssumedAlignmentILi128EEENS4_14SM90_TMA_STOREES30_S32_S32_EEEvvEEEEvNT_6ParamsE)
        /*0008*/ 	.word	0x00000074


	//----- nvinfo : EIATTR_FRAME_SIZE
	.align		4
.L_19:
        /*000c*/ 	.byte	0x04, 0x11
        /*000e*/ 	.short	(.L_21 - .L_20)
	.align		4
.L_20:
        /*0010*/ 	.word	index@($__internal_2_$__cuda_sm10x_tcgen05_guardrail_trap_unallocated_columns_being_dealloced)
        /*0014*/ 	.word	0x00000000


	//----- nvinfo : EIATTR_FRAME_SIZE
	.align		4
.L_21:
        /*0018*/ 	.byte	0x04, 0x11
        /*001a*/ 	.short	(.L_23 - .L_22)
	.align		4
.L_22:
        /*001c*/ 	.word	index@($__internal_1_$__cuda_sm10x_tcgen05_guardrail_trap_phase_invalid_during_alloc)
        /*0020*/ 	.word	0x00000000


	//----- nvinfo : EIATTR_FRAME_SIZE
	.align		4
.L_23:
        /*0024*/ 	.byte	0x04, 0x11
        /*0026*/ 	.short	(.L_25 - .L_24)
	.align		4
.L_24:
        /*0028*/ 	.word	index@($__internal_0_$__cuda_sm10x_tcgen05_guardrail_trap_col_being_dealloced_not_returned_by_alloc)
        /*002c*/ 	.word	0x00000000


	//----- nvinfo : EIATTR_FRAME_SIZE
	.align		4
.L_25:
        /*0030*/ 	.byte	0x04, 0x11
        /*0032*/ 	.short	(.L_27 - .L_26)
	.align		4
.L_26:
        /*0034*/ 	.word	index@(_ZN7cutlass13device_kernelINS_4gemm6kernel13GemmUniversalIN4cute5tupleIJiiiiEEENS1_10collective13CollectiveMmaINS1_46MainloopSm100TmaUmmaWarpSpecializedBlockScaledILi7ELi2ELi2ENS5_IJNS4_1CILi8EEENSA_ILi1EEESC_EEEEENS5_IJNSA_ILi128EEENSA_ILi64EEENSA_ILi256EEEEEENS5_IJNS_12float_e2m1_tENS_13float_ue4m3_tEEEENS5_IJNS5_IJlSC_lEEENS4_6LayoutINS5_IJNS5_IJNS5_IJNSA_ILi32EEENSA_ILi4EEEEEEiEEENS5_IJNS5_IJNSA_ILi16EEESP_EEEiEEENS5_IJSC_iEEEEEENS5_IJSU_NS5_IJNS5_IJNSA_ILi0EEESC_EEENSA_ILi512EEEEEENS5_IJSX_iEEEEEEEEEEESL_S14_NS4_8TiledMMAINS4_8MMA_AtomIJNS4_17SM100_MMA_MXF4_SSISJ_SJ_fSK_Li128ELi64ELi16ELNS4_4UMMA5MajorE0ELS19_0ELNS18_7ScaleInE0ELS1A_0EEEEEENSN_INS5_IJSC_SC_SC_EEENS5_IJSX_SX_SX_EEEEENS5_IJNS4_10UnderscoreES1G_S1G_EEEEENS5_IJNS4_13SM90_TMA_LOADES1J_EEENS5_IJNS4_14ComposedLayoutINS4_7SwizzleILi3ELi4ELi3EEENS4_18smem_ptr_flag_bitsILi4EEENSN_INS5_IJSB_SH_EEENS5_IJSH_SC_EEEEEEENSN_INS5_IJNS5_IJNS5_IJSQ_SC_EEEST_EEESC_NS5_IJSC_SP_EEEEEENS5_IJNS5_IJNS5_IJST_SZ_EEESY_EEESX_NS5_IJSP_SZ_EEEEEEEEEEEvNS4_8identityENS5_IJNS4_23SM90_TMA_LOAD_MULTICASTES25_EEES23_vS24_EENS_8epilogue10collective18CollectiveEpilogueINS28_23Sm100TmaWarpSpecializedILi3ELi2ELi16ELb1ELb0EEEJNS5_IJSG_SG_SH_EEENS5_IJNSN_ISG_SC_EENSN_INS5_IJSS_NSA_ILi2EEEEEENS5_IJSC_SO_EEEEEEEENS_10bfloat16_tESM_S2K_SM_NS28_6fusion15FusionCallbacksIS2C_NS2L_17LinearCombinationIS2K_fS2K_fLNS_15FloatRoundStyleE2EEES2D_S2J_JEEENS4_5SM1004TMEM4LOAD26SM100_TMEM_LOAD_32dp32b16xES1J_NS1L_INS1M_ILi1ELi4ELi3EEENS1O_ILi16EEENSN_INS5_IJSB_SS_EEENS5_IJSS_SC_EEEEEEENS4_39AutoVectorizingCopyWithAssumedAlignmentILi128EEENS4_14SM90_TMA_STOREES30_S32_S32_EEEvvEEEEvNT_6ParamsE)
        /*0038*/ 	.word	0x00000000


	//----- nvinfo : EIATTR_MIN_STACK_SIZE
	.align		4
.L_27:
        /*003c*/ 	.byte	0x04, 0x12
        /*003e*/ 	.short	(.L_29 - .L_28)
	.align		4
.L_28:
        /*0040*/ 	.word	index@(_ZN7cutlass13device_kernelINS_4gemm6kernel13GemmUniversalIN4cute5tupleIJiiiiEEENS1_10collective13CollectiveMmaINS1_46MainloopSm100TmaUmmaWarpSpecializedBlockScaledILi7ELi2ELi2ENS5_IJNS4_1CILi8EEENSA_ILi1EEESC_EEEEENS5_IJNSA_ILi128EEENSA_ILi64EEENSA_ILi256EEEEEENS5_IJNS_12float_e2m1_tENS_13float_ue4m3_tEEEENS5_IJNS5_IJlSC_lEEENS4_6LayoutINS5_IJNS5_IJNS5_IJNSA_ILi32EEENSA_ILi4EEEEEEiEEENS5_IJNS5_IJNSA_ILi16EEESP_EEEiEEENS5_IJSC_iEEEEEENS5_IJSU_NS5_IJNS5_IJNSA_ILi0EEESC_EEENSA_ILi512EEEEEENS5_IJSX_iEEEEEEEEEEESL_S14_NS4_8TiledMMAINS4_8MMA_AtomIJNS4_17SM100_MMA_MXF4_SSISJ_SJ_fSK_Li128ELi64ELi16ELNS4_4UMMA5MajorE0ELS19_0ELNS18_7ScaleInE0ELS1A_0EEEEEENSN_INS5_IJSC_SC_SC_EEENS5_IJSX_SX_SX_EEEEENS5_IJNS4_10UnderscoreES1G_S1G_EEEEENS5_IJNS4_13SM90_TMA_LOADES1J_EEENS5_IJNS4_14ComposedLayoutINS4_7SwizzleILi3ELi4ELi3EEENS4_18smem_ptr_flag_bitsILi4EEENSN_INS5_IJSB_SH_EEENS5_IJSH_SC_EEEEEEENSN_INS5_IJNS5_IJNS5_IJSQ_SC_EEEST_EEESC_NS5_IJSC_SP_EEEEEENS5_IJNS5_IJNS5_IJST_SZ_EEESY_EEESX_NS5_IJSP_SZ_EEEEEEEEEEEvNS4_8identityENS5_IJNS4_23SM90_TMA_LOAD_MULTICASTES25_EEES23_vS24_EENS_8epilogue10collective18CollectiveEpilogueINS28_23Sm100TmaWarpSpecializedILi3ELi2ELi16ELb1ELb0EEEJNS5_IJSG_SG_SH_EEENS5_IJNSN_ISG_SC_EENSN_INS5_IJSS_NSA_ILi2EEEEEENS5_IJSC_SO_EEEEEEEENS_10bfloat16_tESM_S2K_SM_NS28_6fusion15FusionCallbacksIS2C_NS2L_17LinearCombinationIS2K_fS2K_fLNS_15FloatRoundStyleE2EEES2D_S2J_JEEENS4_5SM1004TMEM4LOAD26SM100_TMEM_LOAD_32dp32b16xES1J_NS1L_INS1M_ILi1ELi4ELi3EEENS1O_ILi16EEENSN_INS5_IJSB_SS_EEENS5_IJSS_SC_EEEEEEENS4_39AutoVectorizingCopyWithAssumedAlignmentILi128EEENS4_14SM90_TMA_STOREES30_S32_S32_EEEvvEEEEvNT_6ParamsE)
        /*0044*/ 	.word	0x00000000
.L_29:


//--------------------- .nv.compat                --------------------------
	.section	.nv.compat,"",@"SHT_CUDA_COMPAT_INFO"
	.align	4
        /*0000*/ 	.byte	0x02, 0x09, 0x01, 0x00, 0x02, 0x02, 0x02, 0x00, 0x02, 0x05, 0x05, 0x00, 0x03, 0x07, 0x01, 0x01
        /*0010*/ 	.byte	0x02, 0x03, 0x01, 0x00, 0x02, 0x06, 0x01, 0x00, 0x04, 0x0b, 0x08, 0x00, 0x09, 0x00, 0x00, 0x00
        /*0020*/ 	.byte	0x00, 0x00, 0x00, 0x00


//--------------------- .nv.info._ZN7cutlass13device_kernelINS_4gemm6kernel13GemmUniversalIN4cute5tupleIJiiiiEEENS1_10collective13CollectiveMmaINS1_46MainloopSm100TmaUmmaWarpSpecializedBlockScaledILi7ELi2ELi2ENS5_IJNS4_1CILi8EEENSA_ILi1EEESC_EEEEENS5_IJNSA_ILi128EEENSA_ILi64EEENSA_ILi256EEEEEENS5_IJNS_12float_e2m1_tENS_13float_ue4m3_tEEEENS5_IJNS5_IJlSC_lEEENS4_6LayoutINS5_IJNS5_IJNS5_IJNSA_ILi32EEENSA_ILi4EEEEEEiEEENS5_IJNS5_IJNSA_ILi16EEESP_EEEiEEENS5_IJSC_iEEEEEENS5_IJSU_NS5_IJNS5_IJNSA_ILi0EEESC_EEENSA_ILi512EEEEEENS5_IJSX_iEEEEEEEEEEESL_S14_NS4_8TiledMMAINS4_8MMA_AtomIJNS4_17SM100_MMA_MXF4_SSISJ_SJ_fSK_Li128ELi64ELi16ELNS4_4UMMA5MajorE0ELS19_0ELNS18_7ScaleInE0ELS1A_0EEEEEENSN_INS5_IJSC_SC_SC_EEENS5_IJSX_SX_SX_EEEEENS5_IJNS4_10UnderscoreES1G_S1G_EEEEENS5_IJNS4_13SM90_TMA_LOADES1J_EEENS5_IJNS4_14ComposedLayoutINS4_7SwizzleILi3ELi4ELi3EEENS4_18smem_ptr_flag_bitsILi4EEENSN_INS5_IJSB_SH_EEENS5_IJSH_SC_EEEEEEENSN_INS5_IJNS5_IJNS5_IJSQ_SC_EEEST_EEESC_NS5_IJSC_SP_EEEEEENS5_IJNS5_IJNS5_IJST_SZ_EEESY_EEESX_NS5_IJSP_SZ_EEEEEEEEEEEvNS4_8identityENS5_IJNS4_23SM90_TMA_LOAD_MULTICASTES25_EEES23_vS24_EENS_8epilogue10collective18CollectiveEpilogueINS28_23Sm100TmaWarpSpecializedILi3ELi2ELi16ELb1ELb0EEEJNS5_IJSG_SG_SH_EEENS5_IJNSN_ISG_SC_EENSN_INS5_IJSS_NSA_ILi2EEEEEENS5_IJSC_SO_EEEEEEEENS_10bfloat16_tESM_S2K_SM_NS28_6fusion15FusionCallbacksIS2C_NS2L_17LinearCombinationIS2K_fS2K_fLNS_15FloatRoundStyleE2EEES2D_S2J_JEEENS4_5SM1004TMEM4LOAD26SM100_TMEM_LOAD_32dp32b16xES1J_NS1L_INS1M_ILi1ELi4ELi3EEENS1O_ILi16EEENSN_INS5_IJSB_SS_EEENS5_IJSS_SC_EEEEEEENS4_39AutoVectorizingCopyWithAssumedAlignmentILi128EEENS4_14SM90_TMA_STOREES30_S32_S32_EEEvvEEEEvNT_6ParamsE --------------------------
	.section	.nv.info._ZN7cutlass13device_kernelINS_4gemm6kernel13GemmUniversalIN4cute5tupleIJiiiiEEENS1_10collective13CollectiveMmaINS1_46MainloopSm100TmaUmmaWarpSpecializedBlockScaledILi7ELi2ELi2ENS5_IJNS4_1CILi8EEENSA_ILi1EEESC_EEEEENS5_IJNSA_ILi128EEENSA_ILi64EEENSA_ILi256EEEEEENS5_IJNS_12float_e2m1_tENS_13float_ue4m3_tEEEENS5_IJNS5_IJlSC_lEEENS4_6LayoutINS5_IJNS5_IJNS5_IJNSA_ILi32EEENSA_ILi4EEEEEEiEEENS5_IJNS5_IJNSA_ILi16EEESP_EEEiEEENS5_IJSC_iEEEEEENS5_IJSU_NS5_IJNS5_IJNSA_ILi0EEESC_EEENSA_ILi512EEEEEENS5_IJSX_iEEEEEEEEEEESL_S14_NS4_8TiledMMAINS4_8MMA_AtomIJNS4_17SM100_MMA_MXF4_SSISJ_SJ_fSK_Li128ELi64ELi16ELNS4_4UMMA5MajorE0ELS19_0ELNS18_7ScaleInE0ELS1A_0EEEEEENSN_INS5_IJSC_SC_SC_EEENS5_IJSX_SX_SX_EEEEENS5_IJNS4_10UnderscoreES1G_S1G_EEEEENS5_IJNS4_13SM90_TMA_LOADES1J_EEENS5_IJNS4_14ComposedLayoutINS4_7SwizzleILi3ELi4ELi3EEENS4_18smem_ptr_flag_bitsILi4EEENSN_INS5_IJSB_SH_EEENS5_IJSH_SC_EEEEEEENSN_INS5_IJNS5_IJNS5_IJSQ_SC_EEEST_EEESC_NS5_IJSC_SP_EEEEEENS5_IJNS5_IJNS5_IJST_SZ_EEESY_EEESX_NS5_IJSP_SZ_EEEEEEEEEEEvNS4_8identityENS5_IJNS4_23SM90_TMA_LOAD_MULTICASTES25_EEES23_vS24_EENS_8epilogue10collective18CollectiveEpilogueINS28_23Sm100TmaWarpSpecializedILi3ELi2ELi16ELb1ELb0EEEJNS5_IJSG_SG_SH_EEENS5_IJNSN_ISG_SC_EENSN_INS5_IJSS_NSA_ILi2EEEEEENS5_IJSC_SO_EEEEEEEENS_10bfloat16_tESM_S2K_SM_NS28_6fusion15FusionCallbacksIS2C_NS2L_17LinearCombinationIS2K_fS2K_fLNS_15FloatRoundStyleE2EEES2D_S2J_JEEENS4_5SM1004TMEM4LOAD26SM100_TMEM_LOAD_32dp32b16xES1J_NS1L_INS1M_ILi1ELi4ELi3EEENS1O_ILi16EEENSN_INS5_IJSB_SS_EEENS5_IJSS_SC_EEEEEEENS4_39AutoVectorizingCopyWithAssumedAlignmentILi128EEENS4_14SM90_TMA_STOREES30_S32_S32_EEEvvEEEEvNT_6ParamsE,"",@"SHT_CUDA_INFO"
	.sectionflags	@""
	.align	4


	//----- nvinfo : EIATTR_CUDA_API_VERSION
	.align		4
        /*0000*/ 	.byte	0x04, 0x37
        /*0002*/ 	.short	(.L_31 - .L_30)
.L_30:
        /*0004*/ 	.word	0x00000082


	//----- nvinfo : EIATTR_KPARAM_INFO
	.align		4
.L_31:
        /*0008*/ 	.byte	0x04, 0x17
        /*000a*/ 	.short	(.L_33 - .L_32)
.L_32:
        /*000c*/ 	.word	0x00000000
        /*0010*/ 	.short	0x0000
        /*0012*/ 	.short	0x0000
        /*0014*/ 	.byte	0x00, 0xf0, 0x01, 0x30


	//----- nvinfo : EIATTR_AT_ENTRY_FRAGMENTS
	.align		4
.L_33:
        /*0018*/ 	.byte	0x04, 0x4f
        /*001a*/ 	.short	(.L_35 - .L_34)


	//   ....[0]....
.L_34:
        /*001c*/ 	.word	0x00000006


	//----- nvinfo : EIATTR_RESERVED_SMEM_USED
	.align		4
.L_35:
        /*0020*/ 	.byte	0x01, 0x41
	.zero		2


	//----- nvinfo : EIATTR_SPARSE_MMA_MASK
	.align		4
        /*0024*/ 	.byte	0x03, 0x50
        /*0026*/ 	.short	0x0000


	//----- nvinfo : EIATTR_TCGEN05_1CTA_USED
	.align		4
        /*0028*/ 	.byte	0x01, 0x51
	.zero		2


	//----- nvinfo : EIATTR_MAXREG_COUNT
	.align		4
        /*002c*/ 	.byte	0x03, 0x1b
        /*002e*/ 	.short	0x00ff


	//----- nvinfo : EIATTR_NUM_BARRIERS
	.align		4
        /*0030*/ 	.byte	0x02, 0x4c
        /*0032*/ 	.byte	0x07
	.zero		1


	//----- nvinfo : EIATTR_EXTERNS
	.align		4
        /*0034*/ 	.byte	0x04, 0x0f
        /*0036*/ 	.short	(.L_37 - .L_36)


	//   ....[0]....
	.align		4
.L_36:
        /*0038*/ 	.word	index@(__assertfail)


	//----- nvinfo : EIATTR_MERCURY_ISA_VERSION
	.align		4
.L_37:
        /*003c*/ 	.byte	0x03, 0x5f
        /*003e*/ 	.short	0x0101


	//----- nvinfo : EIATTR_INT_WARP_WIDE_INSTR_OFFSETS
	.align		4
        /*0040*/ 	.byte	0x04, 0x31
        /*0042*/ 	.short	(.L_39 - .L_38)


	//   ....[0]....
.L_38:
        /*0044*/ 	.word	0x00004b50


	//   ....[1]....
        /*0048*/ 	.word	0x00004b80


	//   ....[2]....
        /*004c*/ 	.word	0x00004ba0


	//   ....[3]....
        /*0050*/ 	.word	0x00005720


	//   ....[4]....
        /*0054*/ 	.word	0x00005870


	//   ....[5]....
        /*0058*/ 	.word	0x00005920


	//   ....[6]....
        /*005c*/ 	.word	0x00005980


	//   ....[7]....
        /*0060*/ 	.word	0x00005ac0


	//   ....[8]....
        /*0064*/ 	.word	0x00005ba0


	//   ....[9]....
        /*0068*/ 	.word	0x00005c00


	//   ....[10]....
        /*006c*/ 	.word	0x00005d70


	//   ....[11]....
        /*0070*/ 	.word	0x00005e30


	//   ....[12]....
        /*0074*/ 	.word	0x00005ef0


	//   ....[13]....
        /*0078*/ 	.word	0x00006040


	//   ....[14]....
        /*007c*/ 	.word	0x000060f0


	//----- nvinfo : EIATTR_COOP_GROUP_MASK_REGIDS
	.align		4
.L_39:
        /*0080*/ 	.byte	0x04, 0x29
        /*0082*/ 	.short	(.L_41 - .L_40)


	//   ....[0]....
.L_40:
        /*0084*/ 	.word	0xffffffff


	//   ....[1]....
        /*0088*/ 	.word	0xffffffff


	//   ....[2]....
        /*008c*/ 	.word	0xffffffff


	//   ....[3]....
        /*0090*/ 	.word	0xffffffff


	//   ....[4]....
        /*0094*/ 	.word	0xffffffff


	//   ....[5]....
        /*0098*/ 	.word	0xffffffff


	//   ....[6]....
        /*009c*/ 	.word	0xffffffff


	//   ....[7]....
        /*00a0*/ 	.word	0xffffffff


	//   ....[8]....
        /*00a4*/ 	.word	0xffffffff


	//   ....[9]....
        /*00a8*/ 	.word	0xffffffff


	//   ....[10]....
        /*00ac*/ 	.word	0xffffffff


	//   ....[11]....
        /*00b0*/ 	.word	0xffffffff


	//   ....[12]....
        /*00b4*/ 	.word	0xffffffff


	//   ....[13]....
        /*00b8*/ 	.word	0xffffffff


	//----- nvinfo : EIATTR_COOP_GROUP_INSTR_OFFSETS
	.align		4
.L_41:
        /*00bc*/ 	.byte	0x04, 0x28
        /*00be*/ 	.short	(.L_43 - .L_42)


	//   ....[0]....
.L_42:
        /*00c0*/ 	.word	0x00000080


	//   ....[1]....
        /*00c4*/ 	.word	0x00000550


	//   ....[2]....
        /*00c8*/ 	.word	0x00000750


	//   ....[3]....
        /*00cc*/ 	.word	0x000008d0


	//   ....[4]....
        /*00d0*/ 	.word	0x000009d0


	//   ....[5]....
        /*00d4*/ 	.word	0x00000b40


	//   ....[6]....
        /*00d8*/ 	.word	0x00000ca0


	//   ....[7]....
        /*00dc*/ 	.word	0x00000e50


	//   ....[8]....
        /*00e0*/ 	.word	0x000024b0


	//   ....[9]....
        /*00e4*/ 	.word	0x00003520


	//   ....[10]....
        /*00e8*/ 	.word	0x00003730


	//   ....[11]....
        /*00ec*/ 	.word	0x00003760


	//   ....[12]....
        /*00f0*/ 	.word	0x00004a30


	//   ....[13]....
        /*00f4*/ 	.word	0x00004c60


	//----- nvinfo : EIATTR_VRC_CTA_INIT_COUNT
	.align		4
.L_43:
        /*00f8*/ 	.byte	0x02, 0x4a
        /*00fa*/ 	.byte	0x80
	.zero		1


	//----- nvinfo : EIATTR_SYSCALL_OFFSETS
	.align		4
        /*00fc*/ 	.byte	0x04, 0x46
        /*00fe*/ 	.short	(.L_45 - .L_44)


	//   ....[0]....
.L_44:
        /*0100*/ 	.word	0x00006de0


	//   ....[1]....
        /*0104*/ 	.word	0x00006ed0


	//   ....[2]....
        /*0108*/ 	.word	0x000078b0


	//   ....[3]....
        /*010c*/ 	.word	0x00007a20


	//   ....[4]....
        /*0110*/ 	.word	0x00008800


	//   ....[5]....
        /*0114*/ 	.word	0x00008970


	//   ....[6]....
        /*0118*/ 	.word	0x000097e0


	//   ....[7]....
        /*011c*/ 	.word	0x00009950


	//   ....[8]....
        /*0120*/ 	.word	0x0000a760


	//   ....[9]....
        /*0124*/ 	.word	0x0000a8d0


	//----- nvinfo : EIATTR_MBARRIER_INSTR_OFFSETS
	.align		4
.L_45:
        /*0128*/ 	.byte	0x04, 0x39
        /*012a*/ 	.short	(.L_47 - .L_46)


	//   ....[0]....
.L_46:
        /*012c*/ 	.word	0x00000660
        /*0130*/ 	.word	0x000000ff
        /*0134*/ 	.word	0x00000000
        /*0138*/ 	.short	0x0100
        /*013a*/ 	.byte	0x04
	.zero		1


	//   ....[1]....
        /*013c*/ 	.word	0x00000670
        /*0140*/ 	.word	0x000000ff
        /*0144*/ 	.word	0x00000038
        /*0148*/ 	.short	0x0100
        /*014a*/ 	.byte	0x04
	.zero		1


	//   ....[2]....
        /*014c*/ 	.word	0x00000680
        /*0150*/ 	.word	0x000000ff
        /*0154*/ 	.word	0x00000008
        /*0158*/ 	.short	0x0100
        /*015a*/ 	.byte	0x04
	.zero		1


	//   ....[3]....
        /*015c*/ 	.word	0x00000690
        /*0160*/ 	.word	0x000000ff
        /*0164*/ 	.word	0x00000040
        /*0168*/ 	.short	0x0100
        /*016a*/ 	.byte	0x04
	.zero		1


	//   ....[4]....
        /*016c*/ 	.word	0x000006a0
        /*0170*/ 	.word	0x000000ff
        /*0174*/ 	.word	0x00000010
        /*0178*/ 	.short	0x0100
        /*017a*/ 	.byte	0x04
	.zero		1


	//   ....[5]....
        /*017c*/ 	.word	0x000006b0
        /*0180*/ 	.word	0x000000ff
        /*0184*/ 	.word	0x00000048
        /*0188*/ 	.short	0x0100
        /*018a*/ 	.byte	0x04
	.zero		1


	//   ....[6]....
        /*018c*/ 	.word	0x000006c0
        /*0190*/ 	.word	0x000000ff
        /*0194*/ 	.word	0x00000018
        /*0198*/ 	.short	0x0100
        /*019a*/ 	.byte	0x04
	.zero		1


	//   ....[7]....
        /*019c*/ 	.word	0x000006d0
        /*01a0*/ 	.word	0x000000ff
        /*01a4*/ 	.word	0x00000050
        /*01a8*/ 	.short	0x0100
        /*01aa*/ 	.byte	0x04
	.zero		1


	//   ....[8]....
        /*01ac*/ 	.word	0x000006e0
        /*01b0*/ 	.word	0x000000ff
        /*01b4*/ 	.word	0x00000020
        /*01b8*/ 	.short	0x0100
        /*01ba*/ 	.byte	0x04
	.zero		1


	//   ....[9]....
        /*01bc*/ 	.word	0x000006f0
        /*01c0*/ 	.word	0x000000ff
        /*01c4*/ 	.word	0x00000058
        /*01c8*/ 	.short	0x0100
        /*01ca*/ 	.byte	0x04
	.zero		1


	//   ....[10]....
        /*01cc*/ 	.word	0x00000700
        /*01d0*/ 	.word	0x000000ff
        /*01d4*/ 	.word	0x00000028
        /*01d8*/ 	.short	0x0100
        /*01da*/ 	.byte	0x04
	.zero		1


	//   ....[11]....
        /*01dc*/ 	.word	0x00000710
        /*01e0*/ 	.word	0x000000ff
        /*01e4*/ 	.word	0x00000060
        /*01e8*/ 	.short	0x0100
        /*01ea*/ 	.byte	0x04
	.zero		1


	//   ....[12]....
        /*01ec*/ 	.word	0x00000720
        /*01f0*/ 	.word	0x000000ff
        /*01f4*/ 	.word	0x00000030
        /*01f8*/ 	.short	0x0100
        /*01fa*/ 	.byte	0x04
	.zero		1


	//   ....[13]....
        /*01fc*/ 	.word	0x00000730
        /*0200*/ 	.word	0x000000ff
        /*0204*/ 	.word	0x00000068
        /*0208*/ 	.short	0x0100
        /*020a*/ 	.byte	0x04
	.zero		1


	//   ....[14]....
        /*020c*/ 	.word	0x00000860
        /*0210*/ 	.word	0x000000ff
        /*0214*/ 	.word	0x00000070
        /*0218*/ 	.short	0x0100
        /*021a*/ 	.byte	0x04
	.zero		1


	//   ....[15]....
        /*021c*/ 	.word	0x00000870
        /*0220*/ 	.word	0x000000ff
        /*0224*/ 	.word	0x00000088
        /*0228*/ 	.short	0x0100
        /*022a*/ 	.byte	0x04
	.zero		1


	//   ....[16]....
        /*022c*/ 	.word	0x00000880
        /*0230*/ 	.word	0x000000ff
        /*0234*/ 	.word	0x00000078
        /*0238*/ 	.short	0x0100
        /*023a*/ 	.byte	0x04
	.zero		1


	//   ....[17]....
        /*023c*/ 	.word	0x00000890
        /*0240*/ 	.word	0x000000ff
        /*0244*/ 	.word	0x00000090
        /*0248*/ 	.short	0x0100
        /*024a*/ 	.byte	0x04
	.zero		1


	//   ....[18]....
        /*024c*/ 	.word	0x000008a0
        /*0250*/ 	.word	0x000000ff
        /*0254*/ 	.word	0x00000080
        /*0258*/ 	.short	0x0100
        /*025a*/ 	.byte	0x04
	.zero		1


	//   ....[19]....
        /*025c*/ 	.word	0x000008b0
        /*0260*/ 	.word	0x000000ff
        /*0264*/ 	.word	0x00000098
        /*0268*/ 	.short	0x0100
        /*026a*/ 	.byte	0x04
	.zero		1


	//   ....[20]....
        /*026c*/ 	.word	0x000009a0
        /*0270*/ 	.word	0x000000ff
        /*0274*/ 	.word	0x000000a0
        /*0278*/ 	.short	0x0100
        /*027a*/ 	.byte	0x06
	.zero		1


	//   ....[21]....
        /*027c*/ 	.word	0x000009b0
        /*0280*/ 	.word	0x000000ff
        /*0284*/ 	.word	0x000000a8
        /*0288*/ 	.short	0x0100
        /*028a*/ 	.byte	0x06
	.zero		1


	//   ....[22]....
        /*028c*/ 	.word	0x00000af0
        /*0290*/ 	.word	0x000000ff
        /*0294*/ 	.word	0x000000b0
        /*0298*/ 	.short	0x0100
        /*029a*/ 	.byte	0x06
	.zero		1


	//   ....[23]....
        /*029c*/ 	.word	0x00000b00
        /*02a0*/ 	.word	0x000000ff
        /*02a4*/ 	.word	0x000000c0
        /*02a8*/ 	.short	0x0100
        /*02aa*/ 	.byte	0x06
	.zero		1


	//   ....[24]....
        /*02ac*/ 	.word	0x00000b10
        /*02b0*/ 	.word	0x000000ff
        /*02b4*/ 	.word	0x000000b8
        /*02b8*/ 	.short	0x0100
        /*02ba*/ 	.byte	0x06
	.zero		1


	//   ....[25]....
        /*02bc*/ 	.word	0x00000b20
        /*02c0*/ 	.word	0x000000ff
        /*02c4*/ 	.word	0x000000c8
        /*02c8*/ 	.short	0x0100
        /*02ca*/ 	.byte	0x06
	.zero		1


	//   ....[26]....
        /*02cc*/ 	.word	0x00000c50
        /*02d0*/ 	.word	0x000000ff
        /*02d4*/ 	.word	0x000000d0
        /*02d8*/ 	.short	0x0100
        /*02da*/ 	.byte	0x04
	.zero		1


	//   ....[27]....
        /*02dc*/ 	.word	0x00000c60
        /*02e0*/ 	.word	0x000000ff
        /*02e4*/ 	.word	0x000000e0
        /*02e8*/ 	.short	0x0100
        /*02ea*/ 	.byte	0x04
	.zero		1


	//   ....[28]....
        /*02ec*/ 	.word	0x00000c70
        /*02f0*/ 	.word	0x000000ff
        /*02f4*/ 	.word	0x000000d8
        /*02f8*/ 	.short	0x0100
        /*02fa*/ 	.byte	0x04
	.zero		1


	//   ....[29]....
        /*02fc*/ 	.word	0x00000c80
        /*0300*/ 	.word	0x000000ff
        /*0304*/ 	.word	0x000000e8
        /*0308*/ 	.short	0x0100
        /*030a*/ 	.byte	0x04
	.zero		1


	//   ....[30]....
        /*030c*/ 	.word	0x00000d70
        /*0310*/ 	.word	0x000000ff
        /*0314*/ 	.word	0x000000f0
        /*0318*/ 	.short	0x0100
        /*031a*/ 	.byte	0x04
	.zero		1


	//   ....[31]....
        /*031c*/ 	.word	0x00000d80
        /*0320*/ 	.word	0x000000ff
        /*0324*/ 	.word	0x00000100
        /*0328*/ 	.short	0x0100
        /*032a*/ 	.byte	0x04
	.zero		1


	//   ....[32]....
        /*032c*/ 	.word	0x00000d90
        /*0330*/ 	.word	0x000000ff
        /*0334*/ 	.word	0x000000f8
        /*0338*/ 	.short	0x0100
        /*033a*/ 	.byte	0x04
	.zero		1


	//   ....[33]....
        /*033c*/ 	.word	0x00000da0
        /*0340*/ 	.word	0x000000ff
        /*0344*/ 	.word	0x00000108
        /*0348*/ 	.short	0x0100
        /*034a*/ 	.byte	0x04
	.zero		1


	//   ....[34]....
        /*034c*/ 	.word	0x00001a70
        /*0350*/ 	.word	0x00000000
        /*0354*/ 	.word	0x00000100
        /*0358*/ 	.short	0x010a
        /*035a*/ 	.byte	0xff
	.zero		1


	//   ....[35]....
        /*035c*/ 	.word	0x00001aa0
        /*0360*/ 	.word	0x00000000
        /*0364*/ 	.word	0x000000f0
        /*0368*/ 	.short	0x0101
        /*036a*/ 	.byte	0xff
	.zero		1


	//   ....[36]....
        /*036c*/ 	.word	0x00001b80
        /*0370*/ 	.word	0x000000ff
        /*0374*/ 	.word	0x00000038
        /*0378*/ 	.short	0x010a
        /*037a*/ 	.byte	0x04
	.zero		1


	//   ....[37]....
        /*037c*/ 	.word	0x00001c10
        /*0380*/ 	.word	0x000000ff
        /*0384*/ 	.word	0x00000038
        /*0388*/ 	.short	0x010a
        /*038a*/ 	.byte	0x21
	.zero		1


	//   ....[38]....
        /*038c*/ 	.word	0x00001d50
        /*0390*/ 	.word	0x000000ff
        /*0394*/ 	.word	0x00000038
        /*0398*/ 	.short	0x010a
        /*039a*/ 	.byte	0x05
	.zero		1


	//   ....[39]....
        /*039c*/ 	.word	0x00002020
        /*03a0*/ 	.word	0x000000ff
        /*03a4*/ 	.word	0x000000a8
        /*03a8*/ 	.short	0x0101
        /*03aa*/ 	.byte	0x06
	.zero		1


	//   ....[40]....
        /*03ac*/ 	.word	0x00002040
        /*03b0*/ 	.word	0x000000ff
        /*03b4*/ 	.word	0x00000038
        /*03b8*/ 	.short	0x010a
        /*03ba*/ 	.byte	0x04
	.zero		1


	//   ....[41]....
        /*03bc*/ 	.word	0x000020c0
        /*03c0*/ 	.word	0x000000ff
        /*03c4*/ 	.word	0x00000038
        /*03c8*/ 	.short	0x010a
        /*03ca*/ 	.byte	0x21
	.zero		1


	//   ....[42]....
        /*03cc*/ 	.word	0x00002200
        /*03d0*/ 	.word	0x000000ff
        /*03d4*/ 	.word	0x00000038
        /*03d8*/ 	.short	0x010a
        /*03da*/ 	.byte	0x04
	.zero		1


	//   ....[43]....
        /*03dc*/ 	.word	0x000024e0
        /*03e0*/ 	.word	0x00000003
        /*03e4*/ 	.word	0x000000b0
        /*03e8*/ 	.short	0x010a
        /*03ea*/ 	.byte	0xff
	.zero		1


	//   ....[44]....
        /*03ec*/ 	.word	0x00002630
        /*03f0*/ 	.word	0x00000000
        /*03f4*/ 	.word	0x00000000
        /*03f8*/ 	.short	0x0101
        /*03fa*/ 	.byte	0xff
	.zero		1


	//   ....[45]....
        /*03fc*/ 	.word	0x00002bf0
        /*0400*/ 	.word	0x000000ff
        /*0404*/ 	.word	0x00000000
        /*0408*/ 	.short	0x010a
        /*040a*/ 	.byte	0x04
	.zero		1


	//   ....[46]....
        /*040c*/ 	.word	0x00002c80
        /*0410*/ 	.word	0x000000ff
        /*0414*/ 	.word	0x00000000
        /*0418*/ 	.short	0x010a
        /*041a*/ 	.byte	0x05
	.zero		1


	//   ....[47]....
        /*041c*/ 	.word	0x00002d10
        /*0420*/ 	.word	0x000000ff
        /*0424*/ 	.word	0x00000000
        /*0428*/ 	.short	0x010a
        /*042a*/ 	.byte	0x05
	.zero		1


	//   ....[48]....
        /*042c*/ 	.word	0x00002da0
        /*0430*/ 	.word	0x000000ff
        /*0434*/ 	.word	0x00000000
        /*0438*/ 	.short	0x010a
        /*043a*/ 	.byte	0x05
	.zero		1


	//   ....[49]....
        /*043c*/ 	.word	0x00002e30
        /*0440*/ 	.word	0x000000ff
        /*0444*/ 	.word	0x00000000
        /*0448*/ 	.short	0x010a
        /*044a*/ 	.byte	0x05
	.zero		1


	//   ....[50]....
        /*044c*/ 	.word	0x00002ec0
        /*0450*/ 	.word	0x000000ff
        /*0454*/ 	.word	0x00000000
        /*0458*/ 	.short	0x010a
        /*045a*/ 	.byte	0x05
	.zero		1


	//   ....[51]....
        /*045c*/ 	.word	0x00002f60
        /*0460*/ 	.word	0x00000000
        /*0464*/ 	.word	0x00000000
        /*0468*/ 	.short	0x010a
        /*046a*/ 	.byte	0xff
	.zero		1


	//   ....[52]....
        /*046c*/ 	.word	0x00003080
        /*0470*/ 	.word	0x00000002
        /*0474*/ 	.word	0x000000f0
        /*0478*/ 	.short	0x010a
        /*047a*/ 	.byte	0xff
	.zero		1


	//   ....[53]....
        /*047c*/ 	.word	0x000030f0
        /*0480*/ 	.word	0x00000002
        /*0484*/ 	.word	0x00000000
        /*0488*/ 	.short	0x0101
        /*048a*/ 	.byte	0xff
	.zero		1


	//   ....[54]....
        /*048c*/ 	.word	0x00003110
        /*0490*/ 	.word	0x000000ff
        /*0494*/ 	.word	0x000000c0
        /*0498*/ 	.short	0x010a
        /*049a*/ 	.byte	0x04
	.zero		1


	//   ....[55]....
        /*049c*/ 	.word	0x00003230
        /*04a0*/ 	.word	0x00000002
        /*04a4*/ 	.word	0x000000b0
        /*04a8*/ 	.short	0x010a
        /*04aa*/ 	.byte	0xff
	.zero		1


	//   ....[56]....
        /*04ac*/ 	.word	0x00003330
        /*04b0*/ 	.word	0x00000002
        /*04b4*/ 	.word	0x00000000
        /*04b8*/ 	.short	0x0101
        /*04ba*/ 	.byte	0xff
	.zero		1


	//   ....[57]....
        /*04bc*/ 	.word	0x000033c0
        /*04c0*/ 	.word	0x000000ff
        /*04c4*/ 	.word	0x000000c0
        /*04c8*/ 	.short	0x0106
        /*04ca*/ 	.byte	0x04
	.zero		1


	//   ....[58]....
        /*04cc*/ 	.word	0x000033e0
        /*04d0*/ 	.word	0x000000ff
        /*04d4*/ 	.word	0x000000c0
        /*04d8*/ 	.short	0x010a
        /*04da*/ 	.byte	0x04
	.zero		1


	//   ....[59]....
        /*04dc*/ 	.word	0x00003470
        /*04e0*/ 	.word	0x000000ff
        /*04e4*/ 	.word	0x000000c0
        /*04e8*/ 	.short	0x0106
        /*04ea*/ 	.byte	0x07
	.zero		1


	//   ....[60]....
        /*04ec*/ 	.word	0x000034b0
        /*04f0*/ 	.word	0x00000000
        /*04f4*/ 	.word	0x000000c0
        /*04f8*/ 	.short	0x010a
        /*04fa*/ 	.byte	0xff
	.zero		1


	//   ....[61]....
        /*04fc*/ 	.word	0x00003b20
        /*0500*/ 	.word	0x00000002
        /*0504*/ 	.word	0x000000b0
        /*0508*/ 	.short	0x010a
        /*050a*/ 	.byte	0xff
	.zero		1


	//   ....[62]....
        /*050c*/ 	.word	0x00003c40
        /*0510*/ 	.word	0x00000000
        /*0514*/ 	.word	0x00000000
        /*0518*/ 	.short	0x0101
        /*051a*/ 	.byte	0xff
	.zero		1


	//   ....[63]....
        /*051c*/ 	.word	0x00004170
        /*0520*/ 	.word	0x000000ff
        /*0524*/ 	.word	0x00000000
        /*0528*/ 	.short	0x010a
        /*052a*/ 	.byte	0x04
	.zero		1


	//   ....[64]....
        /*052c*/ 	.word	0x000041c0
        /*0530*/ 	.word	0x000000ff
        /*0534*/ 	.word	0x000000e0
        /*0538*/ 	.short	0x010a
        /*053a*/ 	.byte	0x42
	.zero		1


	//   ....[65]....
        /*053c*/ 	.word	0x00004400
        /*0540*/ 	.word	0x000000ff
        /*0544*/ 	.word	0x00000000
        /*0548*/ 	.short	0x010a
        /*054a*/ 	.byte	0x07
	.zero		1


	//   ....[66]....
        /*054c*/ 	.word	0x00004530
        /*0550*/ 	.word	0x000000ff
        /*0554*/ 	.word	0x00000000
        /*0558*/ 	.short	0x010a
        /*055a*/ 	.byte	0x04
	.zero		1


	//   ....[67]....
        /*055c*/ 	.word	0x00004980
        /*0560*/ 	.word	0x000000ff
        /*0564*/ 	.word	0x00000000
        /*0568*/ 	.short	0x010a
        /*056a*/ 	.byte	0x04
	.zero		1


	//   ....[68]....
        /*056c*/ 	.word	0x00004a10
        /*0570*/ 	.word	0x000000ff
        /*0574*/ 	.word	0x00000000
        /*0578*/ 	.short	0x010a
        /*057a*/ 	.byte	0x04
	.zero		1


	//   ....[69]....
        /*057c*/ 	.word	0x00004ef0
        /*0580*/ 	.word	0x00000008
        /*0584*/ 	.word	0x000000b0
        /*0588*/ 	.short	0x010a
        /*058a*/ 	.byte	0xff
	.zero		1


	//   ....[70]....
        /*058c*/ 	.word	0x00005060
        /*0590*/ 	.word	0x00000000
        /*0594*/ 	.word	0x00000000
        /*0598*/ 	.short	0x0101
        /*059a*/ 	.byte	0xff
	.zero		1


	//   ....[71]....
        /*059c*/ 	.word	0x00005530
        /*05a0*/ 	.word	0x000000ff
        /*05a4*/ 	.word	0x000000a8
        /*05a8*/ 	.short	0x010a
        /*05aa*/ 	.byte	0x15
	.zero		1


	//   ....[72]....
        /*05ac*/ 	.word	0x00005700
        /*05b0*/ 	.word	0x000000ff
        /*05b4*/ 	.word	0x00000088
        /*05b8*/ 	.short	0x010a
        /*05ba*/ 	.byte	0x04
	.zero		1


	//   ....[73]....
        /*05bc*/ 	.word	0x00005940
        /*05c0*/ 	.word	0x000000ff
        /*05c4*/ 	.word	0x00000070
        /*05c8*/ 	.short	0x010b
        /*05ca*/ 	.byte	0x04
	.zero		1


	//   ....[74]....
        /*05cc*/ 	.word	0x00005950
        /*05d0*/ 	.word	0x000000ff
        /*05d4*/ 	.word	0x00000000
        /*05d8*/ 	.short	0x0101
        /*05da*/ 	.byte	0x07
	.zero		1


	//   ....[75]....
        /*05dc*/ 	.word	0x00005960
        /*05e0*/ 	.word	0x000000ff
        /*05e4*/ 	.word	0x00000088
        /*05e8*/ 	.short	0x010a
        /*05ea*/ 	.byte	0x05
	.zero		1


	//   ....[76]....
        /*05ec*/ 	.word	0x00005bc0
        /*05f0*/ 	.word	0x000000ff
        /*05f4*/ 	.word	0x00000070
        /*05f8*/ 	.short	0x010b
        /*05fa*/ 	.byte	0x05
	.zero		1


	//   ....[77]....
        /*05fc*/ 	.word	0x00005bd0
        /*0600*/ 	.word	0x000000ff
        /*0604*/ 	.word	0x00000000
        /*0608*/ 	.short	0x0101
        /*060a*/ 	.byte	0x07
	.zero		1


	//   ....[78]....
        /*060c*/ 	.word	0x00005be0
        /*0610*/ 	.word	0x000000ff
        /*0614*/ 	.word	0x00000088
        /*0618*/ 	.short	0x010a
        /*061a*/ 	.byte	0x04
	.zero		1


	//   ....[79]....
        /*061c*/ 	.word	0x00005e50
        /*0620*/ 	.word	0x000000ff
        /*0624*/ 	.word	0x00000070
        /*0628*/ 	.short	0x010b
        /*062a*/ 	.byte	0x04
	.zero		1


	//   ....[80]....
        /*062c*/ 	.word	0x00005e60
        /*0630*/ 	.word	0x000000ff
        /*0634*/ 	.word	0x00000000
        /*0638*/ 	.short	0x0101
        /*063a*/ 	.byte	0x07
	.zero		1


	//   ....[81]....
        /*063c*/ 	.word	0x00005e70
        /*0640*/ 	.word	0x000000ff
        /*0644*/ 	.word	0x00000088
        /*0648*/ 	.short	0x010a
        /*064a*/ 	.byte	0x05
	.zero		1


	//   ....[82]....
        /*064c*/ 	.word	0x00006110
        /*0650*/ 	.word	0x000000ff
        /*0654*/ 	.word	0x00000070
        /*0658*/ 	.short	0x010b
        /*065a*/ 	.byte	0x05
	.zero		1


	//   ....[83]....
        /*065c*/ 	.word	0x00006120
        /*0660*/ 	.word	0x000000ff
        /*0664*/ 	.word	0x00000000
        /*0668*/ 	.short	0x0101
        /*066a*/ 	.byte	0x04
	.zero		1


	//   ....[84]....
        /*066c*/ 	.word	0x00006190
        /*0670*/ 	.word	0x000000ff
        /*0674*/ 	.word	0x00000000
        /*0678*/ 	.short	0x010a
        /*067a*/ 	.byte	0x04
	.zero		1


	//   ....[85]....
        /*067c*/ 	.word	0x00006220
        /*0680*/ 	.word	0x000000ff
        /*0684*/ 	.word	0x00000000
        /*0688*/ 	.short	0x010a
        /*068a*/ 	.byte	0x05
	.zero		1


	//   ....[86]....
        /*068c*/ 	.word	0x000062c0
        /*0690*/ 	.word	0x00000000
        /*0694*/ 	.word	0x00000000
        /*0698*/ 	.short	0x010a
        /*069a*/ 	.byte	0xff
	.zero		1


	//   ....[87]....
        /*069c*/ 	.word	0x00006630
        /*06a0*/ 	.word	0x00000000
        /*06a4*/ 	.word	0x000000b0
        /*06a8*/ 	.short	0x010a
        /*06aa*/ 	.byte	0xff
	.zero		1


	//   ....[88]....
        /*06ac*/ 	.word	0x00006700
        /*06b0*/ 	.word	0x00000000
        /*06b4*/ 	.word	0x00000000
        /*06b8*/ 	.short	0x0101
        /*06ba*/ 	.byte	0xff
	.zero		1


	//   ....[89]....
        /*06bc*/ 	.word	0x000073c0
        /*06c0*/ 	.word	0x00000000
        /*06c4*/ 	.word	0x00000070
        /*06c8*/ 	.short	0x010a
        /*06ca*/ 	.byte	0xff
	.zero		1


	//   ....[90]....
        /*06cc*/ 	.word	0x00007430
        /*06d0*/ 	.word	0x00000068
        /*06d4*/ 	.word	0x000000d0
        /*06d8*/ 	.short	0x010a
        /*06da*/ 	.byte	0xff
	.zero		1


	//   ....[91]....
        /*06dc*/ 	.word	0x00007520
        /*06e0*/ 	.word	0x00000000
        /*06e4*/ 	.word	0x00000070
        /*06e8*/ 	.short	0x010a
        /*06ea*/ 	.byte	0xff
	.zero		1


	//   ....[92]....
        /*06ec*/ 	.word	0x00007640
        /*06f0*/ 	.word	0x00000068
        /*06f4*/ 	.word	0x000000d0
        /*06f8*/ 	.short	0x010a
        /*06fa*/ 	.byte	0xff
	.zero		1


	//   ....[93]....
        /*06fc*/ 	.word	0x000084c0
        /*0700*/ 	.word	0x00000000
        /*0704*/ 	.word	0x00000000
        /*0708*/ 	.short	0x0101
        /*070a*/ 	.byte	0xff
	.zero		1


	//   ....[94]....
        /*070c*/ 	.word	0x000084d0
        /*0710*/ 	.word	0x00000014
        /*0714*/ 	.word	0x00000070
        /*0718*/ 	.short	0x010a
        /*071a*/ 	.byte	0xff
	.zero		1


	//   ....[95]....
        /*071c*/ 	.word	0x00008590
        /*0720*/ 	.word	0x00000014
        /*0724*/ 	.word	0x00000070
        /*0728*/ 	.short	0x010a
        /*072a*/ 	.byte	0xff
	.zero		1


	//   ....[96]....
        /*072c*/ 	.word	0x00009470
        /*0730*/ 	.word	0x0000002e
        /*0734*/ 	.word	0x00000000
        /*0738*/ 	.short	0x0101
        /*073a*/ 	.byte	0xff
	.zero		1


	//   ....[97]....
        /*073c*/ 	.word	0x000094b0
        /*0740*/ 	.word	0x00000015
        /*0744*/ 	.word	0x00000070
        /*0748*/ 	.short	0x010a
        /*074a*/ 	.byte	0xff
	.zero		1


	//   ....[98]....
        /*074c*/ 	.word	0x00009580
        /*0750*/ 	.word	0x00000015
        /*0754*/ 	.word	0x00000070
        /*0758*/ 	.short	0x010a
        /*075a*/ 	.byte	0xff
	.zero		1


	//   ....[99]....
        /*075c*/ 	.word	0x0000a470
        /*0760*/ 	.word	0x0000002e
        /*0764*/ 	.word	0x00000000
        /*0768*/ 	.short	0x0101
        /*076a*/ 	.byte	0xff
	.zero		1


	//   ....[100]....
        /*076c*/ 	.word	0x0000a490
        /*0770*/ 	.word	0x00000002
        /*0774*/ 	.word	0x00000070
        /*0778*/ 	.short	0x010a
        /*077a*/ 	.byte	0xff
	.zero		1


	//   ....[101]....
        /*077c*/ 	.word	0x0000a540
        /*0780*/ 	.word	0x00000002
        /*0784*/ 	.word	0x00000070
        /*0788*/ 	.short	0x010a
        /*078a*/ 	.byte	0xff
	.zero		1


	//   ....[102]....
        /*078c*/ 	.word	0x0000ade0
        /*0790*/ 	.word	0x000000ff
        /*0794*/ 	.word	0x00000000
        /*0798*/ 	.short	0x0101
        /*079a*/ 	.byte	0x04
	.zero		1


	//   ....[103]....
        /*079c*/ 	.word	0x0000b440
        /*07a0*/ 	.word	0x00000000
        /*07a4*/ 	.word	0x00000000
        /*07a8*/ 	.short	0x0101
        /*07aa*/ 	.byte	0xff
	.zero		1


	//   ....[104]....
        /*07ac*/ 	.word	0x0000b6f0
        /*07b0*/ 	.word	0x000000ff
        /*07b4*/ 	.word	0x00000000
        /*07b8*/ 	.short	0x0101
        /*07ba*/ 	.byte	0x04
	.zero		1


	//   ....[105]....
        /*07bc*/ 	.word	0x0000b710
        /*07c0*/ 	.word	0x00000000
        /*07c4*/ 	.word	0x00000100
        /*07c8*/ 	.short	0x010a
        /*07ca*/ 	.byte	0xff
	.zero		1


	//   ....[106]....
        /*07cc*/ 	.word	0x0000b770
        /*07d0*/ 	.word	0x00000000
        /*07d4*/ 	.word	0x00000038
        /*07d8*/ 	.short	0x010a
        /*07da*/ 	.byte	0xff
	.zero		1


	//   ....[107]....
        /*07dc*/ 	.word	0x0000b7d0
        /*07e0*/ 	.word	0x00000000
        /*07e4*/ 	.word	0x00000038
        /*07e8*/ 	.short	0x010a
        /*07ea*/ 	.byte	0xff
	.zero		1


	//   ....[108]....
        /*07ec*/ 	.word	0x0000b820
        /*07f0*/ 	.word	0x00000003
        /*07f4*/ 	.word	0x000000b0
        /*07f8*/ 	.short	0x010a
        /*07fa*/ 	.byte	0xff
	.zero		1


	//   ....[109]....
        /*07fc*/ 	.word	0x0000b880
        /*0800*/ 	.word	0x00000000
        /*0804*/ 	.word	0x00000000
        /*0808*/ 	.short	0x010a
        /*080a*/ 	.byte	0xff
	.zero		1


	//   ....[110]....
        /*080c*/ 	.word	0x0000b8e0
        /*0810*/ 	.word	0x00000000
        /*0814*/ 	.word	0x00000000
        /*0818*/ 	.short	0x010a
        /*081a*/ 	.byte	0xff
	.zero		1


	//   ....[111]....
        /*081c*/ 	.word	0x0000b940
        /*0820*/ 	.word	0x00000000
        /*0824*/ 	.word	0x00000000
        /*0828*/ 	.short	0x010a
        /*082a*/ 	.byte	0xff
	.zero		1


	//   ....[112]....
        /*082c*/ 	.word	0x0000b9a0
        /*0830*/ 	.word	0x00000000
        /*0834*/ 	.word	0x00000000
        /*0838*/ 	.short	0x010a
        /*083a*/ 	.byte	0xff
	.zero		1


	//   ....[113]....
        /*083c*/ 	.word	0x0000ba00
        /*0840*/ 	.word	0x00000000
        /*0844*/ 	.word	0x00000000
        /*0848*/ 	.short	0x010a
        /*084a*/ 	.byte	0xff
	.zero		1


	//   ....[114]....
        /*084c*/ 	.word	0x0000ba60
        /*0850*/ 	.word	0x00000000
        /*0854*/ 	.word	0x00000000
        /*0858*/ 	.short	0x010a
        /*085a*/ 	.byte	0xff
	.zero		1


	//   ....[115]....
        /*085c*/ 	.word	0x0000bab0
        /*0860*/ 	.word	0x00000002
        /*0864*/ 	.word	0x000000f0
        /*0868*/ 	.short	0x010a
        /*086a*/ 	.byte	0xff
	.zero		1


	//   ....[116]....
        /*086c*/ 	.word	0x0000bb10
        /*0870*/ 	.word	0x00000002
        /*0874*/ 	.word	0x000000c0
        /*0878*/ 	.short	0x010a
        /*087a*/ 	.byte	0xff
	.zero		1


	//   ....[117]....
        /*087c*/ 	.word	0x0000bb60
        /*0880*/ 	.word	0x00000002
        /*0884*/ 	.word	0x000000b0
        /*0888*/ 	.short	0x010a
        /*088a*/ 	.byte	0xff
	.zero		1


	//   ....[118]....
        /*088c*/ 	.word	0x0000bbc0
        /*0890*/ 	.word	0x00000000
        /*0894*/ 	.word	0x000000c0
        /*0898*/ 	.short	0x010a
        /*089a*/ 	.byte	0xff
	.zero		1


	//   ....[119]....
        /*089c*/ 	.word	0x0000bc10
        /*08a0*/ 	.word	0x00000002
        /*08a4*/ 	.word	0x000000b0
        /*08a8*/ 	.short	0x010a
        /*08aa*/ 	.byte	0xff
	.zero		1


	//   ....[120]....
        /*08ac*/ 	.word	0x0000bc70
        /*08b0*/ 	.word	0x00000000
        /*08b4*/ 	.word	0x000000e0
        /*08b8*/ 	.short	0x010a
        /*08ba*/ 	.byte	0xff
	.zero		1


	//   ....[121]....
        /*08bc*/ 	.word	0x0000bcd0
        /*08c0*/ 	.word	0x00000000
        /*08c4*/ 	.word	0x00000000
        /*08c8*/ 	.short	0x010a
        /*08ca*/ 	.byte	0xff
	.zero		1


	//   ....[122]....
        /*08cc*/ 	.word	0x0000bd30
        /*08d0*/ 	.word	0x00000000
        /*08d4*/ 	.word	0x00000000
        /*08d8*/ 	.short	0x010a
        /*08da*/ 	.byte	0xff
	.zero		1


	//   ....[123]....
        /*08dc*/ 	.word	0x0000bd90
        /*08e0*/ 	.word	0x00000000
        /*08e4*/ 	.word	0x00000000
        /*08e8*/ 	.short	0x010a
        /*08ea*/ 	.byte	0xff
	.zero		1


	//   ....[124]....
        /*08ec*/ 	.word	0x0000bde0
        /*08f0*/ 	.word	0x00000008
        /*08f4*/ 	.word	0x000000b0
        /*08f8*/ 	.short	0x010a
        /*08fa*/ 	.byte	0xff
	.zero		1


	//   ....[125]....
        /*08fc*/ 	.word	0x0000be40
        /*0900*/ 	.word	0x00000000
        /*0904*/ 	.word	0x000000a8
        /*0908*/ 	.short	0x010a
        /*090a*/ 	.byte	0xff
	.zero		1


	//   ....[126]....
        /*090c*/ 	.word	0x0000bea0
        /*0910*/ 	.word	0x00000000
        /*0914*/ 	.word	0x00000088
        /*0918*/ 	.short	0x010a
        /*091a*/ 	.byte	0xff
	.zero		1


	//   ....[127]....
        /*091c*/ 	.word	0x0000bf00
        /*0920*/ 	.word	0x00000000
        /*0924*/ 	.word	0x00000088
        /*0928*/ 	.short	0x010a
        /*092a*/ 	.byte	0xff
	.zero		1


	//   ....[128]....
        /*092c*/ 	.word	0x0000bf60
        /*0930*/ 	.word	0x00000000
        /*0934*/ 	.word	0x00000088
        /*0938*/ 	.short	0x010a
        /*093a*/ 	.byte	0xff
	.zero		1


	//   ....[129]....
        /*093c*/ 	.word	0x0000bfc0
        /*0940*/ 	.word	0x00000002
        /*0944*/ 	.word	0x00000088
        /*0948*/ 	.short	0x010a
        /*094a*/ 	.byte	0xff
	.zero		1


	//   ....[130]....
        /*094c*/ 	.word	0x0000c020
        /*0950*/ 	.word	0x00000000
        /*0954*/ 	.word	0x00000000
        /*0958*/ 	.short	0x010a
        /*095a*/ 	.byte	0xff
	.zero		1


	//   ....[131]....
        /*095c*/ 	.word	0x0000c080
        /*0960*/ 	.word	0x00000000
        /*0964*/ 	.word	0x00000000
        /*0968*/ 	.short	0x010a
        /*096a*/ 	.byte	0xff
	.zero		1


	//   ....[132]....
        /*096c*/ 	.word	0x0000c0d0
        /*0970*/ 	.word	0x00000000
        /*0974*/ 	.word	0x000000b0
        /*0978*/ 	.short	0x010a
        /*097a*/ 	.byte	0xff
	.zero		1


	//   ....[133]....
        /*097c*/ 	.word	0x0000c120
        /*0980*/ 	.word	0x00000000
        /*0984*/ 	.word	0x00000070
        /*0988*/ 	.short	0x010a
        /*098a*/ 	.byte	0xff
	.zero		1


	//   ....[134]....
        /*098c*/ 	.word	0x0000c170
        /*0990*/ 	.word	0x00000068
        /*0994*/ 	.word	0x000000d0
        /*0998*/ 	.short	0x010a
        /*099a*/ 	.byte	0xff
	.zero		1


	//   ....[135]....
        /*099c*/ 	.word	0x0000c1c0
        /*09a0*/ 	.word	0x00000014
        /*09a4*/ 	.word	0x00000070
        /*09a8*/ 	.short	0x010a
        /*09aa*/ 	.byte	0xff
	.zero		1


	//   ....[136]....
        /*09ac*/ 	.word	0x0000c210
        /*09b0*/ 	.word	0x00000015
        /*09b4*/ 	.word	0x00000070
        /*09b8*/ 	.short	0x010a
        /*09ba*/ 	.byte	0xff
	.zero		1


	//   ....[137]....
        /*09bc*/ 	.word	0x0000c260
        /*09c0*/ 	.word	0x00000002
        /*09c4*/ 	.word	0x00000070
        /*09c8*/ 	.short	0x010a
        /*09ca*/ 	.byte	0xff
	.zero		1


	//----- nvinfo : EIATTR_NUM_MBARRIERS
	.align		4
.L_47:
        /*09cc*/ 	.byte	0x03, 0x38
        /*09ce*/ 	.short	0x0022


	//----- nvinfo : EIATTR_EXIT_INSTR_OFFSETS
	.align		4
        /*09d0*/ 	.byte	0x04, 0x1c
        /*09d2*/ 	.short	(.L_49 - .L_48)


	//   ....[0]....
.L_48:
        /*09d4*/ 	.word	0x00002f90


	//   ....[1]....
        /*09d8*/ 	.word	0x00003480


	//   ....[2]....
        /*09dc*/ 	.word	0x000034e0


	//   ....[3]....
        /*09e0*/ 	.word	0x00004c70


	//   ....[4]....
        /*09e4*/ 	.word	0x000062f0


	//   ....[5]....
        /*09e8*/ 	.word	0x00006330


	//   ....[6]....
        /*09ec*/ 	.word	0x0000b5e0


	//   ....[7]....
        /*09f0*/ 	.word	0x0000b660


	//   ....[8]....
        /*09f4*/ 	.word	0x0000b690


	//   ....[9]....
        /*09f8*/ 	.word	0x0000b700


	//----- nvinfo : EIATTR_MAX_THREADS
	.align		4
.L_49:
        /*09fc*/ 	.byte	0x04, 0x05
        /*09fe*/ 	.short	(.L_51 - .L_50)
.L_50:
        /*0a00*/ 	.word	0x00000100
        /*0a04*/ 	.word	0x00000001
        /*0a08*/ 	.word	0x00000001


	//----- nvinfo : EIATTR_CRS_STACK_SIZE
	.align		4
.L_51:
        /*0a0c*/ 	.byte	0x04, 0x1e
        /*0a0e*/ 	.short	(.L_53 - .L_52)
.L_52:
        /*0a10*/ 	.word	0x00000000


	//----- nvinfo : EIATTR_CBANK_PARAM_SIZE
	.align		4
.L_53:
        /*0a14*/ 	.byte	0x03, 0x19
        /*0a16*/ 	.short	0x0c00


	//----- nvinfo : EIATTR_PARAM_CBANK
	.align		4
        /*0a18*/ 	.byte	0x04, 0x0a
        /*0a1a*/ 	.short	(.L_55 - .L_54)
	.align		4
.L_54:
        /*0a1c*/ 	.word	index@(.nv.constant0._ZN7cutlass13device_kernelINS_4gemm6kernel13GemmUniversalIN4cute5tupleIJiiiiEEENS1_10collective13CollectiveMmaINS1_46MainloopSm100TmaUmmaWarpSpecializedBlockScaledILi7ELi2ELi2ENS5_IJNS4_1CILi8EEENSA_ILi1EEESC_EEEEENS5_IJNSA_ILi128EEENSA_ILi64EEENSA_ILi256EEEEEENS5_IJNS_12float_e2m1_tENS_13float_ue4m3_tEEEENS5_IJNS5_IJlSC_lEEENS4_6LayoutINS5_IJNS5_IJNS5_IJNSA_ILi32EEENSA_ILi4EEEEEEiEEENS5_IJNS5_IJNSA_ILi16EEESP_EEEiEEENS5_IJSC_iEEEEEENS5_IJSU_NS5_IJNS5_IJNSA_ILi0EEESC_EEENSA_ILi512EEEEEENS5_IJSX_iEEEEEEEEEEESL_S14_NS4_8TiledMMAINS4_8MMA_AtomIJNS4_17SM100_MMA_MXF4_SSISJ_SJ_fSK_Li128ELi64ELi16ELNS4_4UMMA5MajorE0ELS19_0ELNS18_7ScaleInE0ELS1A_0EEEEEENSN_INS5_IJSC_SC_SC_EEENS5_IJSX_SX_SX_EEEEENS5_IJNS4_10UnderscoreES1G_S1G_EEEEENS5_IJNS4_13SM90_TMA_LOADES1J_EEENS5_IJNS4_14ComposedLayoutINS4_7SwizzleILi3ELi4ELi3EEENS4_18smem_ptr_flag_bitsILi4EEENSN_INS5_IJSB_SH_EEENS5_IJSH_SC_EEEEEEENSN_INS5_IJNS5_IJNS5_IJSQ_SC_EEEST_EEESC_NS5_IJSC_SP_EEEEEENS5_IJNS5_IJNS5_IJST_SZ_EEESY_EEESX_NS5_IJSP_SZ_EEEEEEEEEEEvNS4_8identityENS5_IJNS4_23SM90_TMA_LOAD_MULTICASTES25_EEES23_vS24_EENS_8epilogue10collective18CollectiveEpilogueINS28_23Sm100TmaWarpSpecializedILi3ELi2ELi16ELb1ELb0EEEJNS5_IJSG_SG_SH_EEENS5_IJNSN_ISG_SC_EENSN_INS5_IJSS_NSA_ILi2EEEEEENS5_IJSC_SO_EEEEEEEENS_10bfloat16_tESM_S2K_SM_NS28_6fusion15FusionCallbacksIS2C_NS2L_17LinearCombinationIS2K_fS2K_fLNS_15FloatRoundStyleE2EEES2D_S2J_JEEENS4_5SM1004TMEM4LOAD26SM100_TMEM_LOAD_32dp32b16xES1J_NS1L_INS1M_ILi1ELi4ELi3EEENS1O_ILi16EEENSN_INS5_IJSB_SS_EEENS5_IJSS_SC_EEEEEEENS4_39AutoVectorizingCopyWithAssumedAlignmentILi128EEENS4_14SM90_TMA_STOREES30_S32_S32_EEEvvEEEEvNT_6ParamsE)
        /*0a20*/ 	.short	0x0380
        /*0a22*/ 	.short	0x0c00


	//----- nvinfo : EIATTR_SW_WAR
	.align		4
.L_55:
        /*0a24*/ 	.byte	0x04, 0x36
        /*0a26*/ 	.short	(.L_57 - .L_56)
.L_56:
        /*0a28*/ 	.word	0x00000008
.L_57:


//--------------------- .nv.callgraph             --------------------------
	.section	.nv.callgraph,"",@"SHT_CUDA_CALLGRAPH"
	.align	4
	.sectionentsize	8
	.align		4
        /*0000*/ 	.word	0x00000000
	.align		4
        /*0004*/ 	.word	0xffffffff
	.align		4
        /*0008*/ 	.word	index@(_ZN7cutlass13device_kernelINS_4gemm6kernel13GemmUniversalIN4cute5tupleIJiiiiEEENS1_10collective13CollectiveMmaINS1_46MainloopSm100TmaUmmaWarpSpecializedBlockScaledILi7ELi2ELi2ENS5_IJNS4_1CILi8EEENSA_ILi1EEESC_EEEEENS5_IJNSA_ILi128EEENSA_ILi64EEENSA_ILi256EEEEEENS5_IJNS_12float_e2m1_tENS_13float_ue4m3_tEEEENS5_IJNS5_IJlSC_lEEENS4_6LayoutINS5_IJNS5_IJNS5_IJNSA_ILi32EEENSA_ILi4EEEEEEiEEENS5_IJNS5_IJNSA_ILi16EEESP_EEEiEEENS5_IJSC_iEEEEEENS5_IJSU_NS5_IJNS5_IJNSA_ILi0EEESC_EEENSA_ILi512EEEEEENS5_IJSX_iEEEEEEEEEEESL_S14_NS4_8TiledMMAINS4_8MMA_AtomIJNS4_17SM100_MMA_MXF4_SSISJ_SJ_fSK_Li128ELi64ELi16ELNS4_4UMMA5MajorE0ELS19_0ELNS18_7ScaleInE0ELS1A_0EEEEEENSN_INS5_IJSC_SC_SC_EEENS5_IJSX_SX_SX_EEEEENS5_IJNS4_10UnderscoreES1G_S1G_EEEEENS5_IJNS4_13SM90_TMA_LOADES1J_EEENS5_IJNS4_14ComposedLayoutINS4_7SwizzleILi3ELi4ELi3EEENS4_18smem_ptr_flag_bitsILi4EEENSN_INS5_IJSB_SH_EEENS5_IJSH_SC_EEEEEEENSN_INS5_IJNS5_IJNS5_IJSQ_SC_EEEST_EEESC_NS5_IJSC_SP_EEEEEENS5_IJNS5_IJNS5_IJST_SZ_EEESY_EEESX_NS5_IJSP_SZ_EEEEEEEEEEEvNS4_8identityENS5_IJNS4_23SM90_TMA_LOAD_MULTICASTES25_EEES23_vS24_EENS_8epilogue10collective18CollectiveEpilogueINS28_23Sm100TmaWarpSpecializedILi3ELi2ELi16ELb1ELb0EEEJNS5_IJSG_SG_SH_EEENS5_IJNSN_ISG_SC_EENSN_INS5_IJSS_NSA_ILi2EEEEEENS5_IJSC_SO_EEEEEEEENS_10bfloat16_tESM_S2K_SM_NS28_6fusion15FusionCallbacksIS2C_NS2L_17LinearCombinationIS2K_fS2K_fLNS_15FloatRoundStyleE2EEES2D_S2J_JEEENS4_5SM1004TMEM4LOAD26SM100_TMEM_LOAD_32dp32b16xES1J_NS1L_INS1M_ILi1ELi4ELi3EEENS1O_ILi16EEENSN_INS5_IJSB_SS_EEENS5_IJSS_SC_EEEEEEENS4_39AutoVectorizingCopyWithAssumedAlignmentILi128EEENS4_14SM90_TMA_STOREES30_S32_S32_EEEvvEEEEvNT_6ParamsE)
	.align		4
        /*000c*/ 	.word	index@(__assertfail)
	.align		4
        /*0010*/ 	.word	0x00000000
	.align		4
        /*0014*/ 	.word	0xfffffffe
	.align		4
        /*0018*/ 	.word	0x00000000
	.align		4
        /*001c*/ 	.word	0xfffffffd
	.align		4
        /*0020*/ 	.word	0x00000000
	.align		4
        /*0024*/ 	.word	0xfffffffc


//--------------------- .nv.constant4             --------------------------
	.section	.nv.constant4,"a",@progbits
	.align	8
	.align		8
.nv.constant4:
        /*0000*/ 	.dword	__assertfail
	.align		8
        /*0008*/ 	.dword	__unnamed_1
	.align		8
        /*0010*/ 	.dword	__unnamed_2
	.align		8
        /*0018*/ 	.dword	_ZN40_INTERNAL_d4a75005_4_k_cu_dcf447b1_164234cuda3std3__45__cpo5beginE
	.align		8
        /*0020*/ 	.dword	_ZN40_INTERNAL_d4a75005_4_k_cu_dcf447b1_164234cuda3std3__45__cpo3endE
	.align		8
        /*0028*/ 	.dword	_ZN40_INTERNAL_d4a75005_4_k_cu_dcf447b1_164234cuda3std3__45__cpo6cbeginE
	.align		8
        /*0030*/ 	.dword	_ZN40_INTERNAL_d4a75005_4_k_cu_dcf447b1_164234cuda3std3__45__cpo4cendE
	.align		8
        /*0038*/ 	.dword	_ZN40_INTERNAL_d4a75005_4_k_cu_dcf447b1_164234cuda3std3__442_GLOBAL__N__d4a75005_4_k_cu_dcf447b1_164236ignoreE
	.align		8
        /*0040*/ 	.dword	_ZN40_INTERNAL_d4a75005_4_k_cu_dcf447b1_164234cuda3std3__419piecewise_constructE
	.align		8
        /*0048*/ 	.dword	_ZN40_INTERNAL_d4a75005_4_k_cu_dcf447b1_164234cuda3std3__48in_placeE
	.align		8
        /*0050*/ 	.dword	_ZN40_INTERNAL_d4a75005_4_k_cu_dcf447b1_164234cuda3std6ranges3__45__cpo4swapE
	.align		8
        /*0058*/ 	.dword	_ZN40_INTERNAL_d4a75005_4_k_cu_dcf447b1_164234cuda3std6ranges3__45__cpo9iter_moveE
	.align		8
        /*0060*/ 	.dword	_ZN40_INTERNAL_d4a75005_4_k_cu_dcf447b1_164234cute7productE
	.align		8
        /*0068*/ 	.dword	_ZN40_INTERNAL_d4a75005_4_k_cu_dcf447b1_164234cute1_E
	.align		8
        /*0070*/ 	.dword	$str$25
	.align		8
        /*0078*/ 	.dword	$str$26
	.align		8
        /*0080*/ 	.dword	$str$29
	.align		8
        /*0088*/ 	.dword	$str$30


//--------------------- .text._ZN7cutlass13device_kernelINS_4gemm6kernel13GemmUniversalIN4cute5tupleIJiiiiEEENS1_10collective13CollectiveMmaINS1_46MainloopSm100TmaUmmaWarpSpecializedBlockScaledILi7ELi2ELi2ENS5_IJNS4_1CILi8EEENSA_ILi1EEESC_EEEEENS5_IJNSA_ILi128EEENSA_ILi64EEENSA_ILi256EEEEEENS5_IJNS_12float_e2m1_tENS_13float_ue4m3_tEEEENS5_IJNS5_IJlSC_lEEENS4_6LayoutINS5_IJNS5_IJNS5_IJNSA_ILi32EEENSA_ILi4EEEEEEiEEENS5_IJNS5_IJNSA_ILi16EEESP_EEEiEEENS5_IJSC_iEEEEEENS5_IJSU_NS5_IJNS5_IJNSA_ILi0EEESC_EEENSA_ILi512EEEEEENS5_IJSX_iEEEEEEEEEEESL_S14_NS4_8TiledMMAINS4_8MMA_AtomIJNS4_17SM100_MMA_MXF4_SSISJ_SJ_fSK_Li128ELi64ELi16ELNS4_4UMMA5MajorE0ELS19_0ELNS18_7ScaleInE0ELS1A_0EEEEEENSN_INS5_IJSC_SC_SC_EEENS5_IJSX_SX_SX_EEEEENS5_IJNS4_10UnderscoreES1G_S1G_EEEEENS5_IJNS4_13SM90_TMA_LOADES1J_EEENS5_IJNS4_14ComposedLayoutINS4_7SwizzleILi3ELi4ELi3EEENS4_18smem_ptr_flag_bitsILi4EEENSN_INS5_IJSB_SH_EEENS5_IJSH_SC_EEEEEEENSN_INS5_IJNS5_IJNS5_IJSQ_SC_EEEST_EEESC_NS5_IJSC_SP_EEEEEENS5_IJNS5_IJNS5_IJST_SZ_EEESY_EEESX_NS5_IJSP_SZ_EEEEEEEEEEEvNS4_8identityENS5_IJNS4_23SM90_TMA_LOAD_MULTICASTES25_EEES23_vS24_EENS_8epilogue10collective18CollectiveEpilogueINS28_23Sm100TmaWarpSpecializedILi3ELi2ELi16ELb1ELb0EEEJNS5_IJSG_SG_SH_EEENS5_IJNSN_ISG_SC_EENSN_INS5_IJSS_NSA_ILi2EEEEEENS5_IJSC_SO_EEEEEEEENS_10bfloat16_tESM_S2K_SM_NS28_6fusion15FusionCallbacksIS2C_NS2L_17LinearCombinationIS2K_fS2K_fLNS_15FloatRoundStyleE2EEES2D_S2J_JEEENS4_5SM1004TMEM4LOAD26SM100_TMEM_LOAD_32dp32b16xES1J_NS1L_INS1M_ILi1ELi4ELi3EEENS1O_ILi16EEENSN_INS5_IJSB_SS_EEENS5_IJSS_SC_EEEEEEENS4_39AutoVectorizingCopyWithAssumedAlignmentILi128EEENS4_14SM90_TMA_STOREES30_S32_S32_EEEvvEEEEvNT_6ParamsE --------------------------
	.section	.text._ZN7cutlass13device_kernelINS_4gemm6kernel13GemmUniversalIN4cute5tupleIJiiiiEEENS1_10collective13CollectiveMmaINS1_46MainloopSm100TmaUmmaWarpSpecializedBlockScaledILi7ELi2ELi2ENS5_IJNS4_1CILi8EEENSA_ILi1EEESC_EEEEENS5_IJNSA_ILi128EEENSA_ILi64EEENSA_ILi256EEEEEENS5_IJNS_12float_e2m1_tENS_13float_ue4m3_tEEEENS5_IJNS5_IJlSC_lEEENS4_6LayoutINS5_IJNS5_IJNS5_IJNSA_ILi32EEENSA_ILi4EEEEEEiEEENS5_IJNS5_IJNSA_ILi16EEESP_EEEiEEENS5_IJSC_iEEEEEENS5_IJSU_NS5_IJNS5_IJNSA_ILi0EEESC_EEENSA_ILi512EEEEEENS5_IJSX_iEEEEEEEEEEESL_S14_NS4_8TiledMMAINS4_8MMA_AtomIJNS4_17SM100_MMA_MXF4_SSISJ_SJ_fSK_Li128ELi64ELi16ELNS4_4UMMA5MajorE0ELS19_0ELNS18_7ScaleInE0ELS1A_0EEEEEENSN_INS5_IJSC_SC_SC_EEENS5_IJSX_SX_SX_EEEEENS5_IJNS4_10UnderscoreES1G_S1G_EEEEENS5_IJNS4_13SM90_TMA_LOADES1J_EEENS5_IJNS4_14ComposedLayoutINS4_7SwizzleILi3ELi4ELi3EEENS4_18smem_ptr_flag_bitsILi4EEENSN_INS5_IJSB_SH_EEENS5_IJSH_SC_EEEEEEENSN_INS5_IJNS5_IJNS5_IJSQ_SC_EEEST_EEESC_NS5_IJSC_SP_EEEEEENS5_IJNS5_IJNS5_IJST_SZ_EEESY_EEESX_NS5_IJSP_SZ_EEEEEEEEEEEvNS4_8identityENS5_IJNS4_23SM90_TMA_LOAD_MULTICASTES25_EEES23_vS24_EENS_8epilogue10collective18CollectiveEpilogueINS28_23Sm100TmaWarpSpecializedILi3ELi2ELi16ELb1ELb0EEEJNS5_IJSG_SG_SH_EEENS5_IJNSN_ISG_SC_EENSN_INS5_IJSS_NSA_ILi2EEEEEENS5_IJSC_SO_EEEEEEEENS_10bfloat16_tESM_S2K_SM_NS28_6fusion15FusionCallbacksIS2C_NS2L_17LinearCombinationIS2K_fS2K_fLNS_15FloatRoundStyleE2EEES2D_S2J_JEEENS4_5SM1004TMEM4LOAD26SM100_TMEM_LOAD_32dp32b16xES1J_NS1L_INS1M_ILi1ELi4ELi3EEENS1O_ILi16EEENSN_INS5_IJSB_SS_EEENS5_IJSS_SC_EEEEEEENS4_39AutoVectorizingCopyWithAssumedAlignmentILi128EEENS4_14SM90_TMA_STOREES30_S32_S32_EEEvvEEEEvNT_6ParamsE,"ax",@progbits
	.align	128
.text._ZN7cutlass13device_kernelINS_4gemm6kernel13GemmUniversalIN4cute5tupleIJiiiiEEENS1_10collective13CollectiveMmaINS1_46MainloopSm100TmaUmmaWarpSpecializedBlockScaledILi7ELi2ELi2ENS5_IJNS4_1CILi8EEENSA_ILi1EEESC_EEEEENS5_IJNSA_ILi128EEENSA_ILi64EEENSA_ILi256EEEEEENS5_IJNS_12float_e2m1_tENS_13float_ue4m3_tEEEENS5_IJNS5_IJlSC_lEEENS4_6LayoutINS5_IJNS5_IJNS5_IJNSA_ILi32EEENSA_ILi4EEEEEEiEEENS5_IJNS5_IJNSA_ILi16EEESP_EEEiEEENS5_IJSC_iEEEEEENS5_IJSU_NS5_IJNS5_IJNSA_ILi0EEESC_EEENSA_ILi512EEEEEENS5_IJSX_iEEEEEEEEEEESL_S14_NS4_8TiledMMAINS4_8MMA_AtomIJNS4_17SM100_MMA_MXF4_SSISJ_SJ_fSK_Li128ELi64ELi16ELNS4_4UMMA5MajorE0ELS19_0ELNS18_7ScaleInE0ELS1A_0EEEEEENSN_INS5_IJSC_SC_SC_EEENS5_IJSX_SX_SX_EEEEENS5_IJNS4_10UnderscoreES1G_S1G_EEEEENS5_IJNS4_13SM90_TMA_LOADES1J_EEENS5_IJNS4_14ComposedLayoutINS4_7SwizzleILi3ELi4ELi3EEENS4_18smem_ptr_flag_bitsILi4EEENSN_INS5_IJSB_SH_EEENS5_IJSH_SC_EEEEEEENSN_INS5_IJNS5_IJNS5_IJSQ_SC_EEEST_EEESC_NS5_IJSC_SP_EEEEEENS5_IJNS5_IJNS5_IJST_SZ_EEESY_EEESX_NS5_IJSP_SZ_EEEEEEEEEEEvNS4_8identityENS5_IJNS4_23SM90_TMA_LOAD_MULTICASTES25_EEES23_vS24_EENS_8epilogue10collective18CollectiveEpilogueINS28_23Sm100TmaWarpSpecializedILi3ELi2ELi16ELb1ELb0EEEJNS5_IJSG_SG_SH_EEENS5_IJNSN_ISG_SC_EENSN_INS5_IJSS_NSA_ILi2EEEEEENS5_IJSC_SO_EEEEEEEENS_10bfloat16_tESM_S2K_SM_NS28_6fusion15FusionCallbacksIS2C_NS2L_17LinearCombinationIS2K_fS2K_fLNS_15FloatRoundStyleE2EEES2D_S2J_JEEENS4_5SM1004TMEM4LOAD26SM100_TMEM_LOAD_32dp32b16xES1J_NS1L_INS1M_ILi1ELi4ELi3EEENS1O_ILi16EEENSN_INS5_IJSB_SS_EEENS5_IJSS_SC_EEEEEEENS4_39AutoVectorizingCopyWithAssumedAlignmentILi128EEENS4_14SM90_TMA_STOREES30_S32_S32_EEEvvEEEEvNT_6ParamsE:
        .type           _ZN7cutlass13device_kernelINS_4gemm6kernel13GemmUniversalIN4cute5tupleIJiiiiEEENS1_10collective13CollectiveMmaINS1_46MainloopSm100TmaUmmaWarpSpecializedBlockScaledILi7ELi2ELi2ENS5_IJNS4_1CILi8EEENSA_ILi1EEESC_EEEEENS5_IJNSA_ILi128EEENSA_ILi64EEENSA_ILi256EEEEEENS5_IJNS_12float_e2m1_tENS_13float_ue4m3_tEEEENS5_IJNS5_IJlSC_lEEENS4_6LayoutINS5_IJNS5_IJNS5_IJNSA_ILi32EEENSA_ILi4EEEEEEiEEENS5_IJNS5_IJNSA_ILi16EEESP_EEEiEEENS5_IJSC_iEEEEEENS5_IJSU_NS5_IJNS5_IJNSA_ILi0EEESC_EEENSA_ILi512EEEEEENS5_IJSX_iEEEEEEEEEEESL_S14_NS4_8TiledMMAINS4_8MMA_AtomIJNS4_17SM100_MMA_MXF4_SSISJ_SJ_fSK_Li128ELi64ELi16ELNS4_4UMMA5MajorE0ELS19_0ELNS18_7ScaleInE0ELS1A_0EEEEEENSN_INS5_IJSC_SC_SC_EEENS5_IJSX_SX_SX_EEEEENS5_IJNS4_10UnderscoreES1G_S1G_EEEEENS5_IJNS4_13SM90_TMA_LOADES1J_EEENS5_IJNS4_14ComposedLayoutINS4_7SwizzleILi3ELi4ELi3EEENS4_18smem_ptr_flag_bitsILi4EEENSN_INS5_IJSB_SH_EEENS5_IJSH_SC_EEEEEEENSN_INS5_IJNS5_IJNS5_IJSQ_SC_EEEST_EEESC_NS5_IJSC_SP_EEEEEENS5_IJNS5_IJNS5_IJST_SZ_EEESY_EEESX_NS5_IJSP_SZ_EEEEEEEEEEEvNS4_8identityENS5_IJNS4_23SM90_TMA_LOAD_MULTICASTES25_EEES23_vS24_EENS_8epilogue10collective18CollectiveEpilogueINS28_23Sm100TmaWarpSpecializedILi3ELi2ELi16ELb1ELb0EEEJNS5_IJSG_SG_SH_EEENS5_IJNSN_ISG_SC_EENSN_INS5_IJSS_NSA_ILi2EEEEEENS5_IJSC_SO_EEEEEEEENS_10bfloat16_tESM_S2K_SM_NS28_6fusion15FusionCallbacksIS2C_NS2L_17LinearCombinationIS2K_fS2K_fLNS_15FloatRoundStyleE2EEES2D_S2J_JEEENS4_5SM1004TMEM4LOAD26SM100_TMEM_LOAD_32dp32b16xES1J_NS1L_INS1M_ILi1ELi4ELi3EEENS1O_ILi16EEENSN_INS5_IJSB_SS_EEENS5_IJSS_SC_EEEEEEENS4_39AutoVectorizingCopyWithAssumedAlignmentILi128EEENS4_14SM90_TMA_STOREES30_S32_S32_EEEvvEEEEvNT_6ParamsE,@function
        .size           _ZN7cutlass13device_kernelINS_4gemm6kernel13GemmUniversalIN4cute5tupleIJiiiiEEENS1_10collective13CollectiveMmaINS1_46MainloopSm100TmaUmmaWarpSpecializedBlockScaledILi7ELi2ELi2ENS5_IJNS4_1CILi8EEENSA_ILi1EEESC_EEEEENS5_IJNSA_ILi128EEENSA_ILi64EEENSA_ILi256EEEEEENS5_IJNS_12float_e2m1_tENS_13float_ue4m3_tEEEENS5_IJNS5_IJlSC_lEEENS4_6LayoutINS5_IJNS5_IJNS5_IJNSA_ILi32EEENSA_ILi4EEEEEEiEEENS5_IJNS5_IJNSA_ILi16EEESP_EEEiEEENS5_IJSC_iEEEEEENS5_IJSU_NS5_IJNS5_IJNSA_ILi0EEESC_EEENSA_ILi512EEEEEENS5_IJSX_iEEEEEEEEEEESL_S14_NS4_8TiledMMAINS4_8MMA_AtomIJNS4_17SM100_MMA_MXF4_SSISJ_SJ_fSK_Li128ELi64ELi16ELNS4_4UMMA5MajorE0ELS19_0ELNS18_7ScaleInE0ELS1A_0EEEEEENSN_INS5_IJSC_SC_SC_EEENS5_IJSX_SX_SX_EEEEENS5_IJNS4_10UnderscoreES1G_S1G_EEEEENS5_IJNS4_13SM90_TMA_LOADES1J_EEENS5_IJNS4_14ComposedLayoutINS4_7SwizzleILi3ELi4ELi3EEENS4_18smem_ptr_flag_bitsILi4EEENSN_INS5_IJSB_SH_EEENS5_IJSH_SC_EEEEEEENSN_INS5_IJNS5_IJNS5_IJSQ_SC_EEEST_EEESC_NS5_IJSC_SP_EEEEEENS5_IJNS5_IJNS5_IJST_SZ_EEESY_EEESX_NS5_IJSP_SZ_EEEEEEEEEEEvNS4_8identityENS5_IJNS4_23SM90_TMA_LOAD_MULTICASTES25_EEES23_vS24_EENS_8epilogue10collective18CollectiveEpilogueINS28_23Sm100TmaWarpSpecializedILi3ELi2ELi16ELb1ELb0EEEJNS5_IJSG_SG_SH_EEENS5_IJNSN_ISG_SC_EENSN_INS5_IJSS_NSA_ILi2EEEEEENS5_IJSC_SO_EEEEEEEENS_10bfloat16_tESM_S2K_SM_NS28_6fusion15FusionCallbacksIS2C_NS2L_17LinearCombinationIS2K_fS2K_fLNS_15FloatRoundStyleE2EEES2D_S2J_JEEENS4_5SM1004TMEM4LOAD26SM100_TMEM_LOAD_32dp32b16xES1J_NS1L_INS1M_ILi1ELi4ELi3EEENS1O_ILi16EEENSN_INS5_IJSB_SS_EEENS5_IJSS_SC_EEEEEEENS4_39AutoVectorizingCopyWithAssumedAlignmentILi128EEENS4_14SM90_TMA_STOREES30_S32_S32_EEEvvEEEEvNT_6ParamsE,(.L_x_204 - _ZN7cutlass13device_kernelINS_4gemm6kernel13GemmUniversalIN4cute5tupleIJiiiiEEENS1_10collective13CollectiveMmaINS1_46MainloopSm100TmaUmmaWarpSpecializedBlockScaledILi7ELi2ELi2ENS5_IJNS4_1CILi8EEENSA_ILi1EEESC_EEEEENS5_IJNSA_ILi128EEENSA_ILi64EEENSA_ILi256EEEEEENS5_IJNS_12float_e2m1_tENS_13float_ue4m3_tEEEENS5_IJNS5_IJlSC_lEEENS4_6LayoutINS5_IJNS5_IJNS5_IJNSA_ILi32EEENSA_ILi4EEEEEEiEEENS5_IJNS5_IJNSA_ILi16EEESP_EEEiEEENS5_IJSC_iEEEEEENS5_IJSU_NS5_IJNS5_IJNSA_ILi0EEESC_EEENSA_ILi512EEEEEENS5_IJSX_iEEEEEEEEEEESL_S14_NS4_8TiledMMAINS4_8MMA_AtomIJNS4_17SM100_MMA_MXF4_SSISJ_SJ_fSK_Li128ELi64ELi16ELNS4_4UMMA5MajorE0ELS19_0ELNS18_7ScaleInE0ELS1A_0EEEEEENSN_INS5_IJSC_SC_SC_EEENS5_IJSX_SX_SX_EEEEENS5_IJNS4_10UnderscoreES1G_S1G_EEEEENS5_IJNS4_13SM90_TMA_LOADES1J_EEENS5_IJNS4_14ComposedLayoutINS4_7SwizzleILi3ELi4ELi3EEENS4_18smem_ptr_flag_bitsILi4EEENSN_INS5_IJSB_SH_EEENS5_IJSH_SC_EEEEEEENSN_INS5_IJNS5_IJNS5_IJSQ_SC_EEEST_EEESC_NS5_IJSC_SP_EEEEEENS5_IJNS5_IJNS5_IJST_SZ_EEESY_EEESX_NS5_IJSP_SZ_EEEEEEEEEEEvNS4_8identityENS5_IJNS4_23SM90_TMA_LOAD_MULTICASTES25_EEES23_vS24_EENS_8epilogue10collective18CollectiveEpilogueINS28_23Sm100TmaWarpSpecializedILi3ELi2ELi16ELb1ELb0EEEJNS5_IJSG_SG_SH_EEENS5_IJNSN_ISG_SC_EENSN_INS5_IJSS_NSA_ILi2EEEEEENS5_IJSC_SO_EEEEEEEENS_10bfloat16_tESM_S2K_SM_NS28_6fusion15FusionCallbacksIS2C_NS2L_17LinearCombinationIS2K_fS2K_fLNS_15FloatRoundStyleE2EEES2D_S2J_JEEENS4_5SM1004TMEM4LOAD26SM100_TMEM_LOAD_32dp32b16xES1J_NS1L_INS1M_ILi1ELi4ELi3EEENS1O_ILi16EEENSN_INS5_IJSB_SS_EEENS5_IJSS_SC_EEEEEEENS4_39AutoVectorizingCopyWithAssumedAlignmentILi128EEENS4_14SM90_TMA_STOREES30_S32_S32_EEEvvEEEEvNT_6ParamsE)
        .other          _ZN7cutlass13device_kernelINS_4gemm6kernel13GemmUniversalIN4cute5tupleIJiiiiEEENS1_10collective13CollectiveMmaINS1_46MainloopSm100TmaUmmaWarpSpecializedBlockScaledILi7ELi2ELi2ENS5_IJNS4_1CILi8EEENSA_ILi1EEESC_EEEEENS5_IJNSA_ILi128EEENSA_ILi64EEENSA_ILi256EEEEEENS5_IJNS_12float_e2m1_tENS_13float_ue4m3_tEEEENS5_IJNS5_IJlSC_lEEENS4_6LayoutINS5_IJNS5_IJNS5_IJNSA_ILi32EEENSA_ILi4EEEEEEiEEENS5_IJNS5_IJNSA_ILi16EEESP_EEEiEEENS5_IJSC_iEEEEEENS5_IJSU_NS5_IJNS5_IJNSA_ILi0EEESC_EEENSA_ILi512EEEEEENS5_IJSX_iEEEEEEEEEEESL_S14_NS4_8TiledMMAINS4_8MMA_AtomIJNS4_17SM100_MMA_MXF4_SSISJ_SJ_fSK_Li128ELi64ELi16ELNS4_4UMMA5MajorE0ELS19_0ELNS18_7ScaleInE0ELS1A_0EEEEEENSN_INS5_IJSC_SC_SC_EEENS5_IJSX_SX_SX_EEEEENS5_IJNS4_10UnderscoreES1G_S1G_EEEEENS5_IJNS4_13SM90_TMA_LOADES1J_EEENS5_IJNS4_14ComposedLayoutINS4_7SwizzleILi3ELi4ELi3EEENS4_18smem_ptr_flag_bitsILi4EEENSN_INS5_IJSB_SH_EEENS5_IJSH_SC_EEEEEEENSN_INS5_IJNS5_IJNS5_IJSQ_SC_EEEST_EEESC_NS5_IJSC_SP_EEEEEENS5_IJNS5_IJNS5_IJST_SZ_EEESY_EEESX_NS5_IJSP_SZ_EEEEEEEEEEEvNS4_8identityENS5_IJNS4_23SM90_TMA_LOAD_MULTICASTES25_EEES23_vS24_EENS_8epilogue10collective18CollectiveEpilogueINS28_23Sm100TmaWarpSpecializedILi3ELi2ELi16ELb1ELb0EEEJNS5_IJSG_SG_SH_EEENS5_IJNSN_ISG_SC_EENSN_INS5_IJSS_NSA_ILi2EEEEEENS5_IJSC_SO_EEEEEEEENS_10bfloat16_tESM_S2K_SM_NS28_6fusion15FusionCallbacksIS2C_NS2L_17LinearCombinationIS2K_fS2K_fLNS_15FloatRoundStyleE2EEES2D_S2J_JEEENS4_5SM1004TMEM4LOAD26SM100_TMEM_LOAD_32dp32b16xES1J_NS1L_INS1M_ILi1ELi4ELi3EEENS1O_ILi16EEENSN_INS5_IJSB_SS_EEENS5_IJSS_SC_EEEEEEENS4_39AutoVectorizingCopyWithAssumedAlignmentILi128EEENS4_14SM90_TMA_STOREES30_S32_S32_EEEvvEEEEvNT_6ParamsE,@"STO_CUDA_ENTRY STV_DEFAULT"
_ZN7cutlass13device_kernelINS_4gemm6kernel13GemmUniversalIN4cute5tupleIJiiiiEEENS1_10collective13CollectiveMmaINS1_46MainloopSm100TmaUmmaWarpSpecializedBlockScaledILi7ELi2ELi2ENS5_IJNS4_1CILi8EEENSA_ILi1EEESC_EEEEENS5_IJNSA_ILi128EEENSA_ILi64EEENSA_ILi256EEEEEENS5_IJNS_12float_e2m1_tENS_13float_ue4m3_tEEEENS5_IJNS5_IJlSC_lEEENS4_6LayoutINS5_IJNS5_IJNS5_IJNSA_ILi32EEENSA_ILi4EEEEEEiEEENS5_IJNS5_IJNSA_ILi16EEESP_EEEiEEENS5_IJSC_iEEEEEENS5_IJSU_NS5_IJNS5_IJNSA_ILi0EEESC_EEENSA_ILi512EEEEEENS5_IJSX_iEEEEEEEEEEESL_S14_NS4_8TiledMMAINS4_8MMA_AtomIJNS4_17SM100_MMA_MXF4_SSISJ_SJ_fSK_Li128ELi64ELi16ELNS4_4UMMA5MajorE0ELS19_0ELNS18_7ScaleInE0ELS1A_0EEEEEENSN_INS5_IJSC_SC_SC_EEENS5_IJSX_SX_SX_EEEEENS5_IJNS4_10UnderscoreES1G_S1G_EEEEENS5_IJNS4_13SM90_TMA_LOADES1J_EEENS5_IJNS4_14ComposedLayoutINS4_7SwizzleILi3ELi4ELi3EEENS4_18smem_ptr_flag_bitsILi4EEENSN_INS5_IJSB_SH_EEENS5_IJSH_SC_EEEEEEENSN_INS5_IJNS5_IJNS5_IJSQ_SC_EEEST_EEESC_NS5_IJSC_SP_EEEEEENS5_IJNS5_IJNS5_IJST_SZ_EEESY_EEESX_NS5_IJSP_SZ_EEEEEEEEEEEvNS4_8identityENS5_IJNS4_23SM90_TMA_LOAD_MULTICASTES25_EEES23_vS24_EENS_8epilogue10collective18CollectiveEpilogueINS28_23Sm100TmaWarpSpecializedILi3ELi2ELi16ELb1ELb0EEEJNS5_IJSG_SG_SH_EEENS5_IJNSN_ISG_SC_EENSN_INS5_IJSS_NSA_ILi2EEEEEENS5_IJSC_SO_EEEEEEEENS_10bfloat16_tESM_S2K_SM_NS28_6fusion15FusionCallbacksIS2C_NS2L_17LinearCombinationIS2K_fS2K_fLNS_15FloatRoundStyleE2EEES2D_S2J_JEEENS4_5SM1004TMEM4LOAD26SM100_TMEM_LOAD_32dp32b16xES1J_NS1L_INS1M_ILi1ELi4ELi3EEENS1O_ILi16EEENSN_INS5_IJSB_SS_EEENS5_IJSS_SC_EEEEEEENS4_39AutoVectorizingCopyWithAssumedAlignmentILi128EEENS4_14SM90_TMA_STOREES30_S32_S32_EEEvvEEEEvNT_6ParamsE:
[----:B------:R-:W1:Y:S01]  /*0000*/  LDC R1, c[0x0][0x37c] ;  /* 0x0000df00ff017b82 */ /* 0x000e620000000800 */
[----:B------:R-:W2:Y:S01]  /*0010*/  S2R R81, SR_TID.X ;  /* 0x0000000000517919 */ /* 0x000ea20000002100 */
[----:B------:R-:W3:Y:S01]  /*0020*/  LDCU.64 UR12, c[0x0][0xc90] ;  /* 0x00019200ff0c77ac */ /* 0x000ee20008000a00 */
[----:B------:R-:W-:Y:S02]  /*0030*/  PRMT R85, RZ, 0x7610, R85 ;  /* 0x00007610ff557816 */ /* 0x000fe40000000055 */
[----:B------:R-:W-:Y:S01]  /*0040*/  ELECT P4, URZ, PT ;  /* 0x0000000000ff782f */ /* 0x000fe20003880000 */
[----:B---3--:R-:W-:-:S04]  /*0050*/  UISETP.NE.U32.AND UP0, UPT, UR12, URZ, UPT ;  /* 0x000000ff0c00728c */ /* 0x008fc8000bf05070 */
[----:B------:R-:W-:Y:S01]  /*0060*/  UISETP.NE.AND.EX UP0, UPT, UR13, URZ, UPT, UP0 ;  /* 0x000000ff0d00728c */ /* 0x000fe2000bf05300 */
[----:B--2---:R-:W-:-:S05]  /*0070*/  SHF.R.U32.HI R86, RZ, 0x5, R81 ;  /* 0x00000005ff567819 */ /* 0x004fca0000011651 */
[----:B------:R-:W2:Y:S02]  /*0080*/  SHFL.IDX PT, R0, R86, RZ, 0x1f ;  /* 0x00001fff56007589 */ /* 0x000ea400000e0000 */
[----:B--2---:R-:W-:Y:S01]  /*0090*/  R2UR UR21, R0 ;  /* 0x00000000001572ca */ /* 0x004fe200000e0000 */
[----:B-1----:R-:W-:-:S14]  /*00a0*/  BRA.U UP0, `(.L_x_0) ;  /* 0x0000000100307547 */ /* 0x002fdc000b800000 */
[----:B------:R-:W1:Y:S02]  /*00b0*/  LDCU.64 UR4, c[0x0][0xc88] ;  /* 0x00019100ff0477ac */ /* 0x000e640008000a00 */
[----:B-1----:R-:W-:-:S04]  /*00c0*/  UISETP.NE.U32.AND UP0, UPT, UR4, URZ, UPT ;  /* 0x000000ff0400728c */ /* 0x002fc8000bf05070 */
[----:B------:R-:W-:-:S09]  /*00d0*/  UISETP.NE.AND.EX UP0, UPT, UR5, URZ, UPT, UP0 ;  /* 0x000000ff0500728c */ /* 0x000fd2000bf05300 */
[----:B------:R-:W-:Y:S05]  /*00e0*/  BRA.U !UP0, `(.L_x_1) ;  /* 0x0000000108147547 */ /* 0x000fea000b800000 */
[----:B------:R-:W1:Y:S01]  /*00f0*/  LDC.64 R2, c[0x0][0xc88] ;  /* 0x00032200ff027b82 */ /* 0x000e620000000a00 */
[----:B------:R-:W1:Y:S02]  /*0100*/  LDCU.64 UR4, c[0x0][0x358] ;  /* 0x00006b00ff0477ac */ /* 0x000e640008000a00 */
[----:B-1----:R1:W5:Y:S01]  /*0110*/  LDG.E R45, desc[UR4][R2.64] ;  /* 0x00000004022d7981 */ /* 0x002362000c1e1900 */
[----:B------:R-:W-:Y:S01]  /*0120*/  HFMA2 R85, -RZ, RZ, 0, 5.9604644775390625e-08 ;  /* 0x00000001ff557431 */ /* 0x000fe200000001ff */
[----:B------:R-:W-:Y:S05]  /*0130*/  BRA `(.L_x_0) ;  /* 0x00000000000c7947 */ /* 0x000fea0003800000 */
.L_x_1:
[----:B------:R-:W1:Y:S01]  /*0140*/  LDCU UR4, c[0x0][0xc80] ;  /* 0x00019000ff0477ac */ /* 0x000e620008000800 */
[----:B------:R-:W-:Y:S01]  /*0150*/  HFMA2 R85, -RZ, RZ, 0, 5.9604644775390625e-08 ;  /* 0x00000001ff557431 */ /* 0x000fe200000001ff */
[----:B-1----:R-:W-:-:S07]  /*0160*/  MOV R45, UR4 ;  /* 0x00000004002d7c02 */ /* 0x002fce0008000f00 */
.L_x_0:
[----:B------:R-:W2:Y:S02]  /*0170*/  LDCU.64 UR4, c[0x0][0xcb0] ;  /* 0x00019600ff0477ac */ /* 0x000ea40008000a00 */
[----:B--2---:R-:W-:-:S04]  /*0180*/  UISETP.NE.U32.AND UP0, UPT, UR4, URZ, UPT ;  /* 0x000000ff0400728c */ /* 0x004fc8000bf05070 */
[----:B------:R-:W-:-:S09]  /*0190*/  UISETP.NE.AND.EX UP0, UPT, UR5, URZ, UPT, UP0 ;  /* 0x000000ff0500728c */ /* 0x000fd2000bf05300 */
[----:B------:R-:W-:Y:S05]  /*01a0*/  BRA.U UP0, `(.L_x_2) ;  /* 0x0000000100287547 */ /* 0x000fea000b800000 */
[----:B------:R-:W2:Y:S02]  /*01b0*/  LDCU.64 UR4, c[0x0][0xca8] ;  /* 0x00019500ff0477ac */ /* 0x000ea40008000a00 */
[----:B--2---:R-:W-:-:S04]  /*01c0*/  UISETP.NE.U32.AND UP0, UPT, UR4, URZ, UPT ;  /* 0x000000ff0400728c */ /* 0x004fc8000bf05070 */
[----:B------:R-:W-:-:S09]  /*01d0*/  UISETP.NE.AND.EX UP0, UPT, UR5, URZ, UPT, UP0 ;  /* 0x000000ff0500728c */ /* 0x000fd2000bf05300 */
[----:B------:R-:W-:Y:S05]  /*01e0*/  BRA.U !UP0, `(.L_x_3) ;  /* 0x0000000108107547 */ /* 0x000fea000b800000 */
[----:B-1----:R-:W1:Y:S01]  /*01f0*/  LDC.64 R2, c[0x0][0xca8] ;  /* 0x00032a00ff027b82 */ /* 0x002e620000000a00 */
[----:B------:R-:W1:Y:S02]  /*0200*/  LDCU.64 UR4, c[0x0][0x358] ;  /* 0x00006b00ff0477ac */ /* 0x000e640008000a00 */
[----:B-1----:R2:W5:Y:S01]  /*0210*/  LDG.E R43, desc[UR4][R2.64] ;  /* 0x00000004022b7981 */ /* 0x002562000c1e1900 */
[----:B------:R-:W-:Y:S05]  /*0220*/  BRA `(.L_x_2) ;  /* 0x0000000000087947 */ /* 0x000fea0003800000 */
.L_x_3:
[----:B------:R-:W2:Y:S02]  /*0230*/  LDCU UR4, c[0x0][0xca0] ;  /* 0x00019400ff0477ac */ /* 0x000ea40008000800 */
[----:B--2---:R-:W-:Y:S02]  /*0240*/  MOV R43, UR4 ;  /* 0x00000004002b7c02 */ /* 0x004fe40008000f00 */
.L_x_2:
[----:B------:R-:W-:Y:S01]  /*0250*/  IMAD.U32 R0, RZ, RZ, UR21 ;  /* 0x00000015ff007e24 */ /* 0x000fe2000f8e00ff */
[----:B------:R-:W-:Y:S04]  /*0260*/  BSSY.RECONVERGENT B0, `(.L_x_4) ;  /* 0x0000012000007945 */ /* 0x000fe80003800200 */
[C---:B------:R-:W-:Y:S02]  /*0270*/  ISETP.NE.OR P1, PT, R0.reuse, 0x1, !P4 ;  /* 0x000000010000780c */ /* 0x040fe40006725670 */
[----:B------:R-:W-:-:S11]  /*0280*/  ISETP.NE.OR P0, PT, R0, 0x3, !P4 ;  /* 0x000000030000780c */ /* 0x000fd60006705670 */
[----:B------:R-:W-:Y:S05]  /*0290*/  @P1 BRA `(.L_x_5) ;  /* 0x0000000000381947 */ /* 0x000fea0003800000 */
[----:B------:R-:W3:Y:S02]  /*02a0*/  LDCU.64 UR4, c[0x0][0x348] ;  /* 0x00006900ff0477ac */ /* 0x000ee40008000a00 */
[----:B---3--:R-:W-:Y:S02]  /*02b0*/  UIADD3 UR10, UP3, UPT, UR4, 0x80, URZ ;  /* 0x00000080040a7890 */ /* 0x008fe4000ff7e0ff */
[----:B------:R-:W-:Y:S02]  /*02c0*/  UIADD3 UR8, UP2, UPT, UR4, 0x180, URZ ;  /* 0x0000018004087890 */ /* 0x000fe4000ff5e0ff */
[----:B------:R-:W-:Y:S02]  /*02d0*/  UIADD3 UR6, UP1, UPT, UR4, 0x280, URZ ;  /* 0x0000028004067890 */ /* 0x000fe4000ff3e0ff */
[----:B------:R-:W-:Y:S02]  /*02e0*/  UIADD3 UR4, UP0, UPT, UR4, 0x380, URZ ;  /* 0x0000038004047890 */ /* 0x000fe4000ff1e0ff */
[----:B------:R-:W-:-:S02]  /*02f0*/  UIADD3.X UR11, UPT, UPT, URZ, UR5, URZ, UP3, !UPT ;  /* 0x00000005ff0b7290 */ /* 0x000fc40009ffe4ff */
[----:B------:R-:W-:Y:S02]  /*0300*/  UIADD3.X UR9, UPT, UPT, URZ, UR5, URZ, UP2, !UPT ;  /* 0x00000005ff097290 */ /* 0x000fe400097fe4ff */
[----:B------:R-:W-:Y:S02]  /*0310*/  UIADD3.X UR7, UPT, UPT, URZ, UR5, URZ, UP1, !UPT ;  /* 0x00000005ff077290 */ /* 0x000fe40008ffe4ff */
[----:B------:R-:W-:-:S03]  /*0320*/  UIADD3.X UR5, UPT, UPT, URZ, UR5, URZ, UP0, !UPT ;  /* 0x00000005ff057290 */ /* 0x000fc600087fe4ff */
[----:B------:R3:W-:Y:S02]  /*0330*/  UTMACCTL.PF [UR10] ;  /* 0x000000000a0079b9 */ /* 0x0007e40008040000 */
[----:B------:R3:W-:Y:S02]  /*0340*/  UTMACCTL.PF [UR8] ;  /* 0x00000000080079b9 */ /* 0x0007e40008040000 */
[----:B------:R3:W-:Y:S02]  /*0350*/  UTMACCTL.PF [UR6] ;  /* 0x00000000060079b9 */ /* 0x0007e40008040000 */
[----:B------:R3:W-:Y:S02]  /*0360*/  UTMACCTL.PF [UR4] ;  /* 0x00000000040079b9 */ /* 0x0007e40008040000 */
[----:B---3--:R-:W-:Y:S01]  /*0370*/  NOP ;  /* 0x0000000000007918 */ /* 0x008fe20000000000 */
.L_x_5:
[----:B------:R-:W-:Y:S05]  /*0380*/  BSYNC.RECONVERGENT B0 ;  /* 0x0000000000007941 */ /* 0x000fea0003800200 */
.L_x_4:
[----:B------:R-:W-:Y:S04]  /*0390*/  BSSY.RECONVERGENT B0, `(.L_x_6) ;  /* 0x000000a000007945 */ /* 0x000fe80003800200 */
[----:B------:R-:W-:Y:S05]  /*03a0*/  @P0 BRA `(.L_x_7) ;  /* 0x0000000000200947 */ /* 0x000fea0003800000 */
[----:B------:R-:W3:Y:S02]  /*03b0*/  LDCU.64 UR4, c[0x0][0x348] ;  /* 0x00006900ff0477ac */ /* 0x000ee40008000a00 */
[----:B---3--:R-:W-:Y:S02]  /*03c0*/  UIADD3 UR6, UP1, UPT, UR4, 0x980, URZ ;  /* 0x0000098004067890 */ /* 0x008fe4000ff3e0ff */
[----:B------:R-:W-:Y:S02]  /*03d0*/  UIADD3 UR4, UP0, UPT, UR4, 0xa80, URZ ;  /* 0x00000a8004047890 */ /* 0x000fe4000ff1e0ff */
[----:B------:R-:W-:Y:S02]  /*03e0*/  UIADD3.X UR7, UPT, UPT, URZ, UR5, URZ, UP1, !UPT ;  /* 0x00000005ff077290 */ /* 0x000fe40008ffe4ff */
[----:B------:R-:W-:-:S07]  /*03f0*/  UIADD3.X UR5, UPT, UPT, URZ, UR5, URZ, UP0, !UPT ;  /* 0x00000005ff057290 */ /* 0x000fce00087fe4ff */
[----:B------:R3:W-:Y:S02]  /*0400*/  UTMACCTL.PF [UR6] ;  /* 0x00000000060079b9 */ /* 0x0007e40008040000 */
[----:B------:R3:W-:Y:S02]  /*0410*/  UTMACCTL.PF [UR4] ;  /* 0x00000000040079b9 */ /* 0x0007e40008040000 */
[----:B---3--:R-:W-:Y:S01]  /*0420*/  NOP ;  /* 0x0000000000007918 */ /* 0x008fe20000000000 */
.L_x_7:
[----:B------:R-:W-:Y:S05]  /*0430*/  BSYNC.RECONVERGENT B0 ;  /* 0x0000000000007941 */ /* 0x000fea0003800200 */
.L_x_6:
[----:B------:R-:W3:Y:S01]  /*0440*/  LDCU.64 UR4, c[0x0][0xc88] ;  /* 0x00019100ff0477ac */ /* 0x000ee20008000a00 */
[----:B------:R-:W-:Y:S02]  /*0450*/  UISETP.EQ.U32.AND UP2, UPT, UR12, URZ, UPT ;  /* 0x000000ff0c00728c */ /* 0x000fe4000bf42070 */
[----:B------:R-:W-:Y:S02]  /*0460*/  UPLOP3.LUT UP3, UPT, UPT, UPT, UPT, 0x80, 0x8 ;  /* 0x000000000008789c */ /* 0x000fe40003f6f070 */
[----:B---3--:R-:W-:-:S04]  /*0470*/  UISETP.NE.U32.AND UP0, UPT, UR4, URZ, UPT ;  /* 0x000000ff0400728c */ /* 0x008fc8000bf05070 */
[----:B------:R-:W-:-:S04]  /*0480*/  UISETP.NE.AND.EX UP1, UPT, UR5, URZ, UPT, UP0 ;  /* 0x000000ff0500728c */ /* 0x000fc8000bf25300 */
[----:B------:R-:W-:-:S04]  /*0490*/  UISETP.EQ.OR.EX UP4, UPT, UR13, URZ, !UP1, UP2 ;  /* 0x000000ff0d00728c */ /* 0x000fc8000cf82720 */
[----:B------:R-:W-:-:S06]  /*04a0*/  UP2UR UR4, UPR, URZ, 0x10 ;  /* 0x00000010ff047883 */ /* 0x000fcc0008000000 */
[----:B------:R-:W-:Y:S01]  /*04b0*/  MOV R96, UR4 ;  /* 0x0000000400607c02 */ /* 0x000fe20008000f00 */
[----:B------:R-:W-:Y:S06]  /*04c0*/  BRA.U !UP4, `(.L_x_8) ;  /* 0x000000010c207547 */ /* 0x000fec000b800000 */
[----:B------:R-:W-:Y:S01]  /*04d0*/  UISETP.NE.U32.AND UP0, UPT, UR12, URZ, UPT ;  /* 0x000000ff0c00728c */ /* 0x000fe2000bf05070 */
[----:B-----5:R-:W-:Y:S01]  /*04e0*/  FSETP.NEU.AND P0, PT, R45, RZ, PT ;  /* 0x000000ff2d00720b */ /* 0x020fe20003f0d000 */
[----:B------:R-:W-:Y:S02]  /*04f0*/  USEL UR4, URZ, 0xffffffff, UP1 ;  /* 0xffffffffff047887 */ /* 0x000fe40008800000 */
[----:B------:R-:W-:-:S10]  /*0500*/  UISETP.NE.AND.EX UP2, UPT, UR13, URZ, UPT, UP0 ;  /* 0x000000ff0d00728c */ /* 0x000fd4000bf45300 */
[----:B------:R-:W-:Y:S01]  /*0510*/  VOTEU.ANY UP0, P0 ;  /* 0x0000000000ff7886 */ /* 0x000fe20000000100 */
[----:B------:R-:W-:-:S04]  /*0520*/  @!UP2 USEL UR4, URZ, 0xffffffff, UP0 ;  /* 0xffffffffff04a887 */ /* 0x000fc80008000000 */
[----:B------:R-:W-:-:S04]  /*0530*/  ULOP3.LUT UR4, UR4, 0x1, URZ, 0xc0, !UPT ;  /* 0x0000000104047892 */ /* 0x000fc8000f8ec0ff */
[----:B------:R-:W-:-:S11]  /*0540*/  UISETP.NE.U32.AND UP3, UPT, UR4, 0x1, UPT ;  /* 0x000000010400788c */ /* 0x000fd6000bf65070 */
.L_x_8:
[----:B-12---:R-:W1:Y:S01]  /*0550*/  SHFL.IDX PT, R2, R86, RZ, 0x1f ;  /* 0x00001fff56027589 */ /* 0x006e6200000e0000 */
[----:B------:R-:W-:Y:S01]  /*0560*/  UISETP.NE.AND UP5, UPT, UR21, 0x2, UPT ;  /* 0x000000021500788c */ /* 0x000fe2000bfa5270 */
[----:B-1----:R-:W-:-:S13]  /*0570*/  ISETP.NE.AND P0, PT, R2, RZ, PT ;  /* 0x000000ff0200720c */ /* 0x002fda0003f05270 */
[----:B------:R-:W-:Y:S05]  /*0580*/  @P0 BRA `(.L_x_9) ;  /* 0x0000000000700947 */ /* 0x000fea0003800000 */
[----:B------:R-:W1:Y:S01]  /*0590*/  S2UR UR4, SR_CgaCtaId ;  /* 0x00000000000479c3 */ /* 0x000e620000008800 */
[----:B------:R-:W-:Y:S01]  /*05a0*/  UMOV UR5, 0x400 ;  /* 0x0000040000057882 */ /* 0x000fe20000000000 */
[----:B------:R-:W-:Y:S01]  /*05b0*/  UMOV UR8, 0x1 ;  /* 0x0000000100087882 */ /* 0x000fe20000000000 */
[----:B------:R-:W-:Y:S01]  /*05c0*/  UMOV UR6, 0x8 ;  /* 0x0000000800067882 */ /* 0x000fe20000000000 */
[----:B------:R-:W-:-:S04]  /*05d0*/  UIADD3 UR8, UPT, UPT, -UR8, 0x100000, URZ ;  /* 0x0010000008087890 */ /* 0x000fc8000fffe1ff */
[----:B------:R-:W-:Y:S02]  /*05e0*/  USHF.L.U32 UR9, UR8, 0xb, URZ ;  /* 0x0000000b08097899 */ /* 0x000fe400080006ff */
[----:B------:R-:W-:Y:S02]  /*05f0*/  USHF.L.U32 UR8, UR8, 0x1, URZ ;  /* 0x0000000108087899 */ /* 0x000fe400080006ff */
[----:B------:R-:W-:-:S04]  /*0600*/  UIADD3 UR6, UPT, UPT, -UR6, 0x100000, URZ ;  /* 0x0010000006067890 */ /* 0x000fc8000fffe1ff */
[----:B------:R-:W-:Y:S02]  /*0610*/  USHF.L.U32 UR7, UR6, 0xb, URZ ;  /* 0x0000000b06077899 */ /* 0x000fe400080006ff */
[----:B------:R-:W-:Y:S01]  /*0620*/  USHF.L.U32 UR6, UR6, 0x1, URZ ;  /* 0x0000000106067899 */ /* 0x000fe200080006ff */
[----:B------:R-:W-:Y:S01]  /*0630*/  ELECT P0, URZ, PT ;  /* 0x0000000000ff782f */ /* 0x000fe20003800000 */
[----:B-1----:R-:W-:Y:S01]  /*0640*/  ULEA UR4, UR4, UR5, 0x18 ;  /* 0x0000000504047291 */ /* 0x002fe2000f8ec0ff */
[----:B------:R-:W1:Y:S11]  /*0650*/  FENCE.VIEW.ASYNC.S ;  /* 0x00000000000073c6 */ /* 0x000e760000000000 */
[----:B-1----:R1:W2:Y:S01]  /*0660*/  SYNCS.EXCH.64 URZ, [UR4], UR8 ;  /* 0x0000000804ff75b2 */ /* 0x0022a20008000100 */
[----:B------:R1:W3:Y:S01]  /*0670*/  SYNCS.EXCH.64 URZ, [UR4+0x38], UR6 ;  /* 0x0000380604ff75b2 */ /* 0x0002e20008000100 */
[----:B------:R1:W4:Y:S01]  /*0680*/  SYNCS.EXCH.64 URZ, [UR4+0x8], UR8 ;  /* 0x0000080804ff75b2 */ /* 0x0003220008000100 */
[----:B------:R1:W1:Y:S01]  /*0690*/  SYNCS.EXCH.64 URZ, [UR4+0x40], UR6 ;  /* 0x0000400604ff75b2 */ /* 0x0002620008000100 */
        /* <DEDUP_REMOVED lines=10> */
[----:B------:R-:W-:Y:S01]  /*0740*/  NOP ;  /* 0x0000000000007918 */ /* 0x000fe20000000000 */
.L_x_9:
[----:B------:R-:W2:Y:S01]  /*0750*/  SHFL.IDX PT, R2, R86, RZ, 0x1f ;  /* 0x00001fff56027589 */ /* 0x000ea200000e0000 */
[----:B------:R-:W-:Y:S01]  /*0760*/  NOP ;  /* 0x0000000000007918 */ /* 0x000fe20000000000 */
[----:B--2---:R-:W-:-:S13]  /*0770*/  ISETP.NE.AND P0, PT, R2, 0x1, PT ;  /* 0x000000010200780c */ /* 0x004fda0003f05270 */
[----:B------:R-:W-:Y:S05]  /*0780*/  @P0 BRA `(.L_x_10) ;  /* 0x0000000000500947 */ /* 0x000fea0003800000 */
[----:B-1----:R-:W1:Y:S01]  /*0790*/  S2UR UR4, SR_CgaCtaId ;  /* 0x00000000000479c3 */ /* 0x002e620000008800 */
        /* <DEDUP_REMOVED lines=12> */
[----:B-1----:R2:W1:Y:S01]  /*0860*/  SYNCS.EXCH.64 URZ, [UR4+0x70], UR8 ;  /* 0x0000700804ff75b2 */ /* 0x0024620008000100 */
[----:B------:R2:W1:Y:S01]  /*0870*/  SYNCS.EXCH.64 URZ, [UR4+0x88], UR6 ;  /* 0x0000880604ff75b2 */ /* 0x0004620008000100 */
[----:B------:R2:W1:Y:S01]  /*0880*/  SYNCS.EXCH.64 URZ, [UR4+0x78], UR8 ;  /* 0x0000780804ff75b2 */ /* 0x0004620008000100 */
[----:B------:R2:W1:Y:S01]  /*0890*/  SYNCS.EXCH.64 URZ, [UR4+0x90], UR6 ;  /* 0x0000900604ff75b2 */ /* 0x0004620008000100 */
[----:B------:R2:W1:Y:S01]  /*08a0*/  SYNCS.EXCH.64 URZ, [UR4+0x80], UR8 ;  /* 0x0000800804ff75b2 */ /* 0x0004620008000100 */
[----:B------:R2:W1:Y:S02]  /*08b0*/  SYNCS.EXCH.64 URZ, [UR4+0x98], UR6 ;  /* 0x0000980604ff75b2 */ /* 0x0004640008000100 */
[----:B--2---:R-:W-:Y:S01]  /*08c0*/  NOP ;  /* 0x0000000000007918 */ /* 0x004fe20000000000 */
.L_x_10:
[----:B------:R-:W2:Y:S01]  /*08d0*/  SHFL.IDX PT, R2, R86, RZ, 0x1f ;  /* 0x00001fff56027589 */ /* 0x000ea200000e0000 */
[----:B------:R-:W-:Y:S01]  /*08e0*/  NOP ;  /* 0x0000000000007918 */ /* 0x000fe20000000000 */
[----:B--2---:R-:W-:-:S13]  /*08f0*/  ISETP.NE.AND P0, PT, R2, 0x3, PT ;  /* 0x000000030200780c */ /* 0x004fda0003f05270 */
[----:B------:R-:W-:Y:S05]  /*0900*/  @P0 BRA `(.L_x_11) ;  /* 0x0000000000300947 */ /* 0x000fea0003800000 */
[----:B-1----:R-:W1:Y:S01]  /*0910*/  S2UR UR4, SR_CgaCtaId ;  /* 0x00000000000479c3 */ /* 0x002e620000008800 */
[----:B------:R-:W-:Y:S01]  /*0920*/  UMOV UR6, 0x400 ;  /* 0x0000040000067882 */ /* 0x000fe20000000000 */
[----:B------:R-:W-:Y:S01]  /*0930*/  UMOV UR5, 0x20 ;  /* 0x0000002000057882 */ /* 0x000fe20000000000 */
[----:B------:R-:W-:Y:S01]  /*0940*/  ELECT P0, URZ, PT ;  /* 0x0000000000ff782f */ /* 0x000fe20003800000 */
[----:B-1----:R-:W-:Y:S02]  /*0950*/  ULEA UR6, UR4, UR6, 0x18 ;  /* 0x0000000604067291 */ /* 0x002fe4000f8ec0ff */
[----:B------:R-:W-:-:S04]  /*0960*/  UIADD3 UR4, UPT, UPT, -UR5, 0x100000, URZ ;  /* 0x0010000005047890 */ /* 0x000fc8000fffe1ff */
[----:B------:R-:W-:Y:S02]  /*0970*/  USHF.L.U32 UR5, UR4, 0xb, URZ ;  /* 0x0000000b04057899 */ /* 0x000fe400080006ff */
[----:B------:R-:W-:Y:S01]  /*0980*/  USHF.L.U32 UR4, UR4, 0x1, URZ ;  /* 0x0000000104047899 */ /* 0x000fe200080006ff */
[----:B------:R-:W1:Y:S11]  /*0990*/  FENCE.VIEW.ASYNC.S ;  /* 0x00000000000073c6 */ /* 0x000e760000000000 */
[----:B-1----:R2:W1:Y:S01]  /*09a0*/  SYNCS.EXCH.64 URZ, [UR6+0xa0], UR4 ;  /* 0x0000a00406ff75b2 */ /* 0x0024620008000100 */
[----:B------:R2:W1:Y:S02]  /*09b0*/  SYNCS.EXCH.64 URZ, [UR6+0xa8], UR4 ;  /* 0x0000a80406ff75b2 */ /* 0x0004640008000100 */
[----:B--2---:R-:W-:Y:S01]  /*09c0*/  NOP ;  /* 0x0000000000007918 */ /* 0x004fe20000000000 */
.L_x_11:
[----:B------:R-:W2:Y:S01]  /*09d0*/  SHFL.IDX PT, R2, R86, RZ, 0x1f ;  /* 0x00001fff56027589 */ /* 0x000ea200000e0000 */
[----:B------:R-:W-:Y:S01]  /*09e0*/  NOP ;  /* 0x0000000000007918 */ /* 0x000fe20000000000 */
[----:B--2---:R-:W-:-:S13]  /*09f0*/  ISETP.NE.AND P0, PT, R2, 0x4, PT ;  /* 0x000000040200780c */ /* 0x004fda0003f05270 */
[----:B------:R-:W-:Y:S05]  /*0a00*/  @P0 BRA `(.L_x_12) ;  /* 0x00000000004c0947 */ /* 0x000fea0003800000 */
[----:B-1----:R-:W1:Y:S01]  /*0a10*/  S2UR UR6, SR_CgaCtaId ;  /* 0x00000000000679c3 */ /* 0x002e620000008800 */
[----:B------:R-:W-:Y:S01]  /*0a20*/  UMOV UR4, 0x720 ;  /* 0x0000072000047882 */ /* 0x000fe20000000000 */
[----:B------:R-:W-:Y:S01]  /*0a30*/  UMOV UR5, 0x400 ;  /* 0x0000040000057882 */ /* 0x000fe20000000000 */
[----:B------:R-:W-:Y:S01]  /*0a40*/  USEL UR4, UR4, 0x620, UP3 ;  /* 0x0000062004047887 */ /* 0x000fe20009800000 */
[----:B------:R-:W-:Y:S01]  /*0a50*/  UMOV UR8, 0x1 ;  /* 0x0000000100087882 */ /* 0x000fe20000000000 */
[----:B------:R-:W-:Y:S01]  /*0a60*/  ELECT P0, URZ, PT ;  /* 0x0000000000ff782f */ /* 0x000fe20003800000 */
[----:B------:R-:W-:-:S04]  /*0a70*/  UIADD3 UR8, UPT, UPT, -UR8, 0x100000, URZ ;  /* 0x0010000008087890 */ /* 0x000fc8000fffe1ff */
[----:B------:R-:W-:Y:S02]  /*0a80*/  USHF.L.U32 UR9, UR8, 0xb, URZ ;  /* 0x0000000b08097899 */ /* 0x000fe400080006ff */
[----:B------:R-:W-:Y:S02]  /*0a90*/  USHF.L.U32 UR8, UR8, 0x1, URZ ;  /* 0x0000000108087899 */ /* 0x000fe400080006ff */
[----:B-1----:R-:W-:Y:S02]  /*0aa0*/  ULEA UR6, UR6, UR5, 0x18 ;  /* 0x0000000506067291 */ /* 0x002fe4000f8ec0ff */
[----:B------:R-:W-:-:S04]  /*0ab0*/  UIADD3 UR4, UPT, UPT, -UR4, 0x100000, URZ ;  /* 0x0010000004047890 */ /* 0x000fc8000fffe1ff */
[----:B------:R-:W-:Y:S02]  /*0ac0*/  USHF.L.U32 UR5, UR4, 0xb, URZ ;  /* 0x0000000b04057899 */ /* 0x000fe400080006ff */
[----:B------:R-:W-:Y:S01]  /*0ad0*/  USHF.L.U32 UR4, UR4, 0x1, URZ ;  /* 0x0000000104047899 */ /* 0x000fe200080006ff */
[----:B------:R-:W1:Y:S03]  /*0ae0*/  FENCE.VIEW.ASYNC.S ;  /* 0x00000000000073c6 */ /* 0x000e660000000000 */
[----:B-1----:R2:W1:Y:S08]  /*0af0*/  SYNCS.EXCH.64 URZ, [UR6+0xb0], UR8 ;  /* 0x0000b00806ff75b2 */ /* 0x0024700008000100 */
[----:B------:R2:W1:Y:S01]  /*0b00*/  SYNCS.EXCH.64 URZ, [UR6+0xc0], UR4 ;  /* 0x0000c00406ff75b2 */ /* 0x0004620008000100 */
[----:B------:R2:W1:Y:S01]  /*0b10*/  SYNCS.EXCH.64 URZ, [UR6+0xb8], UR8 ;  /* 0x0000b80806ff75b2 */ /* 0x0004620008000100 */
[----:B------:R2:W1:Y:S02]  /*0b20*/  SYNCS.EXCH.64 URZ, [UR6+0xc8], UR4 ;  /* 0x0000c80406ff75b2 */ /* 0x0004640008000100 */
[----:B--2---:R-:W-:Y:S01]  /*0b30*/  NOP ;  /* 0x0000000000007918 */ /* 0x004fe20000000000 */
.L_x_12:
        /* <DEDUP_REMOVED lines=20> */
[----:B------:R2:W1:Y:S02]  /*0c80*/  SYNCS.EXCH.64 URZ, [UR4+0xe8], UR6 ;  /* 0x0000e80604ff75b2 */ /* 0x0004640008000100 */
[----:B--2---:R-:W-:Y:S01]  /*0c90*/  NOP ;  /* 0x0000000000007918 */ /* 0x004fe20000000000 */
.L_x_13:
[----:B------:R-:W2:Y:S01]  /*0ca0*/  SHFL.IDX PT, R2, R86, RZ, 0x1f ;  /* 0x00001fff56027589 */ /* 0x000ea200000e0000 */
[----:B------:R-:W1:Y:S01]  /*0cb0*/  S2UR UR52, SR_CgaCtaId ;  /* 0x00000000003479c3 */ /* 0x000e620000008800 */
[----:B------:R-:W-:Y:S01]  /*0cc0*/  NOP ;  /* 0x0000000000007918 */ /* 0x000fe20000000000 */
[----:B--2---:R-:W-:-:S13]  /*0cd0*/  ISETP.NE.AND P0, PT, R2, 0x3, PT ;  /* 0x000000030200780c */ /* 0x004fda0003f05270 */
[----:B-1----:R-:W-:Y:S05]  /*0ce0*/  @P0 BRA `(.L_x_14) ;  /* 0x0000000000340947 */ /* 0x002fea0003800000 */
[----:B------:R-:W-:Y:S01]  /*0cf0*/  UMOV UR4, 0x400 ;  /* 0x0000040000047882 */ /* 0x000fe20000000000 */
[----:B------:R-:W-:Y:S01]  /*0d00*/  UMOV UR6, 0x20 ;  /* 0x0000002000067882 */ /* 0x000fe20000000000 */
[----:B------:R-:W-:Y:S02]  /*0d10*/  ULEA UR4, UR52, UR4, 0x18 ;  /* 0x0000000434047291 */ /* 0x000fe4000f8ec0ff */
[----:B------:R-:W-:-:S04]  /*0d20*/  UIADD3 UR6, UPT, UPT, -UR6, 0x100000, URZ ;  /* 0x0010000006067890 */ /* 0x000fc8000fffe1ff */
[----:B------:R-:W-:Y:S02]  /*0d30*/  USHF.L.U32 UR7, UR6, 0xb, URZ ;  /* 0x0000000b06077899 */ /* 0x000fe400080006ff */
[----:B------:R-:W-:Y:S01]  /*0d40*/  USHF.L.U32 UR6, UR6, 0x1, URZ ;  /* 0x0000000106067899 */ /* 0x000fe200080006ff */
[----:B------:R-:W-:Y:S01]  /*0d50*/  ELECT P0, URZ, PT ;  /* 0x0000000000ff782f */ /* 0x000fe20003800000 */
[----:B------:R-:W1:Y:S10]  /*0d60*/  FENCE.VIEW.ASYNC.S ;  /* 0x00000000000073c6 */ /* 0x000e740000000000 */
[----:B-1----:R1:W2:Y:S01]  /*0d70*/  SYNCS.EXCH.64 URZ, [UR4+0xf0], UR6 ;  /* 0x0000f00604ff75b2 */ /* 0x0022a20008000100 */
[----:B------:R1:W1:Y:S01]  /*0d80*/  SYNCS.EXCH.64 URZ, [UR4+0x100], UR6 ;  /* 0x0001000604ff75b2 */ /* 0x0002620008000100 */
[----:B------:R1:W1:Y:S01]  /*0d90*/  SYNCS.EXCH.64 URZ, [UR4+0xf8], UR6 ;  /* 0x0000f80604ff75b2 */ /* 0x0002620008000100 */
[----:B------:R1:W1:Y:S01]  /*0da0*/  SYNCS.EXCH.64 URZ, [UR4+0x108], UR6 ;  /* 0x0001080604ff75b2 */ /* 0x0002620008000100 */
[----:B------:R-:W-:Y:S01]  /*0db0*/  NOP ;  /* 0x0000000000007918 */ /* 0x000fe20000000000 */
.L_x_14:
[----:B-1----:R-:W1:Y:S01]  /*0dc0*/  LDCU UR4, c[0x0][0x36c] ;  /* 0x00006d80ff0477ac */ /* 0x002e620008000800 */
[----:B------:R-:W-:Y:S01]  /*0dd0*/  ISETP.NE.OR P4, PT, R0, 0x2, !P4 ;  /* 0x000000020000780c */ /* 0x000fe20006785670 */
[----:B------:R-:W-:Y:S01]  /*0de0*/  NOP ;  /* 0x0000000000007918 */ /* 0x000fe20000000000 */
[----:B------:R-:W-:Y:S01]  /*0df0*/  LOP3.LUT R0, R81, 0x1f, RZ, 0xc0, !PT ;  /* 0x0000001f51007812 */ /* 0x000fe200078ec0ff */
[----:B------:R-:W-:Y:S02]  /*0e00*/  UISETP.NE.AND UP4, UPT, UR21, URZ, UPT ;  /* 0x000000ff1500728c */ /* 0x000fe4000bf85270 */
[----:B-1----:R-:W-:-:S09]  /*0e10*/  UISETP.EQ.U32.AND UP6, UPT, UR4, 0x1, UPT ;  /* 0x000000010400788c */ /* 0x002fd2000bfc2070 */
[----:B------:R-:W-:Y:S05]  /*0e20*/  BRA.U !UP6, `(.L_x_15) ;  /* 0x000000010e087547 */ /* 0x000fea000b800000 */
[----:B--234-:R-:W-:Y:S01]  /*0e30*/  UCGABAR_ARV ;  /* 0x00000000000079c7 */ /* 0x01cfe20008000000 */
[----:B------:R-:W-:Y:S05]  /*0e40*/  BRA `(.L_x_16) ;  /* 0x0000000000047947 */ /* 0x000fea0003800000 */
.L_x_15:
[----:B--234-:R-:W-:Y:S01]  /*0e50*/  NOP ;  /* 0x0000000000007918 */ /* 0x01cfe20000000000 */
.L_x_16:
[----:B------:R-:W1:Y:S01]  /*0e60*/  S2UR UR20, SR_CTAID.X ;  /* 0x00000000001479c3 */ /* 0x000e620000002500 */
[----:B------:R-:W-:-:S05]  /*0e70*/  CS2R.32 R92, SR_CgaSize ;  /* 0x00000000005c7805 */ /* 0x000fca0000008a00 */
[----:B------:R-:W-:-:S05]  /*0e80*/  IMAD R92, R92, -0xa0, RZ ;  /* 0xffffff605c5c7824 */ /* 0x000fca00078e02ff */
[----:B------:R-:W-:-:S14]  /*0e90*/  R2UR UR5, R92 ;  /* 0x000000005c0572ca */ /* 0x000fdc00000e0000 */
[----:B------:R-:W2:Y:S01]  /*0ea0*/  LDCU UR5, c[0x0][UR5+0x2b0] ;  /* 0x00005600050577ac */ /* 0x000ea20008000800 */
[----:B------:R-:W-:-:S05]  /*0eb0*/  CS2R.32 R92, SR_CgaSize ;  /* 0x00000000005c7805 */ /* 0x000fca0000008a00 */
[----:B------:R-:W-:-:S05]  /*0ec0*/  IMAD R92, R92, -0xa0, RZ ;  /* 0xffffff605c5c7824 */ /* 0x000fca00078e02ff */
[----:B------:R-:W-:-:S14]  /*0ed0*/  R2UR UR4, R92 ;  /* 0x000000005c0472ca */ /* 0x000fdc00000e0000 */
[----:B------:R-:W3:Y:S01]  /*0ee0*/  LDCU UR4, c[0x0][UR4+0x2b4] ;  /* 0x00005680040477ac */ /* 0x000ee20008000800 */
[----:B------:R-:W4:Y:S01]  /*0ef0*/  S2UR UR26, SR_CTAID.Y ;  /* 0x00000000001a79c3 */ /* 0x000f220000002600 */
[----:B------:R-:W-:-:S05]  /*0f00*/  CS2R.32 R92, SR_CgaSize ;  /* 0x00000000005c7805 */ /* 0x000fca0000008a00 */
[----:B------:R-:W-:-:S05]  /*0f10*/  IMAD R92, R92, -0xa0, RZ ;  /* 0xffffff605c5c7824 */ /* 0x000fca00078e02ff */
[----:B------:R-:W-:-:S14]  /*0f20*/  R2UR UR6, R92 ;  /* 0x000000005c0672ca */ /* 0x000fdc00000e0000 */
[----:B------:R-:W3:Y:S01]  /*0f30*/  LDCU UR6, c[0x0][UR6+0x2a0] ;  /* 0x00005400060677ac */ /* 0x000ee20008000800 */
[----:B------:R-:W-:-:S05]  /*0f40*/  CS2R.32 R92, SR_CgaSize ;  /* 0x00000000005c7805 */ /* 0x000fca0000008a00 */
[----:B------:R-:W-:-:S05]  /*0f50*/  IMAD R92, R92, -0xa0, RZ ;  /* 0xffffff605c5c7824 */ /* 0x000fca00078e02ff */
[----:B------:R-:W-:-:S14]  /*0f60*/  R2UR UR7, R92 ;  /* 0x000000005c0772ca */ /* 0x000fdc00000e0000 */
[----:B------:R-:W3:Y:S01]  /*0f70*/  LDCU UR7, c[0x0][UR7+0x2a4] ;  /* 0x00005480070777ac */ /* 0x000ee20008000800 */
[----:B------:R-:W-:Y:S02]  /*0f80*/  USHF.L.U32 UR37, UR52, 0xa, URZ ;  /* 0x0000000a34257899 */ /* 0x000fe400080006ff */
[----:B------:R-:W-:Y:S02]  /*0f90*/  USHF.L.U32 UR29, UR52, 0x8, URZ ;  /* 0x00000008341d7899 */ /* 0x000fe400080006ff */
[----:B------:R-:W-:Y:S01]  /*0fa0*/  USHF.L.U32 UR10, UR52, 0x7, URZ ;  /* 0x00000007340a7899 */ /* 0x000fe200080006ff */
[----:B------:R-:W3:Y:S01]  /*0fb0*/  LDCU UR22, c[0x0][0xf24] ;  /* 0x0001e480ff1677ac */ /* 0x000ee20008000800 */
[----:B-1----:R-:W-:Y:S01]  /*0fc0*/  I2FP.F32.U32 R3, UR20 ;  /* 0x0000001400037c45 */ /* 0x002fe20008201000 */
[----:B------:R-:W1:Y:S04]  /*0fd0*/  LDCU UR42, c[0x0][0xf24] ;  /* 0x0001e480ff2a77ac */ /* 0x000e680008000800 */
[----:B--2---:R-:W-:Y:S01]  /*0fe0*/  FMUL R3, R3, UR5 ;  /* 0x0000000503037c20 */ /* 0x004fe20008400000 */
[----:B------:R-:W2:Y:S01]  /*0ff0*/  LDCU UR24, c[0x0][0xf30] ;  /* 0x0001e600ff1877ac */ /* 0x000ea20008000800 */
[----:B----4-:R-:W-:-:S04]  /*1000*/  I2FP.F32.U32 R2, UR26 ;  /* 0x0000001a00027c45 */ /* 0x010fc80008201000 */
[----:B------:R-:W4:Y:S01]  /*1010*/  F2I.U32.TRUNC.NTZ R3, R3 ;  /* 0x0000000300037305 */ /* 0x000f22000020f000 */
[----:B------:R-:W-:Y:S01]  /*1020*/  ULOP3.LUT UR37, UR37, 0x1c00, URZ, 0xc0, !UPT ;  /* 0x00001c0025257892 */ /* 0x000fe2000f8ec0ff */
[----:B---3--:R-:W-:Y:S01]  /*1030*/  FMUL R2, R2, UR4 ;  /* 0x0000000402027c20 */ /* 0x008fe20008400000 */
[----:B------:R-:W-:Y:S02]  /*1040*/  ULOP3.LUT UR29, UR29, 0x700, URZ, 0xc0, !UPT ;  /* 0x000007001d1d7892 */ /* 0x000fe4000f8ec0ff */
[----:B------:R-:W-:-:S03]  /*1050*/  ULOP3.LUT UR10, UR10, 0x80, URZ, 0xc0, !UPT ;  /* 0x000000800a0a7892 */ /* 0x000fc6000f8ec0ff */
[----:B------:R-:W3:Y:S01]  /*1060*/  F2I.U32.TRUNC.NTZ R2, R2 ;  /* 0x0000000200027305 */ /* 0x000ee2000020f000 */
[----:B----4-:R-:W-:Y:S02]  /*1070*/  R2UR UR5, R3 ;  /* 0x00000000030572ca */ /* 0x010fe400000e0000 */
[----:B---3--:R-:W-:Y:S02]  /*1080*/  R2UR UR4, R2 ;  /* 0x00000000020472ca */ /* 0x008fe400000e0000 */
[----:B------:R-:W-:-:S09]  /*1090*/  PRMT R2, RZ, 0x7610, R2 ;  /* 0x00007610ff027816 */ /* 0x000fd20000000002 */
[----:B------:R-:W-:-:S04]  /*10a0*/  UIADD3 UR5, UPT, UPT, -UR5, URZ, URZ ;  /* 0x000000ff05057290 */ /* 0x000fc8000fffe1ff */
[----:B------:R-:W-:Y:S02]  /*10b0*/  UIMAD UR5, UR6, UR5, UR20 ;  /* 0x00000005060572a4 */ /* 0x000fe4000f8e0214 */
[----:B------:R-:W-:-:S04]  /*10c0*/  UIADD3 UR4, UPT, UPT, -UR4, URZ, URZ ;  /* 0x000000ff04047290 */ /* 0x000fc8000fffe1ff */
[----:B------:R-:W-:Y:S01]  /*10d0*/  IMAD.U32 R92, RZ, RZ, UR5 ;  /* 0x00000005ff5c7e24 */ /* 0x000fe2000f8e00ff */
[----:B------:R-:W-:-:S06]  /*10e0*/  UIMAD UR4, UR7, UR4, UR26 ;  /* 0x00000004070472a4 */ /* 0x000fcc000f8e021a */
[----:B------:R-:W-:Y:S01]  /*10f0*/  IMAD.U32 R91, RZ, RZ, UR4 ;  /* 0x00000004ff5b7e24 */ /* 0x000fe2000f8e00ff */
[----:B-12---:R-:W-:Y:S06]  /*1100*/  BRA.U UP4, `(.L_x_17) ;  /* 0x0000000104807547 */ /* 0x006fec000b800000 */
[----:B------:R-:W-:Y:S02]  /*1110*/  R2UR UR9, R91 ;  /* 0x000000005b0972ca */ /* 0x000fe400000e0000 */
[----:B------:R-:W-:-:S11]  /*1120*/  R2UR UR15, R92 ;  /* 0x000000005c0f72ca */ /* 0x000fd600000e0000 */
[----:B------:R-:W-:-:S04]  /*1130*/  UISETP.NE.AND UP0, UPT, UR9, URZ, UPT ;  /* 0x000000ff0900728c */ /* 0x000fc8000bf05270 */
[----:B------:R-:W-:Y:S02]  /*1140*/  USEL UR5, URZ, 0x2, UP0 ;  /* 0x00000002ff057887 */ /* 0x000fe40008000000 */
[----:B------:R-:W-:Y:S02]  /*1150*/  USEL UR4, URZ, 0x4, UP0 ;  /* 0x00000004ff047887 */ /* 0x000fe40008000000 */
[----:B------:R-:W-:Y:S02]  /*1160*/  USEL UR7, URZ, 0x8, UP0 ;  /* 0x00000008ff077887 */ /* 0x000fe40008000000 */
[----:B------:R-:W-:Y:S02]  /*1170*/  USEL UR6, URZ, 0x10, UP0 ;  /* 0x00000010ff067887 */ /* 0x000fe40008000000 */
[----:B------:R-:W-:Y:S02]  /*1180*/  USEL UR8, URZ, 0x20, UP0 ;  /* 0x00000020ff087887 */ /* 0x000fe40008000000 */
[----:B------:R-:W-:-:S02]  /*1190*/  USEL UR13, URZ, 0x40, UP0 ;  /* 0x00000040ff0d7887 */ /* 0x000fc40008000000 */
[----:B------:R-:W-:Y:S02]  /*11a0*/  USEL UR14, URZ, 0x80, UP0 ;  /* 0x00000080ff0e7887 */ /* 0x000fe40008000000 */
[----:B------:R-:W-:-:S04]  /*11b0*/  UISETP.NE.AND UP0, UPT, UR9, URZ, UPT ;  /* 0x000000ff0900728c */ /* 0x000fc8000bf05270 */
[----:B------:R-:W-:-:S04]  /*11c0*/  UISETP.EQ.OR UP0, UPT, UR15, URZ, !UP0 ;  /* 0x000000ff0f00728c */ /* 0x000fc8000c702670 */
[----:B------:R-:W-:Y:S02]  /*11d0*/  USEL UR12, URZ, 0x1, !UP0 ;  /* 0x00000001ff0c7887 */ /* 0x000fe4000c000000 */
[----:B------:R-:W-:-:S04]  /*11e0*/  UISETP.NE.AND UP0, UPT, UR15, 0x1, UPT ;  /* 0x000000010f00788c */ /* 0x000fc8000bf05270 */
[----:B------:R-:W-:Y:S02]  /*11f0*/  USEL UR11, UR5, 0x2, UP0 ;  /* 0x00000002050b7887 */ /* 0x000fe40008000000 */
[----:B------:R-:W-:-:S04]  /*1200*/  UISETP.NE.AND UP0, UPT, UR15, 0x2, UPT ;  /* 0x000000020f00788c */ /* 0x000fc8000bf05270 */
[----:B------:R-:W-:Y:S02]  /*1210*/  USEL UR4, UR4, 0x4, UP0 ;  /* 0x0000000404047887 */ /* 0x000fe40008000000 */
[----:B------:R-:W-:Y:S02]  /*1220*/  UISETP.NE.AND UP0, UPT, UR15, 0x3, UPT ;  /* 0x000000030f00788c */ /* 0x000fe4000bf05270 */
[----:B------:R-:W-:Y:S02]  /*1230*/  UIADD3 UR4, UPT, UPT, UR4, UR11, UR12 ;  /* 0x0000000b04047290 */ /* 0x000fe4000fffe00c */
        /* <DEDUP_REMOVED lines=10> */
[----:B------:R-:W-:-:S04]  /*12e0*/  USEL UR5, UR14, 0x80, UP0 ;  /* 0x000000800e057887 */ /* 0x000fc80008000000 */
[----:B------:R-:W-:-:S06]  /*12f0*/  UIADD3 UR4, UPT, UPT, UR4, UR5, URZ ;  /* 0x0000000504047290 */ /* 0x000fcc000fffe0ff */
[----:B------:R-:W-:-:S07]  /*1300*/  IMAD.U32 R2, RZ, RZ, UR4 ;  /* 0x00000004ff027e24 */ /* 0x000fce000f8e00ff */
.L_x_17:
[----:B------:R-:W1:Y:S01]  /*1310*/  S2UR UR36, SR_CTAID.Z ;  /* 0x00000000002479c3 */ /* 0x000e620000002700 */
[----:B------:R-:W-:-:S09]  /*1320*/  UISETP.GE.AND UP0, UPT, UR22, 0x1, UPT ;  /* 0x000000011600788c */ /* 0x000fd2000bf06270 */
[----:B------:R-:W-:Y:S05]  /*1330*/  BRA.U !UP0, `(.L_x_18) ;  /* 0x0000000108d07547 */ /* 0x000fea000b800000 */
[----:B------:R-:W2:Y:S01]  /*1340*/  LDCU UR23, c[0x0][0xf0c] ;  /* 0x0001e180ff1777ac */ /* 0x000ea20008000800 */
[----:B------:R-:W3:Y:S01]  /*1350*/  LDCU.128 UR12, c[0x0][0xf10] ;  /* 0x0001e200ff0c77ac */ /* 0x000ee20008000c00 */
[----:B------:R-:W4:Y:S01]  /*1360*/  LDCU UR6, c[0x0][0x370] ;  /* 0x00006e00ff0677ac */ /* 0x000f220008000800 */
[----:B------:R-:W1:Y:S01]  /*1370*/  LDCU UR7, c[0x0][0x374] ;  /* 0x00006e80ff0777ac */ /* 0x000e620008000800 */
[----:B------:R-:W1:Y:S01]  /*1380*/  LDCU UR11, c[0x0][0xf20] ;  /* 0x0001e400ff0b77ac */ /* 0x000e620008000800 */
[----:B--2---:R-:W-:Y:S02]  /*1390*/  UISETP.NE.AND UP0, UPT, UR23, 0x1, UPT ;  /* 0x000000011700788c */ /* 0x004fe4000bf05270 */
[----:B---3--:R-:W-:Y:S01]  /*13a0*/  UIMAD.WIDE.U32 UR4, UR20, UR12, URZ ;  /* 0x0000000c140472a5 */ /* 0x008fe2000f8e00ff */
[----:B------:R-:W2:Y:S01]  /*13b0*/  LDCU.64 UR8, c[0x0][0xf28] ;  /* 0x0001e500ff0877ac */ /* 0x000ea20008000a00 */
[----:B----4-:R-:W-:Y:S02]  /*13c0*/  UIMAD.WIDE.U32 UR18, UR6, UR12, URZ ;  /* 0x0000000c061272a5 */ /* 0x010fe4000f8e00ff */
[----:B------:R-:W-:-:S02]  /*13d0*/  USHF.R.U32.HI UR5, URZ, UR13, UR5 ;  /* 0x0000000dff057299 */ /* 0x000fc40008011605 */
[----:B------:R-:W-:Y:S02]  /*13e0*/  UIMAD.WIDE.U32 UR16, UR26, UR15, URZ ;  /* 0x0000000f1a1072a5 */ /* 0x000fe4000f8e00ff */
[----:B------:R-:W-:Y:S01]  /*13f0*/  USEL UR5, UR20, UR5, !UP0 ;  /* 0x0000000514057287 */ /* 0x000fe2000c000000 */
[----:B------:R-:W-:Y:S01]  /*1400*/  UMOV UR18, UR19 ;  /* 0x0000001300127c82 */ /* 0x000fe20008000000 */
[----:B------:R-:W-:Y:S02]  /*1410*/  UISETP.NE.AND UP2, UPT, UR22, 0x1, UPT ;  /* 0x000000011600788c */ /* 0x000fe4000bf45270 */
[----:B------:R-:W-:Y:S02]  /*1420*/  @UP0 USHF.R.U32.HI UR6, URZ, UR13, UR18 ;  /* 0x0000000dff060299 */ /* 0x000fe40008011612 */
[----:B------:R-:W-:Y:S02]  /*1430*/  UISETP.NE.AND UP0, UPT, UR14, 0x1, UPT ;  /* 0x000000010e00788c */ /* 0x000fe4000bf05270 */
[----:B-1----:R-:W-:Y:S01]  /*1440*/  UIMAD.WIDE.U32 UR12, UR7, UR15, URZ ;  /* 0x0000000f070c72a5 */ /* 0x002fe2000f8e00ff */
[----:B------:R-:W-:Y:S01]  /*1450*/  UMOV UR4, UR17 ;  /* 0x0000001100047c82 */ /* 0x000fe20008000000 */
[----:B--2---:R-:W-:-:S02]  /*1460*/  UIMAD.WIDE.U32 UR16, UR6, UR8, URZ ;  /* 0x00000008061072a5 */ /* 0x004fc4000f8e00ff */
[----:B------:R-:W-:-:S03]  /*1470*/  USHF.R.U32.HI UR4, URZ, UR11, UR4 ;  /* 0x0000000bff047299 */ /* 0x000fc60008011604 */
[----:B------:R-:W-:Y:S02]  /*1480*/  UMOV UR12, UR13 ;  /* 0x0000000d000c7c82 */ /* 0x000fe40008000000 */
[----:B------:R-:W-:Y:S01]  /*1490*/  @UP0 USHF.R.U32.HI UR7, URZ, UR11, UR12 ;  /* 0x0000000bff070299 */ /* 0x000fe2000801160c */
[----:B------:R-:W-:Y:S01]  /*14a0*/  UMOV UR16, UR17 ;  /* 0x0000001100107c82 */ /* 0x000fe20008000000 */
[----:B------:R-:W-:Y:S02]  /*14b0*/  USEL UR4, UR26, UR4, !UP0 ;  /* 0x000000041a047287 */ /* 0x000fe4000c000000 */
[----:B------:R-:W-:Y:S02]  /*14c0*/  UIMAD.WIDE.U32 UR12, UR7, UR8, URZ ;  /* 0x00000008070c72a5 */ /* 0x000fe4000f8e00ff */
[----:B------:R-:W-:Y:S02]  /*14d0*/  @UP2 USHF.R.U32.HI UR6, URZ, UR9, UR16 ;  /* 0x00000009ff062299 */ /* 0x000fe40008011610 */
[----:B------:R-:W-:-:S02]  /*14e0*/  UIMAD.WIDE.U32 UR16, UR4, UR8, URZ ;  /* 0x00000008041072a5 */ /* 0x000fc4000f8e00ff */
[----:B------:R-:W-:Y:S01]  /*14f0*/  UIMAD UR11, UR6, UR22, URZ ;  /* 0x00000016060b72a4 */ /* 0x000fe2000f8e02ff */
[----:B------:R-:W-:Y:S02]  /*1500*/  UMOV UR12, UR13 ;  /* 0x0000000d000c7c82 */ /* 0x000fe40008000000 */
[----:B------:R-:W-:Y:S02]  /*1510*/  @UP2 USHF.R.U32.HI UR7, URZ, UR9, UR12 ;  /* 0x00000009ff072299 */ /* 0x000fe4000801160c */
[----:B------:R-:W-:Y:S02]  /*1520*/  UIMAD.WIDE.U32 UR12, UR5, UR8, URZ ;  /* 0x00000008050c72a5 */ /* 0x000fe4000f8e00ff */
[----:B------:R-:W-:Y:S02]  /*1530*/  UIMAD UR7, UR7, UR22, URZ ;  /* 0x00000016070772a4 */ /* 0x000fe4000f8e02ff */
[----:B------:R-:W-:Y:S02]  /*1540*/  UIADD3 UR12, UPT, UPT, -UR5, URZ, URZ ;  /* 0x000000ff050c7290 */ /* 0x000fe4000fffe1ff */
[----:B------:R-:W-:-:S02]  /*1550*/  UISETP.GE.AND UP0, UPT, UR4, UR7, UPT ;  /* 0x000000070400728c */ /* 0x000fc4000bf06270 */
[----:B------:R-:W-:Y:S02]  /*1560*/  UIMAD UR20, UR23, UR12, UR20 ;  /* 0x0000000c171472a4 */ /* 0x000fe4000f8e0214 */
[----:B------:R-:W-:Y:S01]  /*1570*/  UISETP.GE.OR UP0, UPT, UR5, UR11, UP0 ;  /* 0x0000000b0500728c */ /* 0x000fe20008706670 */
[----:B------:R-:W-:Y:S01]  /*1580*/  UMOV UR7, UR17 ;  /* 0x0000001100077c82 */ /* 0x000fe20008000000 */
[----:B------:R-:W-:Y:S02]  /*1590*/  UIADD3 UR11, UPT, UPT, -UR4, URZ, URZ ;  /* 0x000000ff040b7290 */ /* 0x000fe4000fffe1ff */
[----:B------:R-:W-:Y:S02]  /*15a0*/  USHF.R.U32.HI UR7, URZ, UR9, UR7 ;  /* 0x00000009ff077299 */ /* 0x000fe40008011607 */
[----:B------:R-:W-:Y:S02]  /*15b0*/  UIMAD UR11, UR14, UR11, UR26 ;  /* 0x0000000b0e0b72a4 */ /* 0x000fe4000f8e021a */
[----:B------:R-:W-:-:S03]  /*15c0*/  USEL UR7, UR4, UR7, !UP2 ;  /* 0x0000000704077287 */ /* 0x000fc6000d000000 */
[----:B------:R-:W-:Y:S02]  /*15d0*/  @!UP0 UMOV UR8, UR13 ;  /* 0x0000000d00088c82 */ /* 0x000fe40008000000 */
[----:B------:R-:W-:Y:S02]  /*15e0*/  @!UP0 USHF.R.U32.HI UR8, URZ, UR9, UR8 ;  /* 0x00000009ff088299 */ /* 0x000fe40008011608 */
[----:B------:R-:W-:Y:S02]  /*15f0*/  UIADD3 UR9, UPT, UPT, -UR7, URZ, URZ ;  /* 0x000000ff07097290 */ /* 0x000fe4000fffe1ff */
[----:B------:R-:W-:Y:S02]  /*1600*/  @!UP0 USEL UR8, UR5, UR8, !UP2 ;  /* 0x0000000805088287 */ /* 0x000fe4000d000000 */
[----:B------:R-:W-:Y:S02]  /*1610*/  UIMAD UR9, UR22, UR9, UR4 ;  /* 0x00000009160972a4 */ /* 0x000fe4000f8e0204 */
[----:B------:R-:W-:-:S02]  /*1620*/  @!UP0 UIADD3 UR7, UPT, UPT, UR7, -UR8, URZ ;  /* 0x8000000807078290 */ /* 0x000fc4000fffe0ff */
[----:B------:R-:W-:Y:S02]  /*1630*/  @!UP0 UIMAD UR6, UR9, UR6, UR8 ;  /* 0x00000006090682a4 */ /* 0x000fe4000f8e0208 */
[----:B------:R-:W-:-:S04]  /*1640*/  @!UP0 UIMAD UR4, UR7, UR22, UR5 ;  /* 0x00000016070482a4 */ /* 0x000fc8000f8e0205 */
[----:B------:R-:W-:Y:S01]  /*1650*/  UIMAD UR26, UR4, UR14, UR11 ;  /* 0x0000000e041a72a4 */ /* 0x000fe2000f8e020b */
[----:B------:R-:W-:Y:S02]  /*1660*/  @!UP0 UMOV UR5, UR6 ;  /* 0x0000000600058c82 */ /* 0x000fe40008000000 */
[----:B------:R-:W-:-:S12]  /*1670*/  UIMAD UR20, UR5, UR23, UR20 ;  /* 0x00000017051472a4 */ /* 0x000fd8000f8e0214 */
.L_x_18:
[----:B------:R-:W-:-:S09]  /*1680*/  UISETP.NE.AND UP0, UPT, UR24, 0x1, UPT ;  /* 0x000000011800788c */ /* 0x000fd2000bf05270 */
[----:B------:R-:W-:Y:S05]  /*1690*/  BRA.U UP0, `(.L_x_19) ;  /* 0x0000000100407547 */ /* 0x000fea000b800000 */
[----:B------:R-:W2:Y:S01]  /*16a0*/  LDCU.128 UR12, c[0x0][0xf10] ;  /* 0x0001e200ff0c77ac */ /* 0x000ea20008000c00 */
[----:B------:R-:W3:Y:S01]  /*16b0*/  LDCU UR8, c[0x0][0xf0c] ;  /* 0x0001e180ff0877ac */ /* 0x000ee20008000800 */
[----:B------:R-:W4:Y:S01]  /*16c0*/  LDCU UR9, c[0x0][0xf20] ;  /* 0x0001e400ff0977ac */ /* 0x000f220008000800 */
[----:B--2---:R-:W-:Y:S02]  /*16d0*/  UIMAD.WIDE.U32 UR4, UR20, UR12, URZ ;  /* 0x0000000c140472a5 */ /* 0x004fe4000f8e00ff */
[----:B------:R-:W-:Y:S02]  /*16e0*/  UIMAD.WIDE.U32 UR6, UR26, UR15, URZ ;  /* 0x0000000f1a0672a5 */ /* 0x000fe4000f8e00ff */
[----:B---3--:R-:W-:Y:S02]  /*16f0*/  UISETP.NE.AND UP0, UPT, UR8, 0x1, UPT ;  /* 0x000000010800788c */ /* 0x008fe4000bf05270 */
[----:B------:R-:W-:-:S03]  /*1700*/  USHF.R.U32.HI UR5, URZ, UR13, UR5 ;  /* 0x0000000dff057299 */ /* 0x000fc60008011605 */
[----:B------:R-:W-:Y:S01]  /*1710*/  UMOV UR4, UR7 ;  /* 0x0000000700047c82 */ /* 0x000fe20008000000 */
[----:B------:R-:W-:Y:S02]  /*1720*/  USEL UR5, UR20, UR5, !UP0 ;  /* 0x0000000514057287 */ /* 0x000fe4000c000000 */
[----:B------:R-:W-:Y:S02]  /*1730*/  UISETP.NE.AND UP0, UPT, UR14, 0x1, UPT ;  /* 0x000000010e00788c */ /* 0x000fe4000bf05270 */
[----:B----4-:R-:W-:-:S04]  /*1740*/  USHF.R.U32.HI UR4, URZ, UR9, UR4 ;  /* 0x00000009ff047299 */ /* 0x010fc80008011604 */
[----:B------:R-:W-:-:S04]  /*1750*/  USEL UR4, UR26, UR4, !UP0 ;  /* 0x000000041a047287 */ /* 0x000fc8000c000000 */
[----:B------:R-:W-:Y:S02]  /*1760*/  UIADD3 UR6, UPT, UPT, UR5, -UR4, URZ ;  /* 0x8000000405067290 */ /* 0x000fe4000fffe0ff */
[----:B------:R-:W-:Y:S02]  /*1770*/  UIADD3 UR4, UPT, UPT, -UR5, UR4, URZ ;  /* 0x0000000405047290 */ /* 0x000fe4000fffe1ff */
[----:B------:R-:W-:Y:S02]  /*1780*/  UIMAD UR26, UR6, UR14, UR26 ;  /* 0x0000000e061a72a4 */ /* 0x000fe4000f8e021a */
[----:B------:R-:W-:-:S12]  /*1790*/  UIMAD UR20, UR4, UR8, UR20 ;  /* 0x00000008041472a4 */ /* 0x000fd8000f8e0214 */
.L_x_19:
[----:B------:R-:W-:Y:S01]  /*17a0*/  UISETP.NE.AND UP0, UPT, UR21, 0x2, UPT ;  /* 0x000000021500788c */ /* 0x000fe2000bf05270 */
[----:B------:R-:W-:Y:S09]  /*17b0*/  BRA.U !UP6, `(.L_x_20) ;  /* 0x000000010e0c7547 */ /* 0x000ff2000b800000 */
[----:B------:R-:W-:Y:S01]  /*17c0*/  UCGABAR_WAIT ;  /* 0x0000000000007dc7 */ /* 0x000fe20008000000 */
[----:B------:R-:W-:Y:S01]  /*17d0*/  CCTL.IVALL ;  /* 0x00000000ff00798f */ /* 0x000fe20002000000 */
[----:B------:R-:W-:Y:S05]  /*17e0*/  BRA `(.L_x_21) ;  /* 0x0000000000047947 */ /* 0x000fea0003800000 */
.L_x_20:
[----:B------:R-:W-:Y:S06]  /*17f0*/  BAR.SYNC.DEFER_BLOCKING 0x0 ;  /* 0x0000000000007b1d */ /* 0x000fec0000010000 */
.L_x_21:
[----:B------:R-:W-:Y:S05]  /*1800*/  BRA.U UP0, `(.L_x_22) ;  /* 0x0000001500e87547 */ /* 0x000fea000b800000 */
[----:B------:R-:W2:Y:S01]  /*1810*/  LDCU UR6, c[0x0][0x38c] ;  /* 0x00007180ff0677ac */ /* 0x000ea20008000800 */
[----:B------:R-:W-:Y:S01]  /*1820*/  PLOP3.LUT P2, PT, PT, PT, UP3, 0x80, 0x8 ;  /* 0x000000000008781c */ /* 0x000fe20003f4f038 */
[----:B------:R-:W-:Y:S01]  /*1830*/  IMAD.MOV.U32 R12, RZ, RZ, 0x1 ;  /* 0x00000001ff0c7424 */ /* 0x000fe200078e00ff */
[----:B------:R-:W-:Y:S01]  /*1840*/  ISETP.EQ.OR P3, PT, R0, RZ, P4 ;  /* 0x000000ff0000720c */ /* 0x000fe20002762670 */
[----:B------:R-:W-:Y:S01]  /*1850*/  UISETP.NE.AND UP1, UPT, UR21, URZ, UPT ;  /* 0x000000ff1500728c */ /* 0x000fe2000bf25270 */
[----:B------:R-:W-:Y:S01]  /*1860*/  PLOP3.LUT P2, PT, P2, PT, PT, 0x8, 0x80 ;  /* 0x000000000080781c */ /* 0x000fe2000174e170 */
[----:B------:R-:W-:Y:S01]  /*1870*/  USEL UR46, URZ, 0x1, UP5 ;  /* 0x00000001ff2e7887 */ /* 0x000fe2000a800000 */
[----:B------:R-:W-:Y:S01]  /*1880*/  CS2R R10, SRZ ;  /* 0x00000000000a7805 */ /* 0x000fe2000001ff00 */
[----:B------:R-:W-:Y:S01]  /*1890*/  IMAD.MOV.U32 R9, RZ, RZ, RZ ;  /* 0x000000ffff097224 */ /* 0x000fe200078e00ff */
[----:B------:R-:W3:Y:S01]  /*18a0*/  LDCU UR54, c[0x0][0x370] ;  /* 0x00006e00ff3677ac */ /* 0x000ee20008000800 */
[----:B------:R-:W-:Y:S01]  /*18b0*/  IMAD.MOV.U32 R8, RZ, RZ, 0x1 ;  /* 0x00000001ff087424 */ /* 0x000fe200078e00ff */
[----:B------:R-:W4:Y:S01]  /*18c0*/  LDCU.64 UR44, c[0x0][0x348] ;  /* 0x00006900ff2c77ac */ /* 0x000f220008000a00 */
[----:B------:R-:W1:Y:S01]  /*18d0*/  LDCU UR53, c[0x0][0x374] ;  /* 0x00006e80ff3577ac */ /* 0x000e620008000800 */
[----:B--2---:R-:W-:-:S02]  /*18e0*/  UIADD3 UR5, UPT, UPT, UR6, 0xff, URZ ;  /* 0x000000ff06057890 */ /* 0x004fc4000fffe0ff */
[----:B------:R-:W-:Y:S02]  /*18f0*/  UIADD3 UR59, UPT, UPT, UR6, 0x1fe, URZ ;  /* 0x000001fe063b7890 */ /* 0x000fe4000fffe0ff */
[----:B------:R-:W-:Y:S02]  /*1900*/  USHF.R.S32.HI UR4, URZ, 0x1f, UR5 ;  /* 0x0000001fff047899 */ /* 0x000fe40008011405 */
[----:B------:R-:W-:Y:S02]  /*1910*/  USEL UR46, UR46, 0x2, UP1 ;  /* 0x000000022e2e7887 */ /* 0x000fe40008800000 */
[----:B------:R-:W-:Y:S02]  /*1920*/  ULEA.HI UR4, UR4, UR5, URZ, 0x8 ;  /* 0x0000000504047291 */ /* 0x000fe4000f8f40ff */
[----:B------:R-:W-:Y:S02]  /*1930*/  USHF.L.U32 UR5, UR52, 0x3, URZ ;  /* 0x0000000334057899 */ /* 0x000fe400080006ff */
[----:B------:R-:W-:-:S02]  /*1940*/  USHF.R.S32.HI UR56, URZ, 0x8, UR4 ;  /* 0x00000008ff387899 */ /* 0x000fc40008011404 */
[----:B------:R-:W-:Y:S02]  /*1950*/  UIADD3 UR4, UPT, UPT, UR6, -0x1, URZ ;  /* 0xffffffff06047890 */ /* 0x000fe4000fffe0ff */
[----:B------:R-:W-:Y:S02]  /*1960*/  UISETP.LT.U32.AND UP0, UPT, UR56, 0x7, UPT ;  /* 0x000000073800788c */ /* 0x000fe4000bf01070 */
[----:B------:R-:W-:Y:S02]  /*1970*/  UISETP.GE.U32.AND UP2, UPT, UR4, -0x1ff, UPT ;  /* 0xfffffe010400788c */ /* 0x000fe4000bf46070 */
[----:B------:R-:W-:Y:S02]  /*1980*/  USEL UR55, UR56, 0x7, UP0 ;  /* 0x0000000738377887 */ /* 0x000fe40008000000 */
[----:B------:R-:W-:Y:S02]  /*1990*/  ULOP3.LUT UR58, UR5, 0x38, URZ, 0xe2, !UPT ;  /* 0x00000038053a7892 */ /* 0x000fe4000f8ee2ff */
[----:B------:R-:W-:-:S02]  /*19a0*/  UIADD3 UR43, UPT, UPT, UR55, -0x1, URZ ;  /* 0xffffffff372b7890 */ /* 0x000fc4000fffe0ff */
[----:B------:R-:W-:Y:S01]  /*19b0*/  UIADD3 UR57, UPT, UPT, UR56, -UR55, URZ ;  /* 0x8000003738397290 */ /* 0x000fe2000fffe0ff */
[----:B------:R-:W-:Y:S02]  /*19c0*/  UMOV UR15, URZ ;  /* 0x000000ff000f7c82 */ /* 0x000fe40008000000 */
[----:B------:R-:W-:-:S04]  /*19d0*/  @UP2 UIADD3 UR43, UPT, UPT, UR55, URZ, URZ ;  /* 0x000000ff372b2290 */ /* 0x000fc8000fffe0ff */
[----:B-1-34-:R-:W-:-:S12]  /*19e0*/  UIADD3 UR43, UPT, UPT, UR43, 0x1, URZ ;  /* 0x000000012b2b7890 */ /* 0x01afd8000fffe0ff */
.L_x_46:
[----:B------:R-:W-:Y:S01]  /*19f0*/  UISETP.NE.AND UP0, UPT, UR52, URZ, UPT ;  /* 0x000000ff3400728c */ /* 0x000fe2000bf05270 */
[----:B------:R-:W1:Y:S08]  /*1a00*/  S2UR UR52, SR_CgaCtaId ;  /* 0x00000000003479c3 */ /* 0x000e700000008800 */
[----:B---3--:R-:W-:Y:S05]  /*1a10*/  BRA.U UP0, `(.L_x_23) ;  /* 0x0000000100347547 */ /* 0x008fea000b800000 */
[----:B------:R-:W2:Y:S01]  /*1a20*/  S2R R0, SR_CgaCtaId ;  /* 0x0000000000007919 */ /* 0x000ea20000008800 */
[----:B------:R-:W-:-:S04]  /*1a30*/  MOV R2, 0x400 ;  /* 0x0000040000027802 */ /* 0x000fc80000000f00 */
[----:B--2---:R-:W-:Y:S02]  /*1a40*/  LEA R0, R0, R2, 0x18 ;  /* 0x0000000200007211 */ /* 0x004fe400078ec0ff */
[----:B------:R-:W-:-:S03]  /*1a50*/  SHF.L.U32 R2, R8, 0x1f, RZ ;  /* 0x0000001f08027819 */ /* 0x000fc600000006ff */
[----:B------:R-:W-:-:S04]  /*1a60*/  IMAD R0, R9, 0x8, R0 ;  /* 0x0000000809007824 */ /* 0x000fc800078e0200 */
[----:B------:R-:W2:Y:S02]  /*1a70*/  SYNCS.PHASECHK.TRANS64.TRYWAIT P0, [R0+URZ+0x100], R2 ;  /* 0x00010002000075a7 */ /* 0x000ea400080011ff */
[----:B--2---:R-:W-:Y:S05]  /*1a80*/  @!P0 BRA `(.L_x_24) ;  /* 0x0000009c00208947 */ /* 0x004fea0003800000 */
.L_x_159:
[----:B------:R-:W-:Y:S01]  /*1a90*/  VIADD R9, R9, 0x1 ;  /* 0x0000000109097836 */ /* 0x000fe20000000000 */
[----:B------:R2:W-:Y:S04]  /*1aa0*/  SYNCS.ARRIVE.TRANS64.A1T0 RZ, [R0+URZ+0xf0], RZ ;  /* 0x0000f0ff00ff79a7 */ /* 0x0005e800081000ff */
[----:B------:R-:W-:-:S04]  /*1ab0*/  ISETP.NE.AND P0, PT, R9, 0x2, PT ;  /* 0x000000020900780c */ /* 0x000fc80003f05270 */
[----:B------:R-:W-:Y:S02]  /*1ac0*/  SEL R9, R9, RZ, P0 ;  /* 0x000000ff09097207 */ /* 0x000fe40000000000 */
[----:B--2---:R-:W-:-:S04]  /*1ad0*/  SEL R0, RZ, 0x1, P0 ;  /* 0x00000001ff007807 */ /* 0x004fc80000000000 */
[----:B------:R-:W-:-:S07]  /*1ae0*/  LOP3.LUT R8, R8, R0, RZ, 0x3c, !PT ;  /* 0x0000000008087212 */ /* 0x000fce00078e3cff */
.L_x_23:
[----:B------:R-:W-:Y:S01]  /*1af0*/  UMOV UR6, 0x400 ;  /* 0x0000040000067882 */ /* 0x000fe20000000000 */
[----:B------:R-:W-:Y:S01]  /*1b00*/  SHF.L.U32 R0, R12, 0x1f, RZ ;  /* 0x0000001f0c007819 */ /* 0x000fe200000006ff */
[----:B-1----:R-:W-:Y:S02]  /*1b10*/  ULEA UR6, UR52, UR6, 0x18 ;  /* 0x0000000634067291 */ /* 0x002fe4000f8ec0ff */
[----:B------:R-:W-:Y:S02]  /*1b20*/  UISETP.GE.U32.AND UP0, UPT, UR59, 0x1ff, UPT ;  /* 0x000001ff3b00788c */ /* 0x000fe4000bf06070 */
[----:B------:R-:W-:Y:S02]  /*1b30*/  ULEA UR4, UR15, UR6, 0x3 ;  /* 0x000000060f047291 */ /* 0x000fe4000f8e18ff */
[----:B------:R-:W-:Y:S02]  /*1b40*/  ULEA.HI UR12, UR26, UR26, URZ, 0x1 ;  /* 0x0000001a1a0c7291 */ /* 0x000fe4000f8f08ff */
[----:B------:R-:W-:-:S02]  /*1b50*/  USHF.L.U32 UR35, UR20, 0x7, URZ ;  /* 0x0000000714237899 */ /* 0x000fc400080006ff */
[----:B------:R-:W-:Y:S02]  /*1b60*/  ULEA UR27, UR26, UR58, 0x6 ;  /* 0x0000003a1a1b7291 */ /* 0x000fe4000f8e30ff */
[----:B------:R-:W-:Y:S01]  /*1b70*/  USHF.R.S32.HI UR12, URZ, 0x1, UR12 ;  /* 0x00000001ff0c7899 */ /* 0x000fe2000801140c */
[----:B------:R1:W2:Y:S01]  /*1b80*/  SYNCS.PHASECHK.TRANS64.TRYWAIT P1, [UR4+0x38], R0 ;  /* 0x00003800ff0075a7 */ /* 0x0002a20008021104 */
[----:B------:R-:W-:Y:S01]  /*1b90*/  UMOV UR14, URZ ;  /* 0x000000ff000e7c82 */ /* 0x000fe20008000000 */
[----:B------:R-:W-:Y:S09]  /*1ba0*/  BRA.U !UP0, `(.L_x_25) ;  /* 0x0000000508147547 */ /* 0x000ff2000b800000 */
[----:B------:R-:W-:Y:S01]  /*1bb0*/  UMOV UR7, URZ ;  /* 0x000000ff00077c82 */ /* 0x000fe20008000000 */
[----:B------:R-:W-:-:S05]  /*1bc0*/  UMOV UR4, UR15 ;  /* 0x0000000f00047c82 */ /* 0x000fca0008000000 */
.L_x_33:
[----:B------:R-:W-:Y:S01]  /*1bd0*/  ULEA UR33, UR4, UR6, 0x3 ;  /* 0x0000000604217291 */ /* 0x000fe2000f8e18ff */
[----:B--2---:R-:W-:Y:S01]  /*1be0*/  @!P4 MOV R2, 0x7000 ;  /* 0x000070000002c802 */ /* 0x004fe20000000f00 */
[----:B--23--:R-:W-:Y:S10]  /*1bf0*/  @P1 BRA `(.L_x_26) ;  /* 0x00000000000c1947 */ /* 0x00cff40003800000 */
[----:B------:R-:W-:-:S04]  /*1c00*/  SHF.L.U32 R3, R12, 0x1f, RZ ;  /* 0x0000001f0c037819 */ /* 0x000fc800000006ff */
[----:B------:R-:W2:Y:S02]  /*1c10*/  SYNCS.PHASECHK.TRANS64.TRYWAIT P0, [UR33+0x38], R3 ;  /* 0x00003803ff0075a7 */ /* 0x000ea40008001121 */
[----:B--2---:R-:W-:Y:S05]  /*1c20*/  @!P0 BRA `(.L_x_27) ;  /* 0x0000009800cc8947 */ /* 0x004fea0003800000 */
.L_x_26:
[----:B------:R2:W-:Y:S01]  /*1c30*/  @!P4 SYNCS.ARRIVE.TRANS64 RZ, [UR33], R2 ;  /* 0x00000002ffffc9a7 */ /* 0x0005e20008000021 */
[----:B------:R-:W-:-:S04]  /*1c40*/  ULOP3.LUT UR5, UR46, 0x2, URZ, 0xfc, !UPT ;  /* 0x000000022e057892 */ /* 0x000fc8000f8efcff */
[----:B------:R-:W-:-:S09]  /*1c50*/  UISETP.NE.AND UP0, UPT, UR5, 0x2, UPT ;  /* 0x000000020500788c */ /* 0x000fd2000bf05270 */
[----:B------:R-:W-:Y:S05]  /*1c60*/  BRA.U UP0, `(.L_x_28) ;  /* 0x0000000100047547 */ /* 0x000fea000b800000 */
[----:B------:R-:W-:Y:S05]  /*1c70*/  BPT.TRAP 0x1 ;  /* 0x000000040000795c */ /* 0x000fea0000300000 */
.L_x_28:
[----:B------:R-:W-:Y:S04]  /*1c80*/  BSSY.RECONVERGENT B0, `(.L_x_29) ;  /* 0x0000003000007945 */ /* 0x000fe80003800200 */
[----:B------:R-:W-:Y:S05]  /*1c90*/  @P3 BRA `(.L_x_30) ;  /* 0x0000000000043947 */ /* 0x000fea0003800000 */
[----:B------:R-:W-:Y:S05]  /*1ca0*/  BPT.TRAP 0x1 ;  /* 0x000000040000795c */ /* 0x000fea0000300000 */
.L_x_30:
[----:B------:R-:W-:Y:S05]  /*1cb0*/  BSYNC.RECONVERGENT B0 ;  /* 0x0000000000007941 */ /* 0x000fea0003800200 */
.L_x_29:
[----:B------:R-:W-:Y:S01]  /*1cc0*/  UIADD3 UR5, UPT, UPT, UR4, 0x1, URZ ;  /* 0x0000000104057890 */ /* 0x000fe2000fffe0ff */
[----:B------:R-:W-:Y:S01]  /*1cd0*/  BSSY.RECONVERGENT B0, `(.L_x_31) ;  /* 0x000002d000007945 */ /* 0x000fe20003800200 */
[----:B------:R-:W-:Y:S02]  /*1ce0*/  ELECT P0, URZ, PT ;  /* 0x0000000000ff782f */ /* 0x000fe40003800000 */
[----:B------:R-:W-:-:S04]  /*1cf0*/  UISETP.NE.AND UP0, UPT, UR5, 0x7, UPT ;  /* 0x000000070500788c */ /* 0x000fc8000bf05270 */
[----:B------:R-:W-:Y:S02]  /*1d00*/  USEL UR8, URZ, 0x1, UP0 ;  /* 0x00000001ff087887 */ /* 0x000fe40008000000 */
[----:B------:R-:W-:-:S04]  /*1d10*/  USEL UR15, UR5, URZ, UP0 ;  /* 0x000000ff050f7287 */ /* 0x000fc80008000000 */
[----:B------:R-:W-:Y:S01]  /*1d20*/  ULEA UR5, UR15, UR6, 0x3 ;  /* 0x000000060f057291 */ /* 0x000fe2000f8e18ff */
[----:B------:R-:W-:-:S04]  /*1d30*/  LOP3.LUT R12, R12, UR8, RZ, 0x3c, !PT ;  /* 0x000000080c0c7c12 */ /* 0x000fc8000f8e3cff */
[----:B-1----:R-:W-:-:S04]  /*1d40*/  SHF.L.U32 R0, R12, 0x1f, RZ ;  /* 0x0000001f0c007819 */ /* 0x002fc800000006ff */
[----:B------:R1:W3:Y:S01]  /*1d50*/  SYNCS.PHASECHK.TRANS64.TRYWAIT P1, [UR5+0x38], R0 ;  /* 0x00003800ff0075a7 */ /* 0x0002e20008021105 */
[----:B------:R-:W-:Y:S05]  /*1d60*/  @!P0 BRA `(.L_x_32) ;  /* 0x00000000008c8947 */ /* 0x000fea0003800000 */
[----:B------:R-:W-:Y:S02]  /*1d70*/  USHF.L.U32 UR16, UR4, 0xb, URZ ;  /* 0x0000000b04107899 */ /* 0x000fe400080006ff */
[----:B------:R-:W-:Y:S02]  /*1d80*/  ULEA UR32, UR4, UR6, 0xe ;  /* 0x0000000604207291 */ /* 0x000fe4000f8e70ff */
[----:B------:R-:W-:Y:S02]  /*1d90*/  UIADD3 UR40, UP3, UPT, UR44, 0x80, URZ ;  /* 0x000000802c287890 */ /* 0x000fe4000ff7e0ff */
[----:B------:R-:W-:Y:S02]  /*1da0*/  ULEA UR24, UR4, UR37, 0xd ;  /* 0x0000002504187291 */ /* 0x000fe4000f8e68ff */
[----:B------:R-:W-:Y:S02]  /*1db0*/  UIADD3 UR38, UP2, UPT, UR44, 0x180, URZ ;  /* 0x000001802c267890 */ /* 0x000fe4000ff5e0ff */
[----:B------:R-:W-:-:S02]  /*1dc0*/  UIADD3 UR30, UP1, UPT, UR44, 0x280, URZ ;  /* 0x000002802c1e7890 */ /* 0x000fc4000ff3e0ff */
[----:B------:R-:W-:Y:S02]  /*1dd0*/  UIADD3 UR22, UP0, UPT, UR44, 0x380, URZ ;  /* 0x000003802c167890 */ /* 0x000fe4000ff1e0ff */
[----:B------:R-:W-:Y:S02]  /*1de0*/  USHF.L.U32 UR19, UR7, 0x2, URZ ;  /* 0x0000000207137899 */ /* 0x000fe400080006ff */
[----:B------:R-:W-:Y:S02]  /*1df0*/  ULOP3.LUT UR8, UR16, UR29, URZ, 0xfc, !UPT ;  /* 0x0000001d10087292 */ /* 0x000fe4000f8efcff */
[----:B------:R-:W-:Y:S02]  /*1e00*/  USHF.L.U32 UR34, UR7, 0x8, URZ ;  /* 0x0000000807227899 */ /* 0x000fe400080006ff */
[----:B------:R-:W-:Y:S02]  /*1e10*/  UIADD3.X UR41, UPT, UPT, URZ, UR45, URZ, UP3, !UPT ;  /* 0x0000002dff297290 */ /* 0x000fe40009ffe4ff */
[----:B------:R-:W-:-:S02]  /*1e20*/  UIADD3 UR32, UPT, UPT, UR32, 0x3300, URZ ;  /* 0x0000330020207890 */ /* 0x000fc4000fffe0ff */
[----:B------:R-:W-:Y:S02]  /*1e30*/  UIADD3.X UR39, UPT, UPT, URZ, UR45, URZ, UP2, !UPT ;  /* 0x0000002dff277290 */ /* 0x000fe400097fe4ff */
[----:B------:R-:W-:Y:S02]  /*1e40*/  UIADD3 UR24, UPT, UPT, UR6, 0x1f300, UR24 ;  /* 0x0001f30006187890 */ /* 0x000fe4000fffe018 */
[----:B------:R-:W-:Y:S02]  /*1e50*/  UIADD3.X UR31, UPT, UPT, URZ, UR45, URZ, UP1, !UPT ;  /* 0x0000002dff1f7290 */ /* 0x000fe40008ffe4ff */
[----:B------:R-:W-:Y:S02]  /*1e60*/  UIADD3 UR16, UPT, UPT, UR6, 0x2d300, UR16 ;  /* 0x0002d30006107890 */ /* 0x000fe4000fffe010 */
[----:B------:R-:W-:Y:S02]  /*1e70*/  UIADD3.X UR23, UPT, UPT, URZ, UR45, URZ, UP0, !UPT ;  /* 0x0000002dff177290 */ /* 0x000fe400087fe4ff */
[----:B------:R-:W-:-:S02]  /*1e80*/  ULEA.HI UR11, UR29, UR19, URZ, 0x17 ;  /* 0x000000131d0b7291 */ /* 0x000fc4000f8fb8ff */
[----:B------:R-:W-:Y:S01]  /*1e90*/  UIADD3 UR8, UPT, UPT, UR6, 0x30b00, UR8 ;  /* 0x00030b0006087890 */ /* 0x000fe2000fffe008 */
[----:B------:R-:W-:Y:S01]  /*1ea0*/  UMOV UR48, 0x0 ;  /* 0x0000000000307882 */ /* 0x000fe20000000000 */
[----:B------:R-:W-:Y:S01]  /*1eb0*/  UMOV UR49, 0x10000000 ;  /* 0x1000000000317882 */ /* 0x000fe20000000000 */
[----:B------:R-:W-:Y:S01]  /*1ec0*/  UMOV UR5, 0xff0000 ;  /* 0x00ff000000057882 */ /* 0x000fe20000000000 */
[----:B------:R-:W-:Y:S01]  /*1ed0*/  UMOV UR25, UR33 ;  /* 0x0000002100197c82 */ /* 0x000fe20008000000 */
[----:B------:R-:W-:Y:S01]  /*1ee0*/  UMOV UR28, UR36 ;  /* 0x00000024001c7c82 */ /* 0x000fe20008000000 */
[----:B------:R-:W-:Y:S01]  /*1ef0*/  UMOV UR26, UR34 ;  /* 0x00000022001a7c82 */ /* 0x000fe20008000000 */
[----:B------:R-:W-:Y:S01]  /*1f00*/  UMOV UR18, URZ ;  /* 0x000000ff00127c82 */ /* 0x000fe20008000000 */
[----:B------:R-:W-:Y:S01]  /*1f10*/  UMOV UR17, UR33 ;  /* 0x0000002100117c82 */ /* 0x000fe20008000000 */
[----:B------:R-:W-:Y:S01]  /*1f20*/  UMOV UR21, UR36 ;  /* 0x0000002400157c82 */ /* 0x000fe20008000000 */
[----:B------:R4:W-:Y:S01]  /*1f30*/  UTMALDG.3D [UR32], [UR40], desc[UR48] ;  /* 0x00003020280075b4 */ /* 0x0009e20008011000 */
[----:B------:R-:W-:Y:S01]  /*1f40*/  UMOV UR9, UR33 ;  /* 0x0000002100097c82 */ /* 0x000fe20008000000 */
[----:B------:R-:W-:Y:S01]  /*1f50*/  UMOV UR13, UR36 ;  /* 0x00000024000d7c82 */ /* 0x000fe20008000000 */
[----:B------:R4:W-:Y:S01]  /*1f60*/  UTMALDG.3D.MULTICAST [UR24], [UR38], UR5, desc[UR48] ;  /* 0x00003018260073b4 */ /* 0x0009e20008011805 */
[----:B------:R4:W-:Y:S01]  /*1f70*/  UTMALDG.4D [UR16], [UR30], desc[UR48] ;  /* 0x000030101e0075b4 */ /* 0x0009e20008019000 */
[----:B------:R4:W-:Y:S02]  /*1f80*/  UTMALDG.4D.MULTICAST [UR8], [UR22], UR5, desc[UR48] ;  /* 0x00003008160073b4 */ /* 0x0009e40008019805 */
[----:B----4-:R-:W-:Y:S01]  /*1f90*/  NOP ;  /* 0x0000000000007918 */ /* 0x010fe20000000000 */
.L_x_32:
[----:B------:R-:W-:Y:S05]  /*1fa0*/  BSYNC.RECONVERGENT B0 ;  /* 0x0000000000007941 */ /* 0x000fea0003800200 */
.L_x_31:
[----:B------:R-:W-:Y:S01]  /*1fb0*/  UIADD3 UR7, UPT, UPT, UR7, 0x1, URZ ;  /* 0x0000000107077890 */ /* 0x000fe2000fffe0ff */
[----:B------:R-:W-:Y:S01]  /*1fc0*/  UMOV UR4, UR15 ;  /* 0x0000000f00047c82 */ /* 0x000fe20008000000 */
[----:B------:R-:W-:Y:S02]  /*1fd0*/  UMOV UR14, UR43 ;  /* 0x0000002b000e7c82 */ /* 0x000fe40008000000 */
[----:B------:R-:W-:-:S09]  /*1fe0*/  UISETP.NE.AND UP0, UPT, UR7, UR43, UPT ;  /* 0x0000002b0700728c */ /* 0x000fd2000bf05270 */
[----:B------:R-:W-:Y:S05]  /*1ff0*/  BRA.U UP0, `(.L_x_33) ;  /* 0xfffffff900f47547 */ /* 0x000fea000b83ffff */
.L_x_25:
[----:B------:R-:W-:Y:S01]  /*2000*/  ULEA UR4, UR15, UR6, 0x3 ;  /* 0x000000060f047291 */ /* 0x000fe2000f8e18ff */
[----:B-1----:R-:W-:Y:S01]  /*2010*/  SHF.L.U32 R0, R12, 0x1f, RZ ;  /* 0x0000001f0c007819 */ /* 0x002fe200000006ff */
[----:B------:R-:W-:Y:S01]  /*2020*/  @!P2 SYNCS.ARRIVE.TRANS64.A1T0 RZ, [UR6+0xa8], RZ ;  /* 0x0000a8ffffffa9a7 */ /* 0x000fe20008100006 */
[----:B------:R-:W-:-:S06]  /*2030*/  UISETP.GT.AND UP0, UPT, UR56, UR55, UPT ;  /* 0x000000373800728c */ /* 0x000fcc000bf04270 */
[----:B--23--:R1:W2:Y:S03]  /*2040*/  SYNCS.PHASECHK.TRANS64.TRYWAIT P1, [UR4+0x38], R0 ;  /* 0x00003800ff0075a7 */ /* 0x00c2a60008021104 */
[----:B------:R-:W-:Y:S05]  /*2050*/  BRA.U !UP0, `(.L_x_34) ;  /* 0x0000000508107547 */ /* 0x000fea000b800000 */
[----:B------:R-:W-:Y:S01]  /*2060*/  UIADD3 UR47, UPT, UPT, UR57, UR14, URZ ;  /* 0x0000000e392f7290 */ /* 0x000fe2000fffe0ff */
[----:B------:R-:W-:-:S11]  /*2070*/  UMOV UR5, UR15 ;  /* 0x0000000f00057c82 */ /* 0x000fd60008000000 */
.L_x_42:
[----:B------:R-:W-:Y:S01]  /*2080*/  ULEA UR33, UR5, UR6, 0x3 ;  /* 0x0000000605217291 */ /* 0x000fe2000f8e18ff */
[----:B--2---:R-:W-:Y:S01]  /*2090*/  @!P4 MOV R2, 0x7000 ;  /* 0x000070000002c802 */ /* 0x004fe20000000f00 */
[----:B--23--:R-:W-:Y:S10]  /*20a0*/  @P1 BRA `(.L_x_35) ;  /* 0x00000000000c1947 */ /* 0x00cff40003800000 */
[----:B------:R-:W-:-:S04]  /*20b0*/  SHF.L.U32 R3, R12, 0x1f, RZ ;  /* 0x0000001f0c037819 */ /* 0x000fc800000006ff */
[----:B------:R-:W2:Y:S02]  /*20c0*/  SYNCS.PHASECHK.TRANS64.TRYWAIT P0, [UR33+0x38], R3 ;  /* 0x00003803ff0075a7 */ /* 0x000ea40008001121 */
[----:B--2---:R-:W-:Y:S05]  /*20d0*/  @!P0 BRA `(.L_x_36) ;  /* 0x0000009400b88947 */ /* 0x004fea0003800000 */
.L_x_35:
[----:B------:R2:W-:Y:S01]  /*20e0*/  @!P4 SYNCS.ARRIVE.TRANS64 RZ, [UR33], R2 ;  /* 0x00000002ffffc9a7 */ /* 0x0005e20008000021 */
[----:B------:R-:W-:-:S04]  /*20f0*/  ULOP3.LUT UR4, UR46, 0x2, URZ, 0xfc, !UPT ;  /* 0x000000022e047892 */ /* 0x000fc8000f8efcff */
[----:B------:R-:W-:-:S09]  /*2100*/  UISETP.NE.AND UP0, UPT, UR4, 0x2, UPT ;  /* 0x000000020400788c */ /* 0x000fd2000bf05270 */
[----:B------:R-:W-:Y:S05]  /*2110*/  BRA.U UP0, `(.L_x_37) ;  /* 0x0000000100047547 */ /* 0x000fea000b800000 */
[----:B------:R-:W-:Y:S05]  /*2120*/  BPT.TRAP 0x1 ;  /* 0x000000040000795c */ /* 0x000fea0000300000 */
.L_x_37:
[----:B------:R-:W-:Y:S04]  /*2130*/  BSSY.RECONVERGENT B0, `(.L_x_38) ;  /* 0x0000003000007945 */ /* 0x000fe80003800200 */
[----:B------:R-:W-:Y:S05]  /*2140*/  @P3 BRA `(.L_x_39) ;  /* 0x0000000000043947 */ /* 0x000fea0003800000 */
[----:B------:R-:W-:Y:S05]  /*2150*/  BPT.TRAP 0x1 ;  /* 0x000000040000795c */ /* 0x000fea0000300000 */
.L_x_39:
[----:B------:R-:W-:Y:S05]  /*2160*/  BSYNC.RECONVERGENT B0 ;  /* 0x0000000000007941 */ /* 0x000fea0003800200 */
.L_x_38:
        /* <DEDUP_REMOVED lines=27> */
[----:B------:R-:W-:Y:S02]  /*2320*/  ULEA.HI UR11, UR29, UR19, URZ, 0x17 ;  /* 0x000000131d0b7291 */ /* 0x000fe4000f8fb8ff */
[----:B------:R-:W-:-:S02]  /*2330*/  UIADD3 UR8, UPT, UPT, UR6, 0x30b00, UR8 ;  /* 0x00030b0006087890 */ /* 0x000fc4000fffe008 */
[----:B------:R-:W-:Y:S01]  /*2340*/  UIADD3.X UR41, UPT, UPT, URZ, UR45, URZ, UP0, !UPT ;  /* 0x0000002dff297290 */ /* 0x000fe200087fe4ff */
        /* <DEDUP_REMOVED lines=16> */
.L_x_41:
[----:B------:R-:W-:Y:S05]  /*2450*/  BSYNC.RECONVERGENT B0 ;  /* 0x0000000000007941 */ /* 0x000fea0003800200 */
.L_x_40:
[----:B------:R-:W-:Y:S01]  /*2460*/  UIADD3 UR14, UPT, UPT, UR14, 0x1, URZ ;  /* 0x000000010e0e7890 */ /* 0x000fe2000fffe0ff */
[----:B------:R-:W-:-:S03]  /*2470*/  UMOV UR5, UR15 ;  /* 0x0000000f00057c82 */ /* 0x000fc60008000000 */
[----:B------:R-:W-:-:S09]  /*2480*/  UISETP.NE.AND UP0, UPT, UR14, UR47, UPT ;  /* 0x0000002f0e00728c */ /* 0x000fd2000bf05270 */
[----:B------:R-:W-:Y:S05]  /*2490*/  BRA.U UP0, `(.L_x_42) ;  /* 0xfffffff900f87547 */ /* 0x000fea000b83ffff */
.L_x_34:
[C---:B------:R-:W-:Y:S01]  /*24a0*/  LEA R3, R11.reuse, UR6, 0x3 ;  /* 0x000000060b037c11 */ /* 0x040fe2000f8e18ff */
[----:B------:R-:W-:Y:S01]  /*24b0*/  NOP ;  /* 0x0000000000007918 */ /* 0x000fe20000000000 */
[----:B-1----:R-:W-:Y:S02]  /*24c0*/  SHF.L.U32 R0, R10, 0x1f, RZ ;  /* 0x0000001f0a007819 */ /* 0x002fe400000006ff */
[----:B------:R-:W-:Y:S02]  /*24d0*/  LEA R4, R11, UR6, 0x4 ;  /* 0x000000060b047c11 */ /* 0x000fe4000f8e20ff */
[----:B------:R-:W1:Y:S02]  /*24e0*/  SYNCS.PHASECHK.TRANS64.TRYWAIT P0, [R3+URZ+0xb0], R0 ;  /* 0x0000b000030075a7 */ /* 0x000e6400080011ff */
[----:B-1----:R-:W-:Y:S05]  /*24f0*/  @!P0 BRA `(.L_x_43) ;  /* 0x0000009000c88947 */ /* 0x002fea0003800000 */
.L_x_162:
[----:B------:R-:W4:Y:S01]  /*2500*/  LDS.128 R4, [R4+0x120] ;  /* 0x0001200004047984 */ /* 0x000f220000000c00 */
[----:B------:R-:W-:Y:S01]  /*2510*/  UISETP.GE.AND UP0, UPT, UR42, 0x1, UPT ;  /* 0x000000012a00788c */ /* 0x000fe2000bf06270 */
[----:B------:R-:W-:Y:S01]  /*2520*/  @!PT LDS RZ, [RZ] ;  /* 0x00000000fffff984 */ /* 0x000fe20000000800 */
[----:B------:R-:W-:Y:S01]  /*2530*/  @!PT LDS RZ, [RZ] ;  /* 0x00000000fffff984 */ /* 0x000fe20000000800 */
[----:B------:R-:W-:Y:S01]  /*2540*/  @!PT LDS RZ, [RZ] ;  /* 0x00000000fffff984 */ /* 0x000fe20000000800 */
[----:B------:R-:W-:Y:S01]  /*2550*/  @!PT LDS RZ, [RZ] ;  /* 0x00000000fffff984 */ /* 0x000fe20000000800 */
[----:B------:R1:W-:Y:S06]  /*2560*/  MEMBAR.ALL.CTA ;  /* 0x0000000000007992 */ /* 0x0003ec0000008000 */
[----:B-1----:R-:W1:Y:S01]  /*2570*/  FENCE.VIEW.ASYNC.S ;  /* 0x00000000000073c6 */ /* 0x002e620000000000 */
[----:B----4-:R-:W-:-:S13]  /*2580*/  LOP3.LUT P0, RZ, R6, 0x1, RZ, 0xc0, !PT ;  /* 0x0000000106ff7812 */ /* 0x010fda000780c0ff */
[----:B-1----:R-:W-:Y:S01]  /*2590*/  VOTEU.ANY UP1, P0 ;  /* 0x0000000000ff7886 */ /* 0x002fe20000020100 */
[----:B------:R-:W-:-:S13]  /*25a0*/  PLOP3.LUT P0, PT, PT, PT, UP1, 0x80, 0x8 ;  /* 0x000000000008781c */ /* 0x000fda0003f0f018 */
[----:B------:R-:W-:Y:S02]  /*25b0*/  @P0 LOP3.LUT R0, R5, 0xffff, RZ, 0xc0, !PT ;  /* 0x0000ffff05000812 */ /* 0x000fe400078ec0ff */
[----:B--2---:R-:W-:Y:S02]  /*25c0*/  @P0 MOV R2, R4 ;  /* 0x0000000400020202 */ /* 0x004fe40000000f00 */
[----:B------:R-:W-:Y:S01]  /*25d0*/  @P0 R2UR UR5, R0 ;  /* 0x00000000000502ca */ /* 0x000fe200000e0000 */
[----:B------:R-:W-:Y:S01]  /*25e0*/  VIADD R0, R3, 0xc0 ;  /* 0x000000c003007836 */ /* 0x000fe20000000000 */
[----:B------:R-:W-:Y:S02]  /*25f0*/  @P0 SHF.R.U32.HI R4, RZ, 0x10, R5 ;  /* 0x00000010ff040819 */ /* 0x000fe40000011605 */
[----:B------:R-:W-:Y:S02]  /*2600*/  @P0 R2UR UR7, R2 ;  /* 0x00000000020702ca */ /* 0x000fe400000e0000 */
[----:B------:R-:W-:-:S02]  /*2610*/  PRMT R0, RZ, 0x654, R0 ;  /* 0x00000654ff007816 */ /* 0x000fc40000000000 */
[----:B------:R-:W-:Y:S02]  /*2620*/  @P0 R2UR UR4, R4 ;  /* 0x00000000040402ca */ /* 0x000fe400000e0000 */
[----:B------:R1:W-:Y:S03]  /*2630*/  SYNCS.ARRIVE.TRANS64.RED.A1T0 RZ, [R0+URZ], RZ ;  /* 0x000000ff00ff79a7 */ /* 0x0003e600081004ff */
[----:B------:R-:W-:-:S04]  /*2640*/  @UP1 UMOV UR50, UR5 ;  /* 0x0000000500321c82 */ /* 0x000fc80008000000 */
[----:B------:R-:W-:-:S04]  /*2650*/  @UP1 UMOV UR51, UR7 ;  /* 0x0000000700331c82 */ /* 0x000fc80008000000 */
[----:B------:R-:W-:Y:S01]  /*2660*/  @UP1 UMOV UR36, UR4 ;  /* 0x0000000400241c82 */ /* 0x000fe20008000000 */
[----:B------:R-:W-:Y:S05]  /*2670*/  BRA.U !UP0, `(.L_x_44) ;  /* 0x0000000108d47547 */ /* 0x000fea000b800000 */
[----:B------:R-:W2:Y:S01]  /*2680*/  LDCU.128 UR16, c[0x0][0xf10] ;  /* 0x0001e200ff1077ac */ /* 0x000ea20008000c00 */
[----:B------:R-:W4:Y:S01]  /*2690*/  LDCU UR11, c[0x0][0xf20] ;  /* 0x0001e400ff0b77ac */ /* 0x000f220008000800 */
[----:B------:R-:W3:Y:S01]  /*26a0*/  LDCU UR24, c[0x0][0xf0c] ;  /* 0x0001e180ff1877ac */ /* 0x000ee20008000800 */
[----:B------:R-:W1:Y:S01]  /*26b0*/  LDCU.64 UR8, c[0x0][0xf28] ;  /* 0x0001e500ff0877ac */ /* 0x000e620008000a00 */
[----:B------:R-:W-:Y:S02]  /*26c0*/  UISETP.NE.AND UP3, UPT, UR42, 0x1, UPT ;  /* 0x000000012a00788c */ /* 0x000fe4000bf65270 */
[----:B--2---:R-:W-:Y:S02]  /*26d0*/  UIMAD.WIDE.U32 UR12, UR53, UR19, URZ ;  /* 0x00000013350c72a5 */ /* 0x004fe4000f8e00ff */
[----:B------:R-:W-:Y:S02]  /*26e0*/  UIMAD.WIDE.U32 UR4, UR54, UR16, URZ ;  /* 0x00000010360472a5 */ /* 0x000fe4000f8e00ff */
[----:B------:R-:W-:-:S02]  /*26f0*/  UISETP.NE.AND UP0, UPT, UR18, 0x1, UPT ;  /* 0x000000011200788c */ /* 0x000fc4000bf05270 */
[----:B------:R-:W-:Y:S01]  /*2700*/  UIMAD.WIDE.U32 UR22, UR50, UR19, URZ ;  /* 0x00000013321672a5 */ /* 0x000fe2000f8e00ff */
[----:B------:R-:W-:Y:S02]  /*2710*/  UMOV UR12, UR13 ;  /* 0x0000000d000c7c82 */ /* 0x000fe40008000000 */
[----:B------:R-:W-:Y:S01]  /*2720*/  UMOV UR4, UR5 ;  /* 0x0000000500047c82 */ /* 0x000fe20008000000 */
[----:B----4-:R-:W-:Y:S02]  /*2730*/  USHF.R.U32.HI UR12, URZ, UR11, UR12 ;  /* 0x0000000bff0c7299 */ /* 0x010fe4000801160c */
[----:B---3--:R-:W-:Y:S02]  /*2740*/  UISETP.NE.AND UP2, UPT, UR24, 0x1, UPT ;  /* 0x000000011800788c */ /* 0x008fe4000bf45270 */
[----:B------:R-:W-:Y:S02]  /*2750*/  USHF.R.U32.HI UR4, URZ, UR17, UR4 ;  /* 0x00000011ff047299 */ /* 0x000fe40008011604 */
[----:B------:R-:W-:-:S02]  /*2760*/  USEL UR5, UR53, UR12, !UP0 ;  /* 0x0000000c35057287 */ /* 0x000fc4000c000000 */
[----:B------:R-:W-:Y:S02]  /*2770*/  USEL UR7, UR54, UR4, !UP2 ;  /* 0x0000000436077287 */ /* 0x000fe4000d000000 */
[----:B-1----:R-:W-:Y:S01]  /*2780*/  UIMAD.WIDE.U32 UR12, UR5, UR8, URZ ;  /* 0x00000008050c72a5 */ /* 0x002fe2000f8e00ff */
[----:B------:R-:W-:Y:S01]  /*2790*/  UMOV UR4, UR23 ;  /* 0x0000001700047c82 */ /* 0x000fe20008000000 */
[----:B------:R-:W-:Y:S02]  /*27a0*/  UIMAD.WIDE.U32 UR20, UR51, UR16, URZ ;  /* 0x00000010331472a5 */ /* 0x000fe4000f8e00ff */
[----:B------:R-:W-:-:S03]  /*27b0*/  UIMAD.WIDE.U32 UR22, UR7, UR8, URZ ;  /* 0x00000008071672a5 */ /* 0x000fc6000f8e00ff */
[----:B------:R-:W-:Y:S01]  /*27c0*/  UMOV UR12, UR13 ;  /* 0x0000000d000c7c82 */ /* 0x000fe20008000000 */
[----:B------:R-:W-:Y:S02]  /*27d0*/  USHF.R.U32.HI UR4, URZ, UR11, UR4 ;  /* 0x0000000bff047299 */ /* 0x000fe40008011604 */
[----:B------:R-:W-:Y:S01]  /*27e0*/  @UP3 USHF.R.U32.HI UR5, URZ, UR9, UR12 ;  /* 0x00000009ff053299 */ /* 0x000fe2000801160c */
[----:B------:R-:W-:Y:S01]  /*27f0*/  UMOV UR20, UR21 ;  /* 0x0000001500147c82 */ /* 0x000fe20008000000 */
[----:B------:R-:W-:Y:S01]  /*2800*/  UMOV UR22, UR23 ;  /* 0x0000001700167c82 */ /* 0x000fe20008000000 */
[----:B------:R-:W-:Y:S02]  /*2810*/  USHF.R.U32.HI UR17, URZ, UR17, UR20 ;  /* 0x00000011ff117299 */ /* 0x000fe40008011614 */
[----:B------:R-:W-:Y:S02]  /*2820*/  USEL UR4, UR50, UR4, !UP0 ;  /* 0x0000000432047287 */ /* 0x000fe4000c000000 */
[----:B------:R-:W-:-:S02]  /*2830*/  @UP3 USHF.R.U32.HI UR7, URZ, UR9, UR22 ;  /* 0x00000009ff073299 */ /* 0x000fc40008011616 */
[----:B------:R-:W-:Y:S02]  /*2840*/  UIMAD UR11, UR42, UR5, URZ ;  /* 0x000000052a0b72a4 */ /* 0x000fe4000f8e02ff */
[----:B------:R-:W-:Y:S02]  /*2850*/  USEL UR5, UR51, UR17, !UP2 ;  /* 0x0000001133057287 */ /* 0x000fe4000d000000 */
[----:B------:R-:W-:Y:S02]  /*2860*/  UIMAD UR12, UR42, UR7, URZ ;  /* 0x000000072a0c72a4 */ /* 0x000fe4000f8e02ff */
[----:B------:R-:W-:Y:S02]  /*2870*/  UISETP.GE.AND UP0, UPT, UR4, UR11, UPT ;  /* 0x0000000b0400728c */ /* 0x000fe4000bf06270 */
[----:B------:R-:W-:Y:S02]  /*2880*/  UIMAD.WIDE.U32 UR16, UR4, UR8, URZ ;  /* 0x00000008041072a5 */ /* 0x000fe4000f8e00ff */
[----:B------:R-:W-:-:S02]  /*2890*/  UISETP.GE.OR UP0, UPT, UR5, UR12, UP0 ;  /* 0x0000000c0500728c */ /* 0x000fc40008706670 */
[----:B------:R-:W-:Y:S02]  /*28a0*/  UIMAD.WIDE.U32 UR12, UR5, UR8, URZ ;  /* 0x00000008050c72a5 */ /* 0x000fe4000f8e00ff */
[----:B------:R-:W-:Y:S01]  /*28b0*/  UIADD3 UR14, UPT, UPT, -UR4, URZ, URZ ;  /* 0x000000ff040e7290 */ /* 0x000fe2000fffe1ff */
[----:B------:R-:W-:Y:S01]  /*28c0*/  UMOV UR11, UR17 ;  /* 0x00000011000b7c82 */ /* 0x000fe20008000000 */
[----:B------:R-:W-:Y:S02]  /*28d0*/  UIADD3 UR12, UPT, UPT, -UR5, URZ, URZ ;  /* 0x000000ff050c7290 */ /* 0x000fe4000fffe1ff */
[----:B------:R-:W-:-:S03]  /*28e0*/  USHF.R.U32.HI UR11, URZ, UR9, UR11 ;  /* 0x00000009ff0b7299 */ /* 0x000fc6000801160b */
[----:B------:R-:W-:Y:S01]  /*28f0*/  @!UP0 UMOV UR8, UR13 ;  /* 0x0000000d00088c82 */ /* 0x000fe20008000000 */
[----:B------:R-:W-:Y:S02]  /*2900*/  UIMAD UR14, UR18, UR14, UR50 ;  /* 0x0000000e120e72a4 */ /* 0x000fe4000f8e0232 */
[----:B------:R-:W-:Y:S02]  /*2910*/  USEL UR11, UR4, UR11, !UP3 ;  /* 0x0000000b040b7287 */ /* 0x000fe4000d800000 */
[----:B------:R-:W-:Y:S02]  /*2920*/  @!UP0 USHF.R.U32.HI UR8, URZ, UR9, UR8 ;  /* 0x00000009ff088299 */ /* 0x000fe40008011608 */
[----:B------:R-:W-:Y:S02]  /*2930*/  UIADD3 UR9, UPT, UPT, -UR11, URZ, URZ ;  /* 0x000000ff0b097290 */ /* 0x000fe4000fffe1ff */
[----:B------:R-:W-:Y:S02]  /*2940*/  @!UP0 USEL UR8, UR5, UR8, !UP3 ;  /* 0x0000000805088287 */ /* 0x000fe4000d800000 */
[----:B------:R-:W-:-:S02]  /*2950*/  UIMAD UR9, UR42, UR9, UR4 ;  /* 0x000000092a0972a4 */ /* 0x000fc4000f8e0204 */
[----:B------:R-:W-:Y:S02]  /*2960*/  @!UP0 UIADD3 UR11, UPT, UPT, UR11, -UR8, URZ ;  /* 0x800000080b0b8290 */ /* 0x000fe4000fffe0ff */
[----:B------:R-:W-:Y:S02]  /*2970*/  @!UP0 UIMAD UR8, UR9, UR7, UR8 ;  /* 0x00000007090882a4 */ /* 0x000fe4000f8e0208 */
[----:B------:R-:W-:Y:S02]  /*2980*/  @!UP0 UIMAD UR4, UR42, UR11, UR5 ;  /* 0x0000000b2a0482a4 */ /* 0x000fe4000f8e0205 */
[----:B------:R-:W-:Y:S02]  /*2990*/  UIMAD UR7, UR24, UR12, UR51 ;  /* 0x0000000c180772a4 */ /* 0x000fe4000f8e0233 */
[----:B------:R-:W-:Y:S01]  /*29a0*/  UIMAD UR50, UR4, UR18, UR14 ;  /* 0x00000012043272a4 */ /* 0x000fe2000f8e020e */
[----:B------:R-:W-:Y:S02]  /*29b0*/  @!UP0 UMOV UR5, UR8 ;  /* 0x0000000800058c82 */ /* 0x000fe40008000000 */
[----:B------:R-:W-:-:S12]  /*29c0*/  UIMAD UR51, UR5, UR24, UR7 ;  /* 0x00000018053372a4 */ /* 0x000fd8000f8e0207 */
.L_x_44:
[----:B------:R-:W2:Y:S02]  /*29d0*/  LDCU UR4, c[0x0][0xf30] ;  /* 0x0001e600ff0477ac */ /* 0x000ea40008000800 */
[----:B--2---:R-:W-:-:S09]  /*29e0*/  UISETP.NE.AND UP0, UPT, UR4, 0x1, UPT ;  /* 0x000000010400788c */ /* 0x004fd2000bf05270 */
[----:B------:R-:W-:Y:S05]  /*29f0*/  BRA.U UP0, `(.L_x_45) ;  /* 0x0000000100447547 */ /* 0x000fea000b800000 */
[----:B------:R-:W2:Y:S01]  /*2a00*/  LDCU.128 UR16, c[0x0][0xf10] ;  /* 0x0001e200ff1077ac */ /* 0x000ea20008000c00 */
[----:B------:R-:W4:Y:S01]  /*2a10*/  LDCU UR11, c[0x0][0xf0c] ;  /* 0x0001e180ff0b77ac */ /* 0x000f220008000800 */
[----:B------:R-:W1:Y:S01]  /*2a20*/  LDCU UR7, c[0x0][0xf20] ;  /* 0x0001e400ff0777ac */ /* 0x000e620008000800 */
[----:B--2---:R-:W-:Y:S02]  /*2a30*/  UIMAD.WIDE.U32 UR8, UR51, UR16, URZ ;  /* 0x00000010330872a5 */ /* 0x004fe4000f8e00ff */
[----:B------:R-:W-:Y:S02]  /*2a40*/  UIMAD.WIDE.U32 UR4, UR50, UR19, URZ ;  /* 0x00000013320472a5 */ /* 0x000fe4000f8e00ff */
[----:B----4-:R-:W-:Y:S02]  /*2a50*/  UISETP.NE.AND UP2, UPT, UR11, 0x1, UPT ;  /* 0x000000010b00788c */ /* 0x010fe4000bf45270 */
[----:B------:R-:W-:Y:S01]  /*2a60*/  UISETP.NE.AND UP0, UPT, UR18, 0x1, UPT ;  /* 0x000000011200788c */ /* 0x000fe2000bf05270 */
[----:B------:R-:W-:-:S02]  /*2a70*/  UMOV UR8, UR9 ;  /* 0x0000000900087c82 */ /* 0x000fc40008000000 */
[----:B------:R-:W-:Y:S01]  /*2a80*/  UMOV UR4, UR5 ;  /* 0x0000000500047c82 */ /* 0x000fe20008000000 */
[----:B------:R-:W-:Y:S02]  /*2a90*/  USHF.R.U32.HI UR17, URZ, UR17, UR8 ;  /* 0x00000011ff117299 */ /* 0x000fe40008011608 */
[----:B-1----:R-:W-:Y:S02]  /*2aa0*/  USHF.R.U32.HI UR4, URZ, UR7, UR4 ;  /* 0x00000007ff047299 */ /* 0x002fe40008011604 */
[----:B------:R-:W-:Y:S02]  /*2ab0*/  USEL UR5, UR51, UR17, !UP2 ;  /* 0x0000001133057287 */ /* 0x000fe4000d000000 */
[----:B------:R-:W-:-:S04]  /*2ac0*/  USEL UR4, UR50, UR4, !UP0 ;  /* 0x0000000432047287 */ /* 0x000fc8000c000000 */
[----:B------:R-:W-:Y:S02]  /*2ad0*/  UIADD3 UR7, UPT, UPT, UR5, -UR4, URZ ;  /* 0x8000000405077290 */ /* 0x000fe4000fffe0ff */
[----:B------:R-:W-:Y:S02]  /*2ae0*/  UIADD3 UR4, UPT, UPT, -UR5, UR4, URZ ;  /* 0x0000000405047290 */ /* 0x000fe4000fffe1ff */
[----:B------:R-:W-:Y:S02]  /*2af0*/  UIMAD UR50, UR7, UR18, UR50 ;  /* 0x00000012073272a4 */ /* 0x000fe4000f8e0232 */
[----:B------:R-:W-:-:S12]  /*2b00*/  UIMAD UR51, UR4, UR11, UR51 ;  /* 0x0000000b043372a4 */ /* 0x000fd8000f8e0233 */
.L_x_45:
[----:B------:R-:W-:Y:S01]  /*2b10*/  VIADD R11, R11, 0x1 ;  /* 0x000000010b0b7836 */ /* 0x000fe20000000000 */
[----:B------:R-:W-:Y:S02]  /*2b20*/  R2UR UR5, R91 ;  /* 0x000000005b0572ca */ /* 0x000fe400000e0000 */
[----:B------:R-:W-:Y:S02]  /*2b30*/  R2UR UR4, R92 ;  /* 0x000000005c0472ca */ /* 0x000fe400000e0000 */
[C---:B------:R-:W-:Y:S02]  /*2b40*/  ISETP.NE.AND P0, PT, R11.reuse, 0x2, PT ;  /* 0x000000020b00780c */ /* 0x040fe40003f05270 */
[----:B------:R-:W-:Y:S02]  /*2b50*/  PLOP3.LUT P2, PT, PT, PT, PT, 0x80, 0x8 ;  /* 0x000000000008781c */ /* 0x000fe40003f4f070 */
[----:B-1----:R-:W-:Y:S02]  /*2b60*/  SEL R0, RZ, 0x1, P0 ;  /* 0x00000001ff007807 */ /* 0x002fe40000000000 */
[----:B------:R-:W-:-:S02]  /*2b70*/  SEL R11, R11, RZ, P0 ;  /* 0x000000ff0b0b7207 */ /* 0x000fc40000000000 */
[----:B------:R-:W-:Y:S01]  /*2b80*/  LOP3.LUT R10, R10, R0, RZ, 0x3c, !PT ;  /* 0x000000000a0a7212 */ /* 0x000fe200078e3cff */
[----:B------:R-:W-:Y:S02]  /*2b90*/  UIADD3 UR26, UPT, UPT, UR50, UR5, URZ ;  /* 0x00000005321a7290 */ /* 0x000fe4000fffe0ff */
[----:B------:R-:W-:Y:S01]  /*2ba0*/  UIADD3 UR20, UPT, UPT, UR51, UR4, URZ ;  /* 0x0000000433147290 */ /* 0x000fe2000fffe0ff */
[----:B------:R-:W-:Y:S11]  /*2bb0*/  BRA.U UP1, `(.L_x_46) ;  /* 0xffffffed018c7547 */ /* 0x000ff6000b83ffff */
[----:B------:R-:W-:Y:S01]  /*2bc0*/  UIADD3 UR7, UPT, UPT, UR6, 0x38, URZ ;  /* 0x0000003806077890 */ /* 0x000fe2000fffe0ff */
[----:B------:R-:W-:-:S03]  /*2bd0*/  SHF.L.U32 R2, R12, 0x1f, RZ ;  /* 0x0000001f0c027819 */ /* 0x000fc600000006ff */
[----:B------:R-:W-:-:S09]  /*2be0*/  ULEA UR4, UR15, UR7, 0x3 ;  /* 0x000000070f047291 */ /* 0x000fd2000f8e18ff */
[----:B------:R-:W1:Y:S02]  /*2bf0*/  SYNCS.PHASECHK.TRANS64.TRYWAIT P0, [UR4], R2 ;  /* 0x00000002ff0075a7 */ /* 0x000e640008001104 */
[----:B-1----:R-:W-:Y:S05]  /*2c00*/  @!P0 BRA `(.L_x_47) ;  /* 0x0000008c00188947 */ /* 0x002fea0003800000 */
.L_x_164:
[----:B------:R-:W-:-:S04]  /*2c10*/  UIADD3 UR4, UPT, UPT, UR15, 0x1, URZ ;  /* 0x000000010f047890 */ /* 0x000fc8000fffe0ff */
[----:B------:R-:W-:-:S04]  /*2c20*/  UISETP.NE.AND UP0, UPT, UR4, 0x7, UPT ;  /* 0x000000070400788c */ /* 0x000fc8000bf05270 */
[----:B------:R-:W-:Y:S02]  /*2c30*/  USEL UR6, URZ, 0x1, UP0 ;  /* 0x00000001ff067887 */ /* 0x000fe40008000000 */
[----:B------:R-:W-:-:S04]  /*2c40*/  USEL UR4, UR4, URZ, UP0 ;  /* 0x000000ff04047287 */ /* 0x000fc80008000000 */
[----:B------:R-:W-:Y:S01]  /*2c50*/  ULEA UR5, UR4, UR7, 0x3 ;  /* 0x0000000704057291 */ /* 0x000fe2000f8e18ff */
[----:B-1----:R-:W-:-:S04]  /*2c60*/  LOP3.LUT R2, R12, UR6, RZ, 0x3c, !PT ;  /* 0x000000060c027c12 */ /* 0x002fc8000f8e3cff */
[----:B------:R-:W-:-:S04]  /*2c70*/  SHF.L.U32 R3, R2, 0x1f, RZ ;  /* 0x0000001f02037819 */ /* 0x000fc800000006ff */
[----:B------:R-:W1:Y:S02]  /*2c80*/  SYNCS.PHASECHK.TRANS64.TRYWAIT P0, [UR5], R3 ;  /* 0x00000003ff0075a7 */ /* 0x000e640008001105 */
[----:B-1----:R-:W-:Y:S05]  /*2c90*/  @!P0 BRA `(.L_x_48) ;  /* 0x0000008c000c8947 */ /* 0x002fea0003800000 */
.L_x_166:
[----:B------:R-:W-:-:S04]  /*2ca0*/  UIADD3 UR4, UPT, UPT, UR4, 0x1, URZ ;  /* 0x0000000104047890 */ /* 0x000fc8000fffe0ff */
[----:B------:R-:W-:-:S04]  /*2cb0*/  UISETP.NE.AND UP0, UPT, UR4, 0x7, UPT ;  /* 0x000000070400788c */ /* 0x000fc8000bf05270 */
[----:B------:R-:W-:Y:S02]  /*2cc0*/  USEL UR6, URZ, 0x1, UP0 ;  /* 0x00000001ff067887 */ /* 0x000fe40008000000 */
[----:B------:R-:W-:-:S04]  /*2cd0*/  USEL UR4, UR4, URZ, UP0 ;  /* 0x000000ff04047287 */ /* 0x000fc80008000000 */
[----:B------:R-:W-:Y:S01]  /*2ce0*/  ULEA UR5, UR4, UR7, 0x3 ;  /* 0x0000000704057291 */ /* 0x000fe2000f8e18ff */
[----:B------:R-:W-:-:S04]  /*2cf0*/  LOP3.LUT R2, R2, UR6, RZ, 0x3c, !PT ;  /* 0x0000000602027c12 */ /* 0x000fc8000f8e3cff */
[----:B-1----:R-:W-:-:S04]  /*2d00*/  SHF.L.U32 R3, R2, 0x1f, RZ ;  /* 0x0000001f02037819 */ /* 0x002fc800000006ff */
[----:B------:R-:W1:Y:S02]  /*2d10*/  SYNCS.PHASECHK.TRANS64.TRYWAIT P0, [UR5], R3 ;  /* 0x00000003ff0075a7 */ /* 0x000e640008001105 */
[----:B-1----:R-:W-:Y:S05]  /*2d20*/  @!P0 BRA `(.L_x_49) ;  /* 0x0000008c00008947 */ /* 0x002fea0003800000 */
.L_x_168:
        /* <DEDUP_REMOVED lines=9> */
.L_x_170:
        /* <DEDUP_REMOVED lines=9> */
.L_x_172:
        /* <DEDUP_REMOVED lines=9> */
.L_x_174:
[----:B------:R-:W-:-:S04]  /*2ee0*/  UIADD3 UR4, UPT, UPT, UR4, 0x1, URZ ;  /* 0x0000000104047890 */ /* 0x000fc8000fffe0ff */
[----:B------:R-:W-:-:S04]  /*2ef0*/  UISETP.NE.AND UP0, UPT, UR4, 0x7, UPT ;  /* 0x000000070400788c */ /* 0x000fc8000bf05270 */
[----:B------:R-:W-:Y:S02]  /*2f00*/  USEL UR5, URZ, 0x1, UP0 ;  /* 0x00000001ff057887 */ /* 0x000fe40008000000 */
[----:B------:R-:W-:-:S04]  /*2f10*/  USEL UR4, UR4, URZ, UP0 ;  /* 0x000000ff04047287 */ /* 0x000fc80008000000 */
[----:B------:R-:W-:Y:S01]  /*2f20*/  ULEA UR4, UR4, UR7, 0x3 ;  /* 0x0000000704047291 */ /* 0x000fe2000f8e18ff */
[----:B------:R-:W-:-:S04]  /*2f30*/  LOP3.LUT R2, R2, UR5, RZ, 0x3c, !PT ;  /* 0x0000000502027c12 */ /* 0x000fc8000f8e3cff */
[----:B------:R-:W-:Y:S01]  /*2f40*/  SHF.L.U32 R2, R2, 0x1f, RZ ;  /* 0x0000001f02027819 */ /* 0x000fe200000006ff */
[----:B-1----:R-:W-:-:S07]  /*2f50*/  IMAD.U32 R0, RZ, RZ, UR4 ;  /* 0x00000004ff007e24 */ /* 0x002fce000f8e00ff */
.L_x_53:
[----:B-1----:R1:W2:Y:S02]  /*2f60*/  SYNCS.PHASECHK.TRANS64.TRYWAIT P0, [R0+URZ], R2 ;  /* 0x00000002000075a7 */ /* 0x0022a400080011ff */
[----:B--2---:R-:W-:Y:S05]  /*2f70*/  @!P0 NANOSLEEP.SYNCS 0x989680 ;  /* 0x009896800000895d */ /* 0x004fea0003900000 */
[----:B------:R-:W2:Y:S02]  /*2f80*/  @!P0 SYNCS.PHASECHK.TRANS64 P0, [R0+URZ], R2 ;  /* 0x00000002000085a7 */ /* 0x000ea400080010ff */
[----:B--2---:R-:W-:Y:S05]  /*2f90*/  @P0 EXIT ;  /* 0x000000000000094d */ /* 0x004fea0003800000 */
[----:B------:R-:W-:Y:S05]  /*2fa0*/  BRA `(.L_x_53) ;  /* 0xfffffffc00ec7947 */ /* 0x000fea000383ffff */
.L_x_22:
[----:B------:R-:W-:-:S04]  /*2fb0*/  UISETP.NE.AND UP0, UPT, UR52, URZ, UPT ;  /* 0x000000ff3400728c */ /* 0x000fc8000bf05270 */
[----:B------:R-:W-:-:S09]  /*2fc0*/  UISETP.NE.OR UP0, UPT, UR21, 0x1, UP0 ;  /* 0x000000011500788c */ /* 0x000fd20008705670 */
[----:B------:R-:W-:Y:S05]  /*2fd0*/  BRA.U UP0, `(.L_x_54) ;  /* 0x0000000500487547 */ /* 0x000fea000b800000 */
[----:B------:R-:W-:Y:S01]  /*2fe0*/  ISETP.GE.U32.AND P2, PT, R0, 0x8, PT ;  /* 0x000000080000780c */ /* 0x000fe20003f46070 */
[----:B------:R-:W-:Y:S01]  /*2ff0*/  IMAD.MOV.U32 R12, RZ, RZ, 0x1 ;  /* 0x00000001ff0c7424 */ /* 0x000fe200078e00ff */
[----:B------:R-:W-:Y:S02]  /*3000*/  CS2R R10, SRZ ;  /* 0x00000000000a7805 */ /* 0x000fe4000001ff00 */
[----:B------:R-:W-:Y:S01]  /*3010*/  CS2R R8, SRZ ;  /* 0x0000000000087805 */ /* 0x000fe2000001ff00 */
[----:B------:R-:W-:Y:S01]  /*3020*/  UMOV UR6, 0x400 ;  /* 0x0000040000067882 */ /* 0x000fe20000000000 */
[----:B------:R-:W-:Y:S01]  /*3030*/  UMOV UR5, URZ ;  /* 0x000000ff00057c82 */ /* 0x000fe20008000000 */
[----:B------:R-:W-:-:S12]  /*3040*/  ULEA UR6, UR52, UR6, 0x18 ;  /* 0x0000000634067291 */ /* 0x000fd8000f8ec0ff */
.L_x_58:
[----:B------:R-:W-:Y:S02]  /*3050*/  LEA R2, R8, UR6, 0x3 ;  /* 0x0000000608027c11 */ /* 0x000fe4000f8e18ff */
[----:B------:R-:W-:-:S03]  /*3060*/  SHF.L.U32 R4, R9, 0x1f, RZ ;  /* 0x0000001f09047819 */ /* 0x000fc600000006ff */
[----:B------:R-:W-:Y:S01]  /*3070*/  VIADD R5, R2, 0x100 ;  /* 0x0000010002057836 */ /* 0x000fe20000000000 */
[----:B------:R-:W2:Y:S02]  /*3080*/  SYNCS.PHASECHK.TRANS64.TRYWAIT P0, [R2+URZ+0xf0], R4 ;  /* 0x0000f004020075a7 */ /* 0x000ea400080011ff */
[----:B--2---:R-:W-:Y:S05]  /*3090*/  @!P0 BRA `(.L_x_55) ;  /* 0x0000008800848947 */ /* 0x004fea0003800000 */
.L_x_175:
[----:B------:R-:W-:Y:S01]  /*30a0*/  ULEA UR4, UR5, UR6, 0x3 ;  /* 0x0000000605047291 */ /* 0x000fe2000f8e18ff */
[----:B--2---:R-:W-:Y:S01]  /*30b0*/  PRMT R2, RZ, 0x654, R5 ;  /* 0x00000654ff027816 */ /* 0x004fe20000000005 */
[----:B------:R-:W-:Y:S01]  /*30c0*/  @!P2 IMAD.MOV.U32 R4, RZ, RZ, 0x10 ;  /* 0x00000010ff04a424 */ /* 0x000fe200078e00ff */
[----:B------:R-:W-:Y:S01]  /*30d0*/  SHF.L.U32 R5, R12, 0x1f, RZ ;  /* 0x0000001f0c057819 */ /* 0x000fe200000006ff */
[----:B------:R-:W-:Y:S01]  /*30e0*/  UIADD3 UR7, UPT, UPT, UR4, 0xb0, URZ ;  /* 0x000000b004077890 */ /* 0x000fe2000fffe0ff */
[----:B------:R2:W-:Y:S05]  /*30f0*/  SYNCS.ARRIVE.TRANS64.RED.A1T0 RZ, [R2+URZ], RZ ;  /* 0x000000ff02ff79a7 */ /* 0x0005ea00081004ff */
[----:B------:R-:W-:Y:S01]  /*3100*/  IMAD.U32 R6, RZ, RZ, UR7 ;  /* 0x00000007ff067e24 */ /* 0x000fe2000f8e00ff */
[----:B------:R-:W3:Y:S04]  /*3110*/  SYNCS.PHASECHK.TRANS64.TRYWAIT P0, [UR4+0xc0], R5 ;  /* 0x0000c005ff0075a7 */ /* 0x000ee80008001104 */
[----:B------:R-:W-:Y:S01]  /*3120*/  PRMT R6, R0, 0x654, R6 ;  /* 0x0000065400067816 */ /* 0x000fe20000000006 */
[----:B--23--:R-:W-:Y:S06]  /*3130*/  @!P0 BRA `(.L_x_56) ;  /* 0x0000008800708947 */ /* 0x00cfec0003800000 */
.L_x_177:
[----:B------:R-:W-:Y:S01]  /*3140*/  ULEA UR8, UR5, UR6, 0x4 ;  /* 0x0000000605087291 */ /* 0x000fe2000f8e20ff */
[----:B------:R-:W-:Y:S01]  /*3150*/  SEL R3, R6, R3, !P2 ;  /* 0x0000000306037207 */ /* 0x000fe20005000000 */
[----:B------:R-:W-:Y:S01]  /*3160*/  UIADD3 UR9, UPT, UPT, UR4, 0xb0, URZ ;  /* 0x000000b004097890 */ /* 0x000fe2000fffe0ff */
[----:B--2---:R-:W-:Y:S01]  /*3170*/  LEA R2, R11, UR6, 0x3 ;  /* 0x000000060b027c11 */ /* 0x004fe2000f8e18ff */
[----:B------:R-:W-:Y:S01]  /*3180*/  UIADD3 UR8, UPT, UPT, UR8, 0x120, URZ ;  /* 0x0000012008087890 */ /* 0x000fe2000fffe0ff */
[----:B------:R2:W-:Y:S01]  /*3190*/  @!P2 SYNCS.ARRIVE.TRANS64.RED RZ, [R3+URZ], R4 ;  /* 0x0000000403ffa9a7 */ /* 0x0005e200080004ff */
[----:B------:R-:W-:Y:S01]  /*31a0*/  UIADD3 UR4, UPT, UPT, UR5, 0x1, URZ ;  /* 0x0000000105047890 */ /* 0x000fe2000fffe0ff */
[----:B------:R-:W-:-:S03]  /*31b0*/  VIADD R8, R8, 0x1 ;  /* 0x0000000108087836 */ /* 0x000fc60000000000 */
[----:B------:R-:W-:Y:S02]  /*31c0*/  UISETP.NE.AND UP0, UPT, UR4, 0x2, UPT ;  /* 0x000000020400788c */ /* 0x000fe4000bf05270 */
[----:B------:R-:W-:Y:S01]  /*31d0*/  ISETP.NE.AND P0, PT, R8, 0x2, PT ;  /* 0x000000020800780c */ /* 0x000fe20003f05270 */
[----:B------:R-:W-:Y:S06]  /*31e0*/  UGETNEXTWORKID.BROADCAST [UR8], [UR9] ;  /* 0x00000000080073ca */ /* 0x000fec0008000100 */
[----:B------:R-:W-:Y:S02]  /*31f0*/  USEL UR7, URZ, 0x1, UP0 ;  /* 0x00000001ff077887 */ /* 0x000fe40008000000 */
[----:B------:R-:W-:-:S04]  /*3200*/  USEL UR5, UR4, URZ, UP0 ;  /* 0x000000ff04057287 */ /* 0x000fc80008000000 */
[----:B------:R-:W-:Y:S02]  /*3210*/  LOP3.LUT R12, R12, UR7, RZ, 0x3c, !PT ;  /* 0x000000070c0c7c12 */ /* 0x000fe4000f8e3cff */
[----:B--2---:R-:W-:-:S04]  /*3220*/  SHF.L.U32 R4, R10, 0x1f, RZ ;  /* 0x0000001f0a047819 */ /* 0x004fc800000006ff */
[----:B------:R-:W2:Y:S02]  /*3230*/  SYNCS.PHASECHK.TRANS64.TRYWAIT P1, [R2+URZ+0xb0], R4 ;  /* 0x0000b004020075a7 */ /* 0x000ea400080211ff */
[----:B--2---:R-:W-:Y:S05]  /*3240*/  @!P1 BRA `(.L_x_57) ;  /* 0x0000008800449947 */ /* 0x004fea0003800000 */
.L_x_178:
[C---:B--2---:R-:W-:Y:S01]  /*3250*/  LEA R4, R11.reuse, UR6, 0x4 ;  /* 0x000000060b047c11 */ /* 0x044fe2000f8e20ff */
[----:B------:R-:W-:Y:S01]  /*3260*/  VIADD R2, R2, 0xc0 ;  /* 0x000000c002027836 */ /* 0x000fe20000000000 */
[----:B------:R-:W-:Y:S01]  /*3270*/  SEL R8, R8, RZ, P0 ;  /* 0x000000ff08087207 */ /* 0x000fe20000000000 */
[----:B------:R-:W-:-:S03]  /*3280*/  VIADD R11, R11, 0x1 ;  /* 0x000000010b0b7836 */ /* 0x000fc60000000000 */
[----:B------:R-:W2:Y:S01]  /*3290*/  LDS.128 R4, [R4+0x120] ;  /* 0x0001200004047984 */ /* 0x000ea20000000c00 */
[----:B------:R-:W-:Y:S02]  /*32a0*/  PRMT R2, RZ, 0x654, R2 ;  /* 0x00000654ff027816 */ /* 0x000fe40000000002 */
[C---:B------:R-:W-:Y:S01]  /*32b0*/  ISETP.NE.AND P1, PT, R11.reuse, 0x2, PT ;  /* 0x000000020b00780c */ /* 0x040fe20003f25270 */
[----:B------:R-:W-:Y:S01]  /*32c0*/  @!PT LDS RZ, [RZ] ;  /* 0x00000000fffff984 */ /* 0x000fe20000000800 */
[----:B------:R-:W-:Y:S01]  /*32d0*/  @!PT LDS RZ, [RZ] ;  /* 0x00000000fffff984 */ /* 0x000fe20000000800 */
[----:B------:R-:W-:Y:S01]  /*32e0*/  @!PT LDS RZ, [RZ] ;  /* 0x00000000fffff984 */ /* 0x000fe20000000800 */
[----:B------:R-:W-:Y:S01]  /*32f0*/  @!PT LDS RZ, [RZ] ;  /* 0x00000000fffff984 */ /* 0x000fe20000000800 */
[----:B------:R3:W-:Y:S06]  /*3300*/  MEMBAR.ALL.CTA ;  /* 0x0000000000007992 */ /* 0x0007ec0000008000 */
[----:B---3--:R-:W3:Y:S01]  /*3310*/  FENCE.VIEW.ASYNC.S ;  /* 0x00000000000073c6 */ /* 0x008ee20000000000 */
[----:B------:R-:W-:Y:S01]  /*3320*/  SEL R11, R11, RZ, P1 ;  /* 0x000000ff0b0b7207 */ /* 0x000fe20000800000 */
[----:B---3--:R3:W-:Y:S01]  /*3330*/  SYNCS.ARRIVE.TRANS64.RED.A1T0 RZ, [R2+URZ], RZ ;  /* 0x000000ff02ff79a7 */ /* 0x0087e200081004ff */
[----:B--2---:R-:W-:-:S02]  /*3340*/  LOP3.LUT P3, RZ, R6, 0x1, RZ, 0xc0, !PT ;  /* 0x0000000106ff7812 */ /* 0x004fc4000786c0ff */
[----:B------:R-:W-:-:S04]  /*3350*/  SEL R4, RZ, 0x1, P1 ;  /* 0x00000001ff047807 */ /* 0x000fc80000800000 */
[----:B------:R-:W-:Y:S02]  /*3360*/  LOP3.LUT R10, R10, R4, RZ, 0x3c, !PT ;  /* 0x000000040a0a7212 */ /* 0x000fe400078e3cff */
[----:B---3--:R-:W-:-:S04]  /*3370*/  SEL R2, RZ, 0x1, P0 ;  /* 0x00000001ff027807 */ /* 0x008fc80000000000 */
[----:B------:R-:W-:Y:S01]  /*3380*/  LOP3.LUT R9, R9, R2, RZ, 0x3c, !PT ;  /* 0x0000000209097212 */ /* 0x000fe200078e3cff */
[----:B------:R-:W-:Y:S06]  /*3390*/  @P3 BRA `(.L_x_58) ;  /* 0xfffffffc002c3947 */ /* 0x000fec000383ffff */
[----:B------:R-:W-:Y:S01]  /*33a0*/  ULEA UR4, UR5, UR6, 0x3 ;  /* 0x0000000605047291 */ /* 0x000fe2000f8e18ff */
[----:B------:R-:W-:-:S08]  /*33b0*/  SHF.L.U32 R2, R12, 0x1f, RZ ;  /* 0x0000001f0c027819 */ /* 0x000fd000000006ff */
[----:B------:R-:W2:Y:S02]  /*33c0*/  SYNCS.PHASECHK.TRANS64 P0, [UR4+0xc0], R2 ;  /* 0x0000c002ff0075a7 */ /* 0x000ea40008001004 */
[----:B--2---:R-:W-:Y:S05]  /*33d0*/  @P0 BRA `(.L_x_59) ;  /* 0x0000000000080947 */ /* 0x004fea0003800000 */
[----:B------:R-:W2:Y:S02]  /*33e0*/  SYNCS.PHASECHK.TRANS64.TRYWAIT P0, [UR4+0xc0], R2 ;  /* 0x0000c002ff0075a7 */ /* 0x000ea40008001104 */
[----:B--2---:R-:W-:Y:S05]  /*33f0*/  @!P0 BRA `(.L_x_60) ;  /* 0x0000008400ec8947 */ /* 0x004fea0003800000 */
.L_x_59:
[----:B------:R-:W-:-:S04]  /*3400*/  UIADD3 UR7, UPT, UPT, UR5, 0x1, URZ ;  /* 0x0000000105077890 */ /* 0x000fc8000fffe0ff */
[----:B------:R-:W-:-:S04]  /*3410*/  UISETP.NE.AND UP0, UPT, UR7, 0x2, UPT ;  /* 0x000000020700788c */ /* 0x000fc8000bf05270 */
[----:B------:R-:W-:Y:S02]  /*3420*/  USEL UR8, URZ, 0x1, UP0 ;  /* 0x00000001ff087887 */ /* 0x000fe40008000000 */
[----:B------:R-:W-:-:S04]  /*3430*/  USEL UR7, UR7, URZ, UP0 ;  /* 0x000000ff07077287 */ /* 0x000fc80008000000 */
[----:B------:R-:W-:Y:S01]  /*3440*/  ULEA UR7, UR7, UR6, 0x3 ;  /* 0x0000000607077291 */ /* 0x000fe2000f8e18ff */
[----:B--2---:R-:W-:-:S04]  /*3450*/  LOP3.LUT R2, R12, UR8, RZ, 0x3c, !PT ;  /* 0x000000080c027c12 */ /* 0x004fc8000f8e3cff */
[----:B------:R-:W-:-:S04]  /*3460*/  SHF.L.U32 R0, R2, 0x1f, RZ ;  /* 0x0000001f02007819 */ /* 0x000fc800000006ff */
[----:B------:R-:W2:Y:S02]  /*3470*/  SYNCS.PHASECHK.TRANS64 P0, [UR7+0xc0], R0 ;  /* 0x0000c000ff0075a7 */ /* 0x000ea40008001007 */
[----:B-12---:R-:W-:Y:S05]  /*3480*/  @P0 EXIT ;  /* 0x000000000000094d */ /* 0x006fea0003800000 */
[----:B------:R-:W-:Y:S02]  /*3490*/  SHF.L.U32 R2, R2, 0x1f, RZ ;  /* 0x0000001f02027819 */ /* 0x000fe400000006ff */
[----:B------:R-:W-:-:S07]  /*34a0*/  MOV R0, UR7 ;  /* 0x0000000700007c02 */ /* 0x000fce0008000f00 */
.L_x_61:
[----:B-1----:R1:W2:Y:S02]  /*34b0*/  SYNCS.PHASECHK.TRANS64.TRYWAIT P0, [R0+URZ+0xc0], R2 ;  /* 0x0000c002000075a7 */ /* 0x0022a400080011ff */
[----:B--2---:R-:W-:Y:S05]  /*34c0*/  @!P0 NANOSLEEP.SYNCS 0x989680 ;  /* 0x009896800000895d */ /* 0x004fea0003900000 */
[----:B------:R-:W2:Y:S02]  /*34d0*/  @!P0 SYNCS.PHASECHK.TRANS64 P0, [R0+URZ+0xc0], R2 ;  /* 0x0000c002000085a7 */ /* 0x000ea400080010ff */
[----:B--2---:R-:W-:Y:S05]  /*34e0*/  @P0 EXIT ;  /* 0x000000000000094d */ /* 0x004fea0003800000 */
[----:B------:R-:W-:Y:S05]  /*34f0*/  BRA `(.L_x_61) ;  /* 0xfffffffc00ec7947 */ /* 0x000fea000383ffff */
.L_x_54:
[----:B------:R-:W-:Y:S05]  /*3500*/  BRA.U UP4, `(.L_x_62) ;  /* 0x0000001504dc7547 */ /* 0x000fea000b800000 */
[----:B------:R-:W-:Y:S01]  /*3510*/  UMOV UR5, 0x40 ;  /* 0x0000004000057882 */ /* 0x000fe20000000000 */
[----:B------:R-:W-:Y:S01]  /*3520*/  NOP ;  /* 0x0000000000007918 */ /* 0x000fe20000000000 */
[----:B------:R-:W-:Y:S01]  /*3530*/  ULEA UR5, UR52, UR5, 0x18 ;  /* 0x0000000534057291 */ /* 0x000fe2000f8ec0ff */
[----:B------:R-:W-:Y:S02]  /*3540*/  UMOV UR6, 0x400 ;  /* 0x0000040000067882 */ /* 0x000fe40000000000 */
[----:B------:R-:W-:-:S06]  /*3550*/  ULEA UR6, UR52, UR6, 0x18 ;  /* 0x0000000634067291 */ /* 0x000fcc000f8ec0ff */
[----:B------:R-:W2:Y:S02]  /*3560*/  LDS.U8 R0, [UR5+0x1c] ;  /* 0x00001c05ff007984 */ /* 0x000ea40008000000 */
[----:B--2---:R-:W-:-:S13]  /*3570*/  ISETP.NE.AND P0, PT, R0, RZ, PT ;  /* 0x000000ff0000720c */ /* 0x004fda0003f05270 */
[----:B------:R-:W-:Y:S05]  /*3580*/  @P0 BRA `(.L_x_63) ;  /* 0x0000000000580947 */ /* 0x000fea0003800000 */
[----:B------:R-:W-:-:S13]  /*3590*/  ELECT P0, URZ, PT ;  /* 0x0000000000ff782f */ /* 0x000fda0003800000 */
[----:B------:R-:W-:Y:S05]  /*35a0*/  @!P0 BRA `(.L_x_64) ;  /* 0x0000000000608947 */ /* 0x000fea0003800000 */
[----:B------:R-:W-:Y:S01]  /*35b0*/  UMOV UR4, 0x10 ;  /* 0x0000001000047882 */ /* 0x000fe20000000000 */
[----:B------:R-:W-:Y:S01]  /*35c0*/  HFMA2 R0, -RZ, RZ, 0, 5.9604644775390625e-08 ;  /* 0x00000001ff007431 */ /* 0x000fe200000001ff */
[----:B------:R-:W-:-:S03]  /*35d0*/  MOV R3, 0xffff ;  /* 0x0000ffff00037802 */ /* 0x000fc60000000f00 */
[----:B------:R-:W-:Y:S04]  /*35e0*/  DEPBAR.LE SB2, 0x36 ;  /* 0x0000ad800000791a */ /* 0x000fe80000000000 */
[----:B------:R-:W2:Y:S02]  /*35f0*/  UTCATOMSWS.FIND_AND_SET.ALIGN UP0, UR4, UR4 ;  /* 0x00000004000475e3 */ /* 0x000ea40008000800 */
[----:B--2---:R-:W-:Y:S01]  /*3600*/  MOV R4, UR4 ;  /* 0x0000000400047c02 */ /* 0x004fe20008000f00 */
[----:B------:R-:W-:Y:S06]  /*3610*/  BRA.U UP0, `(.L_x_65) ;  /* 0x0000000100187547 */ /* 0x000fec000b800000 */
.L_x_66:
[----:B------:R-:W-:Y:S05]  /*3620*/  NANOSLEEP 0x64 ;  /* 0x000000640000795d */ /* 0x000fea0003800000 */
[----:B------:R-:W-:-:S05]  /*3630*/  UMOV UR4, 0x10 ;  /* 0x0000001000047882 */ /* 0x000fca0000000000 */
[----:B------:R-:W-:Y:S04]  /*3640*/  DEPBAR.LE SB2, 0x36 ;  /* 0x0000ad800000791a */ /* 0x000fe80000000000 */
[----:B------:R-:W2:Y:S02]  /*3650*/  UTCATOMSWS.FIND_AND_SET.ALIGN UP0, UR4, UR4 ;  /* 0x00000004000475e3 */ /* 0x000ea40008000800 */
[----:B--2---:R-:W-:Y:S01]  /*3660*/  MOV R4, UR4 ;  /* 0x0000000400047c02 */ /* 0x004fe20008000f00 */
[----:B------:R-:W-:Y:S05]  /*3670*/  BRA.U !UP0, `(.L_x_66) ;  /* 0xfffffffd08e87547 */ /* 0x000fea000b83ffff */
.L_x_65:
[-C--:B------:R-:W-:Y:S02]  /*3680*/  SHF.L.U32 R3, R3, R4.reuse, RZ ;  /* 0x0000000403037219 */ /* 0x080fe400000006ff */
[----:B------:R-:W-:Y:S01]  /*3690*/  SHF.L.U32 R0, R0, R4, RZ ;  /* 0x0000000400007219 */ /* 0x000fe200000006ff */
[----:B------:R-:W-:Y:S02]  /*36a0*/  IMAD.SHL.U32 R4, R4, 0x20, RZ ;  /* 0x0000002004047824 */ /* 0x000fe400078e00ff */
[----:B------:R2:W-:Y:S04]  /*36b0*/  ATOMS.OR RZ, [UR5+0x14], R3 ;  /* 0x00001403ffff798c */ /* 0x0005e8000b000005 */
[----:B------:R2:W-:Y:S04]  /*36c0*/  ATOMS.OR RZ, [UR5+0x18], R0 ;  /* 0x00001800ffff798c */ /* 0x0005e8000b000005 */
[----:B------:R2:W-:Y:S01]  /*36d0*/  STS [UR6+0x140], R4 ;  /* 0x00014004ff007988 */ /* 0x0005e20008000806 */
[----:B------:R-:W-:Y:S05]  /*36e0*/  BRA `(.L_x_64) ;  /* 0x0000000000107947 */ /* 0x000fea0003800000 */
.L_x_63:
[----:B------:R-:W-:Y:S02]  /*36f0*/  MOV R0, 0xffffffff ;  /* 0xffffffff00007802 */ /* 0x000fe40000000f00 */
[----:B------:R-:W-:-:S03]  /*3700*/  MOV R4, 0x3730 ;  /* 0x0000373000047802 */ /* 0x000fc60000000f00 */
[----:B------:R2:W-:Y:S04]  /*3710*/  STS [UR6+0x140], R0 ;  /* 0x00014000ff007988 */ /* 0x0005e80008000806 */
[----:B-12--5:R-:W-:Y:S05]  /*3720*/  CALL.REL.NOINC `($__internal_1_$__cuda_sm10x_tcgen05_guardrail_trap_phase_invalid_during_alloc) ;  /* 0x0000008800ec7944 */ /* 0x026fea0003c00000 */
.L_x_64:
[----:B------:R-:W-:Y:S05]  /*3730*/  WARPSYNC.ALL ;  /* 0x0000000000007948 */ /* 0x000fea0003800000 */
[----:B------:R-:W3:Y:S01]  /*3740*/  S2UR UR43, SR_CgaCtaId ;  /* 0x00000000002b79c3 */ /* 0x000ee20000008800 */
[----:B------:R-:W-:Y:S01]  /*3750*/  UMOV UR4, 0x400 ;  /* 0x0000040000047882 */ /* 0x000fe20000000000 */
[----:B------:R-:W-:-:S06]  /*3760*/  NOP ;  /* 0x0000000000007918 */ /* 0x000fcc0000000000 */
[----:B------:R-:W-:Y:S06]  /*3770*/  BAR.ARV 0x6, 0xa0 ;  /* 0x0182800000007b1d */ /* 0x000fec0000002000 */
[----:B------:R-:W4:Y:S01]  /*3780*/  LDCU UR11, c[0x0][0x38c] ;  /* 0x00007180ff0b77ac */ /* 0x000f220008000800 */
[----:B------:R-:W-:Y:S01]  /*3790*/  LOP3.LUT R2, R2, 0xffff, RZ, 0xc0, !PT ;  /* 0x0000ffff02027812 */ /* 0x000fe200078ec0ff */
[----:B------:R-:W-:Y:S01]  /*37a0*/  IMAD.MOV.U32 R10, RZ, RZ, 0x1 ;  /* 0x00000001ff0a7424 */ /* 0x000fe200078e00ff */
[----:B------:R-:W-:Y:S01]  /*37b0*/  CS2R R8, SRZ ;  /* 0x0000000000087805 */ /* 0x000fe2000001ff00 */
[----:B--2---:R-:W-:Y:S01]  /*37c0*/  IMAD.MOV.U32 R3, RZ, RZ, RZ ;  /* 0x000000ffff037224 */ /* 0x004fe200078e00ff */
[----:B------:R-:W-:Y:S01]  /*37d0*/  R2UR UR60, R2 ;  /* 0x00000000023c72ca */ /* 0x000fe200000e0000 */
[----:B------:R-:W2:Y:S01]  /*37e0*/  LDCU UR70, c[0x0][0x370] ;  /* 0x00006e00ff4677ac */ /* 0x000ea20008000800 */
[----:B---3--:R-:W-:-:S02]  /*37f0*/  ULEA UR43, UR43, UR4, 0x18 ;  /* 0x000000042b2b7291 */ /* 0x008fc4000f8ec0ff */
[----:B------:R-:W-:Y:S02]  /*3800*/  UISETP.GE.AND UP5, UPT, UR42, 0x1, UPT ;  /* 0x000000012a00788c */ /* 0x000fe4000bfa6270 */
[----:B------:R-:W-:Y:S02]  /*3810*/  UIADD3 UR6, UPT, UPT, UR43, 0x3300, URZ ;  /* 0x000033002b067890 */ /* 0x000fe4000fffe0ff */
[----:B------:R-:W-:Y:S02]  /*3820*/  UIADD3 UR5, UPT, UPT, UR43, 0x1f300, URZ ;  /* 0x0001f3002b057890 */ /* 0x000fe4000fffe0ff */
[----:B----4-:R-:W-:Y:S01]  /*3830*/  UIADD3 UR11, UPT, UPT, UR11, 0xff, URZ ;  /* 0x000000ff0b0b7890 */ /* 0x010fe2000fffe0ff */
[----:B------:R-:W1:Y:S01]  /*3840*/  LDS R0, [UR43+0x140] ;  /* 0x0001402bff007984 */ /* 0x000e620008000800 */
[----:B------:R-:W-:Y:S02]  /*3850*/  UIADD3 UR4, UPT, UPT, UR43, 0x2d300, URZ ;  /* 0x0002d3002b047890 */ /* 0x000fe4000fffe0ff */
[----:B------:R-:W-:-:S02]  /*3860*/  UIADD3 UR7, UPT, UPT, UR43, 0x30b00, URZ ;  /* 0x00030b002b077890 */ /* 0x000fc4000fffe0ff */
[----:B------:R-:W-:Y:S02]  /*3870*/  USHF.R.S32.HI UR9, URZ, 0x1f, UR11 ;  /* 0x0000001fff097899 */ /* 0x000fe4000801140b */
[----:B------:R-:W-:Y:S02]  /*3880*/  USHF.R.U32.HI UR10, URZ, 0x4, UR6 ;  /* 0x00000004ff0a7899 */ /* 0x000fe40008011606 */
[----:B------:R-:W-:Y:S02]  /*3890*/  USHF.R.U32.HI UR8, URZ, 0x4, UR5 ;  /* 0x00000004ff087899 */ /* 0x000fe40008011605 */
[----:B------:R-:W-:Y:S02]  /*38a0*/  USHF.R.U32.HI UR6, URZ, 0x4, UR4 ;  /* 0x00000004ff067899 */ /* 0x000fe40008011604 */
[----:B------:R-:W-:Y:S02]  /*38b0*/  USHF.R.U32.HI UR5, URZ, 0x4, UR7 ;  /* 0x00000004ff057899 */ /* 0x000fe40008011607 */
[----:B------:R-:W-:-:S02]  /*38c0*/  ULEA.HI UR4, UR9, UR11, URZ, 0x8 ;  /* 0x0000000b09047291 */ /* 0x000fc4000f8f40ff */
[----:B------:R-:W-:Y:S02]  /*38d0*/  ULOP3.LUT UR6, UR6, 0x3fff, URZ, 0xc0, !UPT ;  /* 0x00003fff06067892 */ /* 0x000fe4000f8ec0ff */
[----:B------:R-:W-:Y:S02]  /*38e0*/  ULOP3.LUT UR5, UR5, 0x3fff, URZ, 0xc0, !UPT ;  /* 0x00003fff05057892 */ /* 0x000fe4000f8ec0ff */
[----:B------:R-:W-:Y:S02]  /*38f0*/  USHF.R.S32.HI UR71, URZ, 0x8, UR4 ;  /* 0x00000008ff477899 */ /* 0x000fe40008011404 */
[----:B------:R-:W-:Y:S02]  /*3900*/  ULOP3.LUT UR8, UR8, 0x3fff, URZ, 0xc0, !UPT ;  /* 0x00003fff08087892 */ /* 0x000fe4000f8ec0ff */
[----:B------:R-:W-:Y:S02]  /*3910*/  ULOP3.LUT UR63, UR6, 0x10000, URZ, 0xfc, !UPT ;  /* 0x00010000063f7892 */ /* 0x000fe4000f8efcff */
[----:B------:R-:W-:-:S02]  /*3920*/  ULOP3.LUT UR64, UR5, 0x10000, URZ, 0xfc, !UPT ;  /* 0x0001000005407892 */ /* 0x000fc4000f8efcff */
[----:B------:R-:W-:Y:S02]  /*3930*/  UISETP.LT.AND UP0, UPT, UR71, 0x1, UPT ;  /* 0x000000014700788c */ /* 0x000fe4000bf01270 */
[----:B------:R-:W-:Y:S02]  /*3940*/  ULOP3.LUT UR62, UR8, 0x10000, URZ, 0xfc, !UPT ;  /* 0x00010000083e7892 */ /* 0x000fe4000f8efcff */
[----:B------:R-:W-:Y:S02]  /*3950*/  ULOP3.LUT UR10, UR10, 0x3fff, URZ, 0xc0, !UPT ;  /* 0x00003fff0a0a7892 */ /* 0x000fe4000f8ec0ff */
[----:B------:R-:W-:Y:S01]  /*3960*/  USEL UR8, UR71, 0x1, !UP0 ;  /* 0x0000000147087887 */ /* 0x000fe2000c000000 */
[----:B------:R-:W3:Y:S01]  /*3970*/  LDCU UR69, c[0x0][0x374] ;  /* 0x00006e80ff4577ac */ /* 0x000ee20008000800 */
[----:B-1----:R-:W-:Y:S01]  /*3980*/  R2UR UR36, R0 ;  /* 0x00000000002472ca */ /* 0x002fe200000e0000 */
[----:B------:R-:W-:Y:S02]  /*3990*/  ULOP3.LUT UR61, UR10, 0x10000, URZ, 0xfc, !UPT ;  /* 0x000100000a3d7892 */ /* 0x000fe4000f8efcff */
[----:B------:R-:W-:-:S02]  /*39a0*/  UIADD3 UR76, UPT, UPT, -UR8, URZ, URZ ;  /* 0x000000ff084c7290 */ /* 0x000fc4000fffe1ff */
[----:B------:R-:W-:Y:S01]  /*39b0*/  UISETP.NE.AND UP4, UPT, UR42, 0x1, UPT ;  /* 0x000000012a00788c */ /* 0x000fe2000bf85270 */
[----:B------:R-:W-:Y:S01]  /*39c0*/  UMOV UR68, URZ ;  /* 0x000000ff00447c82 */ /* 0x000fe20008000000 */
[----:B------:R-:W-:-:S06]  /*39d0*/  UMOV UR38, URZ ;  /* 0x000000ff00267c82 */ /* 0x000fcc0008000000 */
[----:B------:R-:W-:Y:S02]  /*39e0*/  UIADD3 UR52, UPT, UPT, UR36, 0x80, URZ ;  /* 0x0000008024347890 */ /* 0x000fe4000fffe0ff */
[----:B------:R-:W-:Y:S02]  /*39f0*/  UIADD3 UR58, UPT, UPT, UR36, 0x84, URZ ;  /* 0x00000084243a7890 */ /* 0x000fe4000fffe0ff */
[----:B------:R-:W-:Y:S02]  /*3a00*/  UIADD3 UR56, UPT, UPT, UR36, 0x88, URZ ;  /* 0x0000008824387890 */ /* 0x000fe4000fffe0ff */
[----:B------:R-:W-:Y:S02]  /*3a10*/  UIADD3 UR54, UPT, UPT, UR36, 0x8c, URZ ;  /* 0x0000008c24367890 */ /* 0x000fe4000fffe0ff */
[----:B------:R-:W-:Y:S02]  /*3a20*/  USHF.R.U32.HI UR4, URZ, 0x11, UR52 ;  /* 0x00000011ff047899 */ /* 0x000fe40008011634 */
[----:B------:R-:W-:-:S02]  /*3a30*/  USHF.R.U32.HI UR7, URZ, 0x11, UR58 ;  /* 0x00000011ff077899 */ /* 0x000fc4000801163a */
[----:B------:R-:W-:Y:S02]  /*3a40*/  USHF.R.U32.HI UR6, URZ, 0x11, UR56 ;  /* 0x00000011ff067899 */ /* 0x000fe40008011638 */
[----:B------:R-:W-:Y:S02]  /*3a50*/  USHF.R.U32.HI UR5, URZ, 0x11, UR54 ;  /* 0x00000011ff057899 */ /* 0x000fe40008011636 */
[----:B------:R-:W-:Y:S02]  /*3a60*/  ULOP3.LUT UR4, UR4, 0x6000, URZ, 0xc0, !UPT ;  /* 0x0000600004047892 */ /* 0x000fe4000f8ec0ff */
[----:B------:R-:W-:Y:S02]  /*3a70*/  ULOP3.LUT UR7, UR7, 0x6000, URZ, 0xc0, !UPT ;  /* 0x0000600007077892 */ /* 0x000fe4000f8ec0ff */
[----:B------:R-:W-:Y:S02]  /*3a80*/  ULOP3.LUT UR6, UR6, 0x6000, URZ, 0xc0, !UPT ;  /* 0x0000600006067892 */ /* 0x000fe4000f8ec0ff */
[----:B------:R-:W-:-:S02]  /*3a90*/  ULOP3.LUT UR5, UR5, 0x6000, URZ, 0xc0, !UPT ;  /* 0x0000600005057892 */ /* 0x000fc4000f8ec0ff */
[----:B------:R-:W-:Y:S02]  /*3aa0*/  UIADD3 UR77, UPT, UPT, UR36, 0x90, URZ ;  /* 0x00000090244d7890 */ /* 0x000fe4000fffe0ff */
[----:B------:R-:W-:Y:S02]  /*3ab0*/  ULOP3.LUT UR75, UR4, 0x810, URZ, 0xfc, !UPT ;  /* 0x00000810044b7892 */ /* 0x000fe4000f8efcff */
[----:B------:R-:W-:Y:S02]  /*3ac0*/  ULOP3.LUT UR74, UR7, 0x810, URZ, 0xfc, !UPT ;  /* 0x00000810074a7892 */ /* 0x000fe4000f8efcff */
[----:B------:R-:W-:Y:S02]  /*3ad0*/  ULOP3.LUT UR73, UR6, 0x810, URZ, 0xfc, !UPT ;  /* 0x0000081006497892 */ /* 0x000fe4000f8efcff */
[----:B--23--:R-:W-:-:S12]  /*3ae0*/  ULOP3.LUT UR72, UR5, 0x810, URZ, 0xfc, !UPT ;  /* 0x0000081005487892 */ /* 0x00cfd8000f8efcff */
.L_x_75:
[C---:B------:R-:W-:Y:S02]  /*3af0*/  LEA R2, R9.reuse, UR43, 0x3 ;  /* 0x0000002b09027c11 */ /* 0x040fe4000f8e18ff */
[----:B------:R-:W-:Y:S02]  /*3b00*/  SHF.L.U32 R0, R8, 0x1f, RZ ;  /* 0x0000001f08007819 */ /* 0x000fe400000006ff */
[----:B------:R-:W-:Y:S02]  /*3b10*/  LEA R4, R9, UR43, 0x4 ;  /* 0x0000002b09047c11 */ /* 0x000fe4000f8e20ff */
[----:B-1----:R-:W1:Y:S02]  /*3b20*/  SYNCS.PHASECHK.TRANS64.TRYWAIT P0, [R2+URZ+0xb0], R0 ;  /* 0x0000b000020075a7 */ /* 0x002e6400080011ff */
[----:B-1-3--:R-:W-:Y:S05]  /*3b30*/  @!P0 BRA `(.L_x_67) ;  /* 0x0000008000348947 */ /* 0x00afea0003800000 */
.L_x_180:
[----:B------:R-:W2:Y:S01]  /*3b40*/  LDS.128 R4, [R4+0x120] ;  /* 0x0001200004047984 */ /* 0x000ea20000000c00 */
[----:B------:R-:W-:Y:S01]  /*3b50*/  @!PT LDS RZ, [RZ] ;  /* 0x00000000fffff984 */ /* 0x000fe20000000800 */
[----:B------:R-:W-:Y:S01]  /*3b60*/  @!PT LDS RZ, [RZ] ;  /* 0x00000000fffff984 */ /* 0x000fe20000000800 */
[----:B------:R-:W-:Y:S01]  /*3b70*/  @!PT LDS RZ, [RZ] ;  /* 0x00000000fffff984 */ /* 0x000fe20000000800 */
[----:B------:R-:W-:Y:S01]  /*3b80*/  @!PT LDS RZ, [RZ] ;  /* 0x00000000fffff984 */ /* 0x000fe20000000800 */
[----:B------:R3:W-:Y:S06]  /*3b90*/  MEMBAR.ALL.CTA ;  /* 0x0000000000007992 */ /* 0x0007ec0000008000 */
[----:B---3--:R-:W3:Y:S01]  /*3ba0*/  FENCE.VIEW.ASYNC.S ;  /* 0x00000000000073c6 */ /* 0x008ee20000000000 */
[----:B--2---:R-:W-:-:S13]  /*3bb0*/  LOP3.LUT P0, RZ, R6, 0x1, RZ, 0xc0, !PT ;  /* 0x0000000106ff7812 */ /* 0x004fda000780c0ff */
[----:B---3--:R-:W-:Y:S01]  /*3bc0*/  VOTEU.ANY UP3, P0 ;  /* 0x0000000000ff7886 */ /* 0x008fe20000060100 */
[----:B------:R-:W-:-:S13]  /*3bd0*/  PLOP3.LUT P0, PT, PT, PT, UP3, 0x80, 0x8 ;  /* 0x000000000008781c */ /* 0x000fda0003f0f038 */
[----:B-1----:R-:W-:Y:S02]  /*3be0*/  @P0 MOV R0, R4 ;  /* 0x0000000400000202 */ /* 0x002fe40000000f00 */
[----:B------:R-:W-:Y:S02]  /*3bf0*/  @P0 LOP3.LUT R4, R5, 0xffff, RZ, 0xc0, !PT ;  /* 0x0000ffff05040812 */ /* 0x000fe400078ec0ff */
[----:B------:R-:W-:Y:S01]  /*3c00*/  @P0 R2UR UR5, R0 ;  /* 0x00000000000502ca */ /* 0x000fe200000e0000 */
[----:B------:R-:W-:Y:S01]  /*3c10*/  VIADD R0, R2, 0xc0 ;  /* 0x000000c002007836 */ /* 0x000fe20000000000 */
[----:B------:R-:W-:-:S04]  /*3c20*/  @P0 R2UR UR4, R4 ;  /* 0x00000000040402ca */ /* 0x000fc800000e0000 */
[----:B------:R-:W-:-:S04]  /*3c30*/  PRMT R0, RZ, 0x654, R0 ;  /* 0x00000654ff007816 */ /* 0x000fc80000000000 */
[----:B------:R1:W-:Y:S03]  /*3c40*/  SYNCS.ARRIVE.TRANS64.RED.A1T0 RZ, [R0+URZ], RZ ;  /* 0x000000ff00ff79a7 */ /* 0x0003e600081004ff */
[----:B------:R-:W-:Y:S02]  /*3c50*/  @UP3 UMOV UR67, UR5 ;  /* 0x0000000500433c82 */ /* 0x000fe40008000000 */
[----:B------:R-:W-:Y:S01]  /*3c60*/  @UP3 UMOV UR65, UR4 ;  /* 0x0000000400413c82 */ /* 0x000fe20008000000 */
[----:B------:R-:W-:Y:S05]  /*3c70*/  BRA.U !UP5, `(.L_x_68) ;  /* 0x000000010dd07547 */ /* 0x000fea000b800000 */
[----:B------:R-:W2:Y:S01]  /*3c80*/  LDCU.128 UR12, c[0x0][0xf10] ;  /* 0x0001e200ff0c77ac */ /* 0x000ea20008000c00 */
[----:B------:R-:W3:Y:S01]  /*3c90*/  LDCU UR21, c[0x0][0xf20] ;  /* 0x0001e400ff1577ac */ /* 0x000ee20008000800 */
[----:B------:R-:W4:Y:S01]  /*3ca0*/  LDCU UR20, c[0x0][0xf0c] ;  /* 0x0001e180ff1477ac */ /* 0x000f220008000800 */
[----:B------:R-:W1:Y:S01]  /*3cb0*/  LDCU.64 UR8, c[0x0][0xf28] ;  /* 0x0001e500ff0877ac */ /* 0x000e620008000a00 */
[----:B--2---:R-:W-:Y:S02]  /*3cc0*/  UIMAD.WIDE.U32 UR6, UR69, UR15, URZ ;  /* 0x0000000f450672a5 */ /* 0x004fe4000f8e00ff */
[----:B------:R-:W-:Y:S02]  /*3cd0*/  UIMAD.WIDE.U32 UR4, UR70, UR12, URZ ;  /* 0x0000000c460472a5 */ /* 0x000fe4000f8e00ff */
[----:B------:R-:W-:Y:S02]  /*3ce0*/  UISETP.NE.AND UP0, UPT, UR14, 0x1, UPT ;  /* 0x000000010e00788c */ /* 0x000fe4000bf05270 */
[----:B------:R-:W-:Y:S01]  /*3cf0*/  UIMAD.WIDE.U32 UR18, UR65, UR15, URZ ;  /* 0x0000000f411272a5 */ /* 0x000fe2000f8e00ff */
[----:B------:R-:W-:-:S02]  /*3d00*/  UMOV UR6, UR7 ;  /* 0x0000000700067c82 */ /* 0x000fc40008000000 */
[----:B------:R-:W-:Y:S01]  /*3d10*/  UMOV UR4, UR5 ;  /* 0x0000000500047c82 */ /* 0x000fe20008000000 */
[----:B---3--:R-:W-:Y:S02]  /*3d20*/  USHF.R.U32.HI UR6, URZ, UR21, UR6 ;  /* 0x00000015ff067299 */ /* 0x008fe40008011606 */
[----:B----4-:R-:W-:Y:S02]  /*3d30*/  UISETP.NE.AND UP1, UPT, UR20, 0x1, UPT ;  /* 0x000000011400788c */ /* 0x010fe4000bf25270 */
[----:B------:R-:W-:Y:S02]  /*3d40*/  USHF.R.U32.HI UR4, URZ, UR13, UR4 ;  /* 0x0000000dff047299 */ /* 0x000fe40008011604 */
[----:B------:R-:W-:Y:S02]  /*3d50*/  USEL UR5, UR69, UR6, !UP0 ;  /* 0x0000000645057287 */ /* 0x000fe4000c000000 */
[----:B------:R-:W-:Y:S02]  /*3d60*/  USEL UR6, UR70, UR4, !UP1 ;  /* 0x0000000446067287 */ /* 0x000fe4000c800000 */
[----:B-1----:R-:W-:Y:S01]  /*3d70*/  UIMAD.WIDE.U32 UR10, UR5, UR8, URZ ;  /* 0x00000008050a72a5 */ /* 0x002fe2000f8e00ff */
[----:B------:R-:W-:Y:S01]  /*3d80*/  UMOV UR4, UR19 ;  /* 0x0000001300047c82 */ /* 0x000fe20008000000 */
[----:B------:R-:W-:-:S02]  /*3d90*/  UIMAD.WIDE.U32 UR16, UR67, UR12, URZ ;  /* 0x0000000c431072a5 */ /* 0x000fc4000f8e00ff */
        /* <DEDUP_REMOVED lines=34> */
.L_x_68:
[----:B------:R-:W2:Y:S02]  /*3fc0*/  LDCU UR4, c[0x0][0xf30] ;  /* 0x0001e600ff0477ac */ /* 0x000ea40008000800 */
[----:B--2---:R-:W-:-:S09]  /*3fd0*/  UISETP.NE.AND UP0, UPT, UR4, 0x1, UPT ;  /* 0x000000010400788c */ /* 0x004fd2000bf05270 */
[----:B------:R-:W-:Y:S05]  /*3fe0*/  BRA.U UP0, `(.L_x_69) ;  /* 0x00000001003c7547 */ /* 0x000fea000b800000 */
[----:B------:R-:W2:Y:S01]  /*3ff0*/  LDCU.128 UR8, c[0x0][0xf10] ;  /* 0x0001e200ff0877ac */ /* 0x000ea20008000c00 */
[----:B------:R-:W3:Y:S01]  /*4000*/  LDCU UR12, c[0x0][0xf0c] ;  /* 0x0001e180ff0c77ac */ /* 0x000ee20008000800 */
[----:B------:R-:W4:Y:S01]  /*4010*/  LDCU UR13, c[0x0][0xf20] ;  /* 0x0001e400ff0d77ac */ /* 0x000f220008000800 */
[----:B--2---:R-:W-:Y:S02]  /*4020*/  UIMAD.WIDE.U32 UR6, UR67, UR8, URZ ;  /* 0x00000008430672a5 */ /* 0x004fe4000f8e00ff */
[----:B------:R-:W-:Y:S02]  /*4030*/  UIMAD.WIDE.U32 UR4, UR65, UR11, URZ ;  /* 0x0000000b410472a5 */ /* 0x000fe4000f8e00ff */
[----:B---3--:R-:W-:Y:S02]  /*4040*/  UISETP.NE.AND UP0, UPT, UR12, 0x1, UPT ;  /* 0x000000010c00788c */ /* 0x008fe4000bf05270 */
[----:B------:R-:W-:Y:S01]  /*4050*/  UISETP.NE.AND UP1, UPT, UR10, 0x1, UPT ;  /* 0x000000010a00788c */ /* 0x000fe2000bf25270 */
[----:B------:R-:W-:-:S02]  /*4060*/  UMOV UR6, UR7 ;  /* 0x0000000700067c82 */ /* 0x000fc40008000000 */
[----:B------:R-:W-:Y:S01]  /*4070*/  UMOV UR4, UR5 ;  /* 0x0000000500047c82 */ /* 0x000fe20008000000 */
[----:B------:R-:W-:Y:S02]  /*4080*/  USHF.R.U32.HI UR9, URZ, UR9, UR6 ;  /* 0x00000009ff097299 */ /* 0x000fe40008011606 */
[----:B----4-:R-:W-:Y:S02]  /*4090*/  USHF.R.U32.HI UR4, URZ, UR13, UR4 ;  /* 0x0000000dff047299 */ /* 0x010fe40008011604 */
[----:B------:R-:W-:Y:S02]  /*40a0*/  USEL UR5, UR67, UR9, !UP0 ;  /* 0x0000000943057287 */ /* 0x000fe4000c000000 */
[----:B------:R-:W-:-:S04]  /*40b0*/  USEL UR4, UR65, UR4, !UP1 ;  /* 0x0000000441047287 */ /* 0x000fc8000c800000 */
[----:B------:R-:W-:-:S04]  /*40c0*/  UIADD3 UR4, UPT, UPT, UR5, -UR4, URZ ;  /* 0x8000000405047290 */ /* 0x000fc8000fffe0ff */
[----:B------:R-:W-:-:S12]  /*40d0*/  UIMAD UR65, UR4, UR10, UR65 ;  /* 0x0000000a044172a4 */ /* 0x000fd8000f8e0241 */
.L_x_69:
[----:B------:R-:W2:Y:S01]  /*40e0*/  LDCU UR4, c[0x0][0x38c] ;  /* 0x00007180ff0477ac */ /* 0x000ea20008000800 */
[----:B------:R-:W-:Y:S02]  /*40f0*/  PLOP3.LUT P1, PT, PT, PT, PT, 0x80, 0x8 ;  /* 0x000000000008781c */ /* 0x000fe40003f2f070 */
[----:B------:R-:W-:Y:S01]  /*4100*/  SHF.L.U32 R2, R10, 0x1f, RZ ;  /* 0x0000001f0a027819 */ /* 0x000fe200000006ff */
[----:B------:R-:W-:Y:S02]  /*4110*/  ULEA UR66, UR68, UR43, 0x3 ;  /* 0x0000002b44427291 */ /* 0x000fe4000f8e18ff */
[----:B------:R-:W-:Y:S02]  /*4120*/  ULEA UR37, UR68, UR36, 0x6 ;  /* 0x0000002444257291 */ /* 0x000fe4000f8e30ff */
[----:B--2---:R-:W-:-:S06]  /*4130*/  UISETP.GE.AND UP0, UPT, UR4, 0x1, UPT ;  /* 0x000000010400788c */ /* 0x004fcc000bf06270 */
[----:B------:R-:W-:-:S05]  /*4140*/  PLOP3.LUT P0, PT, PT, PT, UP0, 0x80, 0x8 ;  /* 0x000000000008781c */ /* 0x000fca0003f0f008 */
[----:B------:R-:W-:-:S08]  /*4150*/  @UP0 ULEA UR4, UR38, UR43, 0x3 ;  /* 0x0000002b26040291 */ /* 0x000fd0000f8e18ff */
[----:B-1----:R-:W-:-:S04]  /*4160*/  @P0 SHF.L.U32 R0, R3, 0x1f, RZ ;  /* 0x0000001f03000819 */ /* 0x002fc800000006ff */
[----:B------:R1:W2:Y:S01]  /*4170*/  @P0 SYNCS.PHASECHK.TRANS64.TRYWAIT P1, [UR4], R0 ;  /* 0x00000000ff0005a7 */ /* 0x0002a20008021104 */
[----:B------:R-:W-:-:S04]  /*4180*/  ULEA.HI UR4, UR26, UR26, URZ, 0x1 ;  /* 0x0000001a1a047291 */ /* 0x000fc8000f8f08ff */
[----:B------:R-:W-:-:S04]  /*4190*/  ULOP3.LUT UR4, UR4, 0x7ffffffe, URZ, 0xc0, !UPT ;  /* 0x7ffffffe04047892 */ /* 0x000fc8000f8ec0ff */
[----:B------:R-:W-:-:S04]  /*41a0*/  UIADD3 UR4, UPT, UPT, -UR4, UR26, URZ ;  /* 0x0000001a04047290 */ /* 0x000fc8000fffe1ff */
[----:B------:R-:W-:Y:S01]  /*41b0*/  ULEA UR53, UR4, UR77, 0x1 ;  /* 0x0000004d04357291 */ /* 0x000fe2000f8e08ff */
[----:B------:R-:W3:Y:S02]  /*41c0*/  SYNCS.PHASECHK.TRANS64.TRYWAIT P0, [UR66+0xe0], R2 ;  /* 0x0000e002ff0075a7 */ /* 0x000ee40008001142 */
[----:B-123--:R-:W-:Y:S09]  /*41d0*/  @!P0 BRA `(.L_x_70) ;  /* 0x0000007800a08947 */ /* 0x00eff20003800000 */
.L_x_182:
[----:B------:R-:W-:Y:S01]  /*41e0*/  IADD3 R9, PT, PT, R9, 0x1, RZ ;  /* 0x0000000109097810 */ /* 0x000fe20007ffe0ff */
[----:B------:R-:W-:Y:S06]  /*41f0*/  BRA.U !UP0, `(.L_x_71) ;  /* 0x0000000508807547 */ /* 0x000fec000b800000 */
[----:B------:R-:W-:Y:S02]  /*4200*/  USHF.R.U32.HI UR4, URZ, 0x1a, UR53 ;  /* 0x0000001aff047899 */ /* 0x000fe40008011635 */
[----:B------:R-:W-:Y:S02]  /*4210*/  UIADD3 UR59, UPT, UPT, UR53, 0x4, URZ ;  /* 0x00000004353b7890 */ /* 0x000fe4000fffe0ff */
[----:B------:R-:W-:Y:S02]  /*4220*/  UIADD3 UR57, UPT, UPT, UR53, 0x8, URZ ;  /* 0x0000000835397890 */ /* 0x000fe4000fffe0ff */
[----:B------:R-:W-:Y:S02]  /*4230*/  UIADD3 UR55, UPT, UPT, UR53, 0xc, URZ ;  /* 0x0000000c35377890 */ /* 0x000fe4000fffe0ff */
[----:B------:R-:W-:Y:S02]  /*4240*/  ULOP3.LUT UR6, UR4, 0x30, URZ, 0xc0, !UPT ;  /* 0x0000003004067892 */ /* 0x000fe4000f8ec0ff */
[----:B------:R-:W-:-:S02]  /*4250*/  USHF.R.U32.HI UR5, URZ, 0x1a, UR59 ;  /* 0x0000001aff057899 */ /* 0x000fc4000801163b */
[----:B------:R-:W-:Y:S02]  /*4260*/  USHF.R.U32.HI UR4, URZ, 0x1a, UR57 ;  /* 0x0000001aff047899 */ /* 0x000fe40008011639 */
[----:B------:R-:W-:Y:S02]  /*4270*/  USHF.R.U32.HI UR7, URZ, 0x1a, UR55 ;  /* 0x0000001aff077899 */ /* 0x000fe40008011637 */
[----:B------:R-:W-:Y:S02]  /*4280*/  ULOP3.LUT UR50, UR6, 0x480, URZ, 0xfc, !UPT ;  /* 0x0000048006327892 */ /* 0x000fe4000f8efcff */
[----:B------:R-:W-:Y:S02]  /*4290*/  ULOP3.LUT UR6, UR5, 0x30, URZ, 0xc0, !UPT ;  /* 0x0000003005067892 */ /* 0x000fe4000f8ec0ff */
[----:B------:R-:W-:Y:S02]  /*42a0*/  ULOP3.LUT UR5, UR4, 0x30, URZ, 0xc0, !UPT ;  /* 0x0000003004057892 */ /* 0x000fe4000f8ec0ff */
[----:B------:R-:W-:-:S02]  /*42b0*/  ULOP3.LUT UR4, UR7, 0x30, URZ, 0xc0, !UPT ;  /* 0x0000003007047892 */ /* 0x000fc4000f8ec0ff */
[----:B------:R-:W-:Y:S02]  /*42c0*/  ULOP3.LUT UR6, UR6, 0x480, URZ, 0xfc, !UPT ;  /* 0x0000048006067892 */ /* 0x000fe4000f8efcff */
[----:B------:R-:W-:Y:S02]  /*42d0*/  ULOP3.LUT UR5, UR5, 0x480, URZ, 0xfc, !UPT ;  /* 0x0000048005057892 */ /* 0x000fe4000f8efcff */
[----:B------:R-:W-:Y:S02]  /*42e0*/  ULOP3.LUT UR4, UR4, 0x480, URZ, 0xfc, !UPT ;  /* 0x0000048004047892 */ /* 0x000fe4000f8efcff */
[----:B------:R-:W-:Y:S01]  /*42f0*/  UPRMT UR51, UR50, 0x5410, UR75 ;  /* 0x0000541032337896 */ /* 0x000fe2000800004b */
[----:B------:R-:W-:Y:S01]  /*4300*/  UMOV UR11, URZ ;  /* 0x000000ff000b7c82 */ /* 0x000fe20008000000 */
[----:B------:R-:W-:Y:S01]  /*4310*/  UMOV UR40, UR76 ;  /* 0x0000004c00287c82 */ /* 0x000fe20008000000 */
[----:B------:R-:W-:Y:S01]  /*4320*/  UMOV UR39, UR71 ;  /* 0x0000004700277c82 */ /* 0x000fe20008000000 */
[----:B------:R-:W-:Y:S01]  /*4330*/  UMOV UR9, UR38 ;  /* 0x0000002600097c82 */ /* 0x000fe20008000000 */
[----:B------:R-:W-:-:S02]  /*4340*/  UPRMT UR49, UR6, 0x5410, UR74 ;  /* 0x0000541006317896 */ /* 0x000fc4000800004a */
[----:B------:R-:W-:Y:S02]  /*4350*/  UPRMT UR47, UR5, 0x5410, UR73 ;  /* 0x00005410052f7896 */ /* 0x000fe40008000049 */
[----:B------:R-:W-:Y:S01]  /*4360*/  UPRMT UR45, UR4, 0x5410, UR72 ;  /* 0x00005410042d7896 */ /* 0x000fe20008000048 */
[----:B------:R-:W-:Y:S01]  /*4370*/  UMOV UR50, URZ ;  /* 0x000000ff00327c82 */ /* 0x000fe20008000000 */
[----:B------:R-:W-:Y:S01]  /*4380*/  UMOV UR48, URZ ;  /* 0x000000ff00307c82 */ /* 0x000fe20008000000 */
[----:B------:R-:W-:Y:S01]  /*4390*/  UMOV UR46, URZ ;  /* 0x000000ff002e7c82 */ /* 0x000fe20008000000 */
[----:B------:R-:W-:-:S08]  /*43a0*/  UMOV UR44, URZ ;  /* 0x000000ff002c7c82 */ /* 0x000fd00008000000 */
.L_x_74:
[----:B------:R-:W-:Y:S02]  /*43b0*/  UIADD3 UR40, UPT, UPT, UR40, 0x1, URZ ;  /* 0x0000000128287890 */ /* 0x000fe4000fffe0ff */
[----:B--2---:R-:W-:Y:S02]  /*43c0*/  ULEA UR7, UR9, UR43, 0x3 ;  /* 0x0000002b09077291 */ /* 0x004fe4000f8e18ff */
[----:B------:R-:W-:Y:S01]  /*43d0*/  UISETP.NE.AND UP2, UPT, UR40, URZ, UPT ;  /* 0x000000ff2800728c */ /* 0x000fe2000bf45270 */
[----:B---3--:R-:W-:Y:S10]  /*43e0*/  @P1 BRA `(.L_x_72) ;  /* 0x00000000000c1947 */ /* 0x008ff40003800000 */
[----:B-1----:R-:W-:Y:S04]  /*43f0*/  SHF.L.U32 R2, R3, 0x1f, RZ ;  /* 0x0000001f03027819 */ /* 0x002fe800000006ff */
[----:B------:R-:W1:Y:S02]  /*4400*/  SYNCS.PHASECHK.TRANS64.TRYWAIT P0, [UR7], R2 ;  /* 0x00000002ff0075a7 */ /* 0x000e640008001107 */
[----:B-1----:R-:W-:Y:S05]  /*4410*/  @!P0 BRA `(.L_x_73) ;  /* 0x0000007800288947 */ /* 0x002fea0003800000 */
.L_x_72:
[----:B------:R-:W-:Y:S01]  /*4420*/  UISETP.NE.AND UP0, UPT, UR39, 0x1, UPT ;  /* 0x000000012700788c */ /* 0x000fe2000bf05270 */
[----:B------:R-:W-:Y:S01]  /*4430*/  PLOP3.LUT P1, PT, PT, PT, PT, 0x80, 0x8 ;  /* 0x000000000008781c */ /* 0x000fe20003f2f070 */
[----:B------:R-:W-:Y:S02]  /*4440*/  UIADD3 UR4, UPT, UPT, UR9, 0x1, URZ ;  /* 0x0000000109047890 */ /* 0x000fe4000fffe0ff */
[----:B------:R-:W-:Y:S02]  /*4450*/  ULEA UR10, UR9, UR63, 0x7 ;  /* 0x0000003f090a7291 */ /* 0x000fe4000f8e38ff */
[----:B------:R-:W-:Y:S01]  /*4460*/  UISETP.NE.AND UP1, UPT, UR4, 0x7, UPT ;  /* 0x000000070400788c */ /* 0x000fe2000bf25270 */
[----:B------:R-:W-:Y:S01]  /*4470*/  PLOP3.LUT P0, PT, PT, PT, UP0, 0x80, 0x8 ;  /* 0x000000000008781c */ /* 0x000fe20003f0f008 */
[----:B------:R-:W-:Y:S02]  /*4480*/  ULEA UR8, UR9, UR64, 0x7 ;  /* 0x0000004009087291 */ /* 0x000fe4000f8e38ff */
[----:B------:R-:W-:Y:S02]  /*4490*/  USEL UR5, URZ, 0x1, UP1 ;  /* 0x00000001ff057887 */ /* 0x000fe40008800000 */
[----:B------:R-:W-:Y:S02]  /*44a0*/  USEL UR38, UR4, URZ, UP1 ;  /* 0x000000ff04267287 */ /* 0x000fe40008800000 */
[----:B------:R-:W-:Y:S02]  /*44b0*/  UIADD3 UR30, UPT, UPT, UR10, 0x20, URZ ;  /* 0x000000200a1e7890 */ /* 0x000fe4000fffe0ff */
[----:B------:R-:W-:Y:S01]  /*44c0*/  @UP0 ULEA UR4, UR38, UR43, 0x3 ;  /* 0x0000002b26040291 */ /* 0x000fe2000f8e18ff */
[----:B------:R-:W-:Y:S01]  /*44d0*/  LOP3.LUT R3, R3, UR5, RZ, 0x3c, !PT ;  /* 0x0000000503037c12 */ /* 0x000fe2000f8e3cff */
[----:B------:R-:W-:Y:S02]  /*44e0*/  UIADD3 UR32, UPT, UPT, UR10, 0x40, URZ ;  /* 0x000000400a207890 */ /* 0x000fe4000fffe0ff */
[----:B------:R-:W-:Y:S01]  /*44f0*/  UIADD3 UR34, UPT, UPT, UR10, 0x60, URZ ;  /* 0x000000600a227890 */ /* 0x000fe2000fffe0ff */
[----:B-1----:R-:W-:Y:S01]  /*4500*/  @P0 SHF.L.U32 R0, R3, 0x1f, RZ ;  /* 0x0000001f03000819 */ /* 0x002fe200000006ff */
[----:B------:R-:W-:Y:S02]  /*4510*/  UISETP.NE.U32.AND UP0, UPT, UR11, URZ, UPT ;  /* 0x000000ff0b00728c */ /* 0x000fe4000bf05070 */
[----:B------:R-:W-:Y:S01]  /*4520*/  ULEA UR6, UR9, UR62, 0x9 ;  /* 0x0000003e09067291 */ /* 0x000fe2000f8e48ff */
[----:B------:R2:W3:Y:S01]  /*4530*/  @P0 SYNCS.PHASECHK.TRANS64.TRYWAIT P1, [UR4], R0 ;  /* 0x00000000ff0005a7 */ /* 0x0004e20008021104 */
[----:B------:R-:W-:Y:S02]  /*4540*/  ULEA UR4, UR9, UR61, 0xa ;  /* 0x0000003d09047291 */ /* 0x000fe4000f8e50ff */
[----:B------:R-:W-:Y:S02]  /*4550*/  UIADD3 UR24, UPT, UPT, UR8, 0x20, URZ ;  /* 0x0000002008187890 */ /* 0x000fe4000fffe0ff */
        /* <DEDUP_REMOVED lines=9> */
[----:B------:R-:W-:Y:S01]  /*45f0*/  UIADD3 UR39, UPT, UPT, UR39, -0x1, URZ ;  /* 0xffffffff27277890 */ /* 0x000fe2000fffe0ff */
[----:B------:R-:W-:Y:S01]  /*4600*/  UMOV UR11, 0x4008 ;  /* 0x00004008000b7882 */ /* 0x000fe20000000000 */
[----:B------:R-:W-:Y:S01]  /*4610*/  UMOV UR31, 0x4008 ;  /* 0x00004008001f7882 */ /* 0x000fe20000000000 */
[----:B------:R1:W-:Y:S01]  /*4620*/  UTCCP.T.S.4x32dp128bit tmem[UR36+0x80], gdesc[UR10] ;  /* 0x0000800a240079e7 */ /* 0x0003e20009100000 */
[----:B------:R-:W-:Y:S01]  /*4630*/  UTCCP.T.S.4x32dp128bit tmem[UR36+0x84], gdesc[UR30] ;  /* 0x0000841e240079e7 */ /* 0x000fe20009100000 */
[----:B------:R-:W-:Y:S01]  /*4640*/  UMOV UR33, 0x4008 ;  /* 0x0000400800217882 */ /* 0x000fe20000000000 */
[----:B------:R-:W-:Y:S01]  /*4650*/  UMOV UR35, 0x4008 ;  /* 0x0000400800237882 */ /* 0x000fe20000000000 */
[----:B------:R-:W-:Y:S01]  /*4660*/  UTCCP.T.S.4x32dp128bit tmem[UR36+0x88], gdesc[UR32] ;  /* 0x00008820240079e7 */ /* 0x000fe20009100000 */
[----:B------:R-:W-:Y:S01]  /*4670*/  UTCCP.T.S.4x32dp128bit tmem[UR36+0x8c], gdesc[UR34] ;  /* 0x00008c22240079e7 */ /* 0x000fe20009100000 */
[----:B------:R-:W-:Y:S01]  /*4680*/  UMOV UR9, 0x4008 ;  /* 0x0000400800097882 */ /* 0x000fe20000000000 */
[----:B------:R-:W-:Y:S01]  /*4690*/  UMOV UR25, 0x4008 ;  /* 0x0000400800197882 */ /* 0x000fe20000000000 */
[----:B------:R4:W-:Y:S01]  /*46a0*/  UTCCP.T.S.4x32dp128bit tmem[UR36+0x90], gdesc[UR8] ;  /* 0x00009008240079e7 */ /* 0x0009e20009100000 */
[----:B------:R2:W-:Y:S01]  /*46b0*/  UTCCP.T.S.4x32dp128bit tmem[UR36+0x94], gdesc[UR24] ;  /* 0x00009418240079e7 */ /* 0x0005e20009100000 */
[----:B------:R-:W-:Y:S01]  /*46c0*/  UMOV UR27, 0x4008 ;  /* 0x00004008001b7882 */ /* 0x000fe20000000000 */
[----:B------:R-:W-:Y:S01]  /*46d0*/  UMOV UR29, 0x4008 ;  /* 0x00004008001d7882 */ /* 0x000fe20000000000 */
[----:B------:R2:W-:Y:S01]  /*46e0*/  UTCCP.T.S.4x32dp128bit tmem[UR36+0x98], gdesc[UR26] ;  /* 0x0000981a240079e7 */ /* 0x0005e20009100000 */
[----:B------:R2:W-:Y:S01]  /*46f0*/  UTCCP.T.S.4x32dp128bit tmem[UR36+0x9c], gdesc[UR28] ;  /* 0x00009c1c240079e7 */ /* 0x0005e20009100000 */
[----:B------:R-:W-:Y:S01]  /*4700*/  UMOV UR7, 0x40004040 ;  /* 0x4000404000077882 */ /* 0x000fe20000000000 */
[----:B------:R-:W-:Y:S01]  /*4710*/  UMOV UR5, 0x40004040 ;  /* 0x4000404000057882 */ /* 0x000fe20000000000 */
[----:B------:R-:W-:Y:S01]  /*4720*/  UMOV UR23, 0x40004040 ;  /* 0x4000404000177882 */ /* 0x000fe20000000000 */
[----:B------:R2:W-:Y:S01]  /*4730*/  UTCOMMA.4X gdesc[UR4], gdesc[UR6], tmem[UR37], tmem[UR50], idesc[UR51], tmem[UR52], UP0 ;  /* 0x80343206040075ea */ /* 0x0005e20008000025 */
[----:B------:R-:W-:Y:S01]  /*4740*/  UMOV UR21, 0x40004040 ;  /* 0x4000404000157882 */ /* 0x000fe20000000000 */
[----:B------:R-:W-:Y:S01]  /*4750*/  UMOV UR19, 0x40004040 ;  /* 0x4000404000137882 */ /* 0x000fe20000000000 */
[----:B------:R2:W-:Y:S01]  /*4760*/  UTCOMMA.4X gdesc[UR20], gdesc[UR22], tmem[UR37], tmem[UR48], idesc[UR49], tmem[UR58], UPT ;  /* 0x803a3016140075ea */ /* 0x0005e2000b800025 */
[----:B------:R-:W-:Y:S01]  /*4770*/  UMOV UR17, 0x40004040 ;  /* 0x4000404000117882 */ /* 0x000fe20000000000 */
[----:B------:R-:W-:Y:S01]  /*4780*/  UMOV UR15, 0x40004040 ;  /* 0x40004040000f7882 */ /* 0x000fe20000000000 */
[----:B------:R2:W-:Y:S01]  /*4790*/  UTCOMMA.4X gdesc[UR16], gdesc[UR18], tmem[UR37], tmem[UR46], idesc[UR47], tmem[UR56], UPT ;  /* 0x80382e12100075ea */ /* 0x0005e2000b800025 */
[----:B------:R-:W-:Y:S01]  /*47a0*/  UMOV UR13, 0x40004040 ;  /* 0x40004040000d7882 */ /* 0x000fe20000000000 */
[----:B-1----:R-:W-:Y:S01]  /*47b0*/  UMOV UR11, 0x1 ;  /* 0x00000001000b7882 */ /* 0x002fe20000000000 */
[----:B------:R2:W-:Y:S01]  /*47c0*/  UTCOMMA.4X gdesc[UR12], gdesc[UR14], tmem[UR37], tmem[UR44], idesc[UR45], tmem[UR54], UPT ;  /* 0x80362c0e0c0075ea */ /* 0x0005e2000b800025 */
[----:B------:R2:W-:Y:S01]  /*47d0*/  UTCBAR.MULTICAST [UR41], URZ, UR60 ;  /* 0x000000ff290073e9 */ /* 0x0005e2000800083c */
[----:B----4-:R-:W-:Y:S01]  /*47e0*/  UMOV UR9, UR38 ;  /* 0x0000002600097c82 */ /* 0x010fe20008000000 */
[----:B------:R-:W-:Y:S05]  /*47f0*/  BRA.U UP2, `(.L_x_74) ;  /* 0xfffffff902ec7547 */ /* 0x000fea000b83ffff */
.L_x_71:
[----:B--2---:R-:W-:Y:S01]  /*4800*/  UIADD3 UR5, UPT, UPT, UR66, 0xd0, URZ ;  /* 0x000000d042057890 */ /* 0x004fe2000fffe0ff */
[----:B------:R-:W-:Y:S01]  /*4810*/  R2UR UR6, R91 ;  /* 0x000000005b0672ca */ /* 0x000fe200000e0000 */
[----:B------:R-:W-:Y:S01]  /*4820*/  UIADD3 UR4, UPT, UPT, UR68, 0x1, URZ ;  /* 0x0000000144047890 */ /* 0x000fe2000fffe0ff */
[----:B------:R-:W-:-:S03]  /*4830*/  ISETP.NE.AND P0, PT, R9, 0x2, PT ;  /* 0x000000020900780c */ /* 0x000fc60003f05270 */
[----:B------:R-:W-:Y:S01]  /*4840*/  UISETP.NE.AND UP0, UPT, UR4, 0x2, UPT ;  /* 0x000000020400788c */ /* 0x000fe2000bf05270 */
[----:B-1----:R-:W-:Y:S02]  /*4850*/  SEL R0, RZ, 0x1, P0 ;  /* 0x00000001ff007807 */ /* 0x002fe40000000000 */
[----:B------:R1:W-:Y:S01]  /*4860*/  UTCBAR [UR5], URZ ;  /* 0x000000ff050073e9 */ /* 0x0003e200080000ff */
[----:B------:R-:W-:Y:S01]  /*4870*/  SEL R9, R9, RZ, P0 ;  /* 0x000000ff09097207 */ /* 0x000fe20000000000 */
[----:B------:R-:W-:Y:S01]  /*4880*/  USEL UR68, UR4, URZ, UP0 ;  /* 0x000000ff04447287 */ /* 0x000fe20008000000 */
[----:B------:R-:W-:Y:S02]  /*4890*/  LOP3.LUT R8, R8, R0, RZ, 0x3c, !PT ;  /* 0x0000000008087212 */ /* 0x000fe400078e3cff */
[----:B------:R-:W-:Y:S02]  /*48a0*/  UIADD3 UR26, UPT, UPT, UR65, UR6, URZ ;  /* 0x00000006411a7290 */ /* 0x000fe4000fffe0ff */
[----:B------:R-:W-:-:S06]  /*48b0*/  USEL UR6, URZ, 0x1, UP0 ;  /* 0x00000001ff067887 */ /* 0x000fcc0008000000 */
[----:B------:R-:W-:Y:S01]  /*48c0*/  LOP3.LUT R10, R10, UR6, RZ, 0x3c, !PT ;  /* 0x000000060a0a7c12 */ /* 0x000fe2000f8e3cff */
[----:B------:R-:W-:Y:S06]  /*48d0*/  BRA.U UP3, `(.L_x_75) ;  /* 0xfffffff103847547 */ /* 0x000fec000b83ffff */
[----:B------:R-:W2:Y:S01]  /*48e0*/  S2UR UR7, SR_CgaCtaId ;  /* 0x00000000000779c3 */ /* 0x000ea20000008800 */
[----:B------:R-:W-:Y:S01]  /*48f0*/  ELECT P0, URZ, PT ;  /* 0x0000000000ff782f */ /* 0x000fe20003800000 */
[----:B------:R-:W-:Y:S01]  /*4900*/  IMAD.MOV.U32 R0, RZ, RZ, 0x1 ;  /* 0x00000001ff007424 */ /* 0x000fe200078e00ff */
[----:B------:R-:W-:Y:S01]  /*4910*/  UIADD3 UR43, UPT, UPT, UR43, 0xe0, URZ ;  /* 0x000000e02b2b7890 */ /* 0x000fe2000fffe0ff */
[----:B------:R-:W-:Y:S01]  /*4920*/  SHF.L.U32 R2, R10, 0x1f, RZ ;  /* 0x0000001f0a027819 */ /* 0x000fe200000006ff */
[----:B------:R-:W-:-:S03]  /*4930*/  UMOV UR4, 0x40 ;  /* 0x0000004000047882 */ /* 0x000fc60000000000 */
[----:B------:R-:W-:Y:S01]  /*4940*/  UVIRTCOUNT.DEALLOC.SMPOOL 0x80 ;  /* 0x000000800000784c */ /* 0x000fe20000000000 */
[----:B--2---:R-:W-:Y:S02]  /*4950*/  ULEA UR7, UR7, UR4, 0x18 ;  /* 0x0000000407077291 */ /* 0x004fe4000f8ec0ff */
[----:B------:R-:W-:-:S07]  /*4960*/  ULEA UR4, UR68, UR43, 0x3 ;  /* 0x0000002b44047291 */ /* 0x000fce000f8e18ff */
[----:B------:R2:W-:Y:S02]  /*4970*/  @P0 STS.U8 [UR7+0x1c], R0 ;  /* 0x00001c00ff000988 */ /* 0x0005e40008000007 */
[----:B------:R-:W4:Y:S02]  /*4980*/  SYNCS.PHASECHK.TRANS64.TRYWAIT P0, [UR4], R2 ;  /* 0x00000002ff0075a7 */ /* 0x000f240008001104 */
[----:B--2-4-:R-:W-:Y:S05]  /*4990*/  @!P0 BRA `(.L_x_76) ;  /* 0x0000007000e08947 */ /* 0x014fea0003800000 */
.L_x_185:
[----:B------:R-:W-:-:S04]  /*49a0*/  UIADD3 UR4, UPT, UPT, UR68, 0x1, URZ ;  /* 0x0000000144047890 */ /* 0x000fc8000fffe0ff */
[----:B------:R-:W-:-:S04]  /*49b0*/  UISETP.NE.AND UP0, UPT, UR4, 0x2, UPT ;  /* 0x000000020400788c */ /* 0x000fc8000bf05270 */
[----:B-1----:R-:W-:Y:S02]  /*49c0*/  USEL UR5, URZ, 0x1, UP0 ;  /* 0x00000001ff057887 */ /* 0x002fe40008000000 */
[----:B------:R-:W-:-:S04]  /*49d0*/  USEL UR4, UR4, URZ, UP0 ;  /* 0x000000ff04047287 */ /* 0x000fc80008000000 */
[----:B------:R-:W-:Y:S01]  /*49e0*/  ULEA UR4, UR4, UR43, 0x3 ;  /* 0x0000002b04047291 */ /* 0x000fe2000f8e18ff */
[----:B--2---:R-:W-:-:S04]  /*49f0*/  LOP3.LUT R2, R10, UR5, RZ, 0x3c, !PT ;  /* 0x000000050a027c12 */ /* 0x004fc8000f8e3cff */
[----:B------:R-:W-:-:S04]  /*4a00*/  SHF.L.U32 R2, R2, 0x1f, RZ ;  /* 0x0000001f02027819 */ /* 0x000fc800000006ff */
[----:B------:R-:W1:Y:S02]  /*4a10*/  SYNCS.PHASECHK.TRANS64.TRYWAIT P0, [UR4], R2 ;  /* 0x00000002ff0075a7 */ /* 0x000e640008001104 */
[----:B-1----:R-:W-:Y:S05]  /*4a20*/  @!P0 BRA `(.L_x_77) ;  /* 0x0000007000d48947 */ /* 0x002fea0003800000 */
.L_x_187:
[----:B------:R-:W-:Y:S01]  /*4a30*/  NOP ;  /* 0x0000000000007918 */ /* 0x000fe20000000000 */
[----:B-1----:R-:W1:Y:S01]  /*4a40*/  LDS R0, [UR7+0x14] ;  /* 0x00001407ff007984 */ /* 0x002e620008000800 */
[----:B------:R-:W-:Y:S01]  /*4a50*/  ULOP3.LUT UR4, UR36, 0xffff, URZ, 0xc0, !UPT ;  /* 0x0000ffff24047892 */ /* 0x000fe2000f8ec0ff */
[----:B------:R-:W-:Y:S01]  /*4a60*/  UMOV UR5, 0xffff ;  /* 0x0000ffff00057882 */ /* 0x000fe20000000000 */
[----:B------:R-:W-:Y:S02]  /*4a70*/  UMOV UR6, 0x1 ;  /* 0x0000000100067882 */ /* 0x000fe40000000000 */
[----:B------:R-:W-:-:S04]  /*4a80*/  USHF.R.U32.HI UR4, URZ, 0x5, UR4 ;  /* 0x00000005ff047899 */ /* 0x000fc80008011604 */
[----:B------:R-:W-:Y:S02]  /*4a90*/  USHF.L.U32 UR5, UR5, UR4, URZ ;  /* 0x0000000405057299 */ /* 0x000fe400080006ff */
[----:B------:R-:W-:-:S04]  /*4aa0*/  USHF.L.U32 UR4, UR6, UR4, URZ ;  /* 0x0000000406047299 */ /* 0x000fc800080006ff */
[----:B-1----:R-:W-:-:S04]  /*4ab0*/  LOP3.LUT R0, R0, UR5, RZ, 0xc0, !PT ;  /* 0x0000000500007c12 */ /* 0x002fc8000f8ec0ff */
[----:B------:R-:W-:-:S13]  /*4ac0*/  ISETP.NE.AND P0, PT, R0, UR5, PT ;  /* 0x0000000500007c0c */ /* 0x000fda000bf05270 */
[----:B------:R-:W-:Y:S05]  /*4ad0*/  @P0 BRA `(.L_x_78) ;  /* 0x0000000000580947 */ /* 0x000fea0003800000 */
[----:B------:R-:W1:Y:S02]  /*4ae0*/  LDS R0, [UR7+0x18] ;  /* 0x00001807ff007984 */ /* 0x000e640008000800 */
[----:B-1----:R-:W-:-:S04]  /*4af0*/  LOP3.LUT R0, R0, UR4, RZ, 0xc0, !PT ;  /* 0x0000000400007c12 */ /* 0x002fc8000f8ec0ff */
[----:B------:R-:W-:-:S13]  /*4b00*/  ISETP.NE.AND P0, PT, R0, UR4, PT ;  /* 0x0000000400007c0c */ /* 0x000fda000bf05270 */
[----:B------:R-:W-:Y:S05]  /*4b10*/  @P0 BRA `(.L_x_79) ;  /* 0x00000000003c0947 */ /* 0x000fea0003800000 */
[----:B------:R-:W1:Y:S01]  /*4b20*/  S2R R2, SR_LANEID ;  /* 0x0000000000027919 */ /* 0x000e620000000000 */
[----:B------:R-:W-:-:S06]  /*4b30*/  ULOP3.LUT UR5, URZ, UR5, URZ, 0x33, !UPT ;  /* 0x00000005ff057292 */ /* 0x000fcc000f8e33ff */
[----:B------:R-:W-:-:S04]  /*4b40*/  IMAD.U32 R0, RZ, RZ, UR5 ;  /* 0x00000005ff007e24 */ /* 0x000fc8000f8e00ff */
[----:B------:R2:W4:Y:S02]  /*4b50*/  REDUX UR8, R0 ;  /* 0x00000000000873c4 */ /* 0x0005240000000000 */
[----:B------:R1:W-:Y:S01]  /*4b60*/  UTCATOMSWS.AND URZ, UR5 ;  /* 0x0000000500ff79e3 */ /* 0x0003e20008000000 */
[----:B--2---:R-:W-:Y:S01]  /*4b70*/  LOP3.LUT R0, RZ, UR4, RZ, 0x33, !PT ;  /* 0x00000004ff007c12 */ /* 0x004fe2000f8e33ff */
[----:B------:R-:W-:Y:S02]  /*4b80*/  VOTEU.ANY UR4, UPT, PT ;  /* 0x0000000000047886 */ /* 0x000fe400038e0100 */
[----:B------:R-:W-:Y:S02]  /*4b90*/  UFLO.U32 UR4, UR4 ;  /* 0x00000004000472bd */ /* 0x000fe400080e0000 */
[----:B------:R-:W2:Y:S04]  /*4ba0*/  REDUX UR6, R0 ;  /* 0x00000000000673c4 */ /* 0x000ea80000000000 */
[----:B-1----:R-:W-:-:S02]  /*4bb0*/  ISETP.EQ.U32.AND P0, PT, R2, UR4, PT ;  /* 0x0000000402007c0c */ /* 0x002fc4000bf02070 */
[----:B----4-:R-:W-:-:S11]  /*4bc0*/  MOV R2, UR8 ;  /* 0x0000000800027c02 */ /* 0x010fd60008000f00 */
[----:B------:R1:W-:Y:S01]  /*4bd0*/  @P0 ATOMS.AND RZ, [UR7+0x14], R2 ;  /* 0x00001402ffff098c */ /* 0x0003e2000a800007 */
[----:B--2---:R-:W-:-:S05]  /*4be0*/  IMAD.U32 R0, RZ, RZ, UR6 ;  /* 0x00000006ff007e24 */ /* 0x004fca000f8e00ff */
[----:B------:R1:W-:Y:S01]  /*4bf0*/  @P0 ATOMS.AND RZ, [UR7+0x18], R0 ;  /* 0x00001800ffff098c */ /* 0x0003e2000a800007 */
[----:B------:R-:W-:Y:S05]  /*4c00*/  BRA `(.L_x_80) ;  /* 0x0000000000147947 */ /* 0x000fea0003800000 */
.L_x_79:
[----:B------:R-:W-:Y:S02]  /*4c10*/  MOV R2, 0x4c30 ;  /* 0x00004c3000027802 */ /* 0x000fe40000000f00 */
[----:B---3-5:R-:W-:Y:S05]  /*4c20*/  CALL.REL.NOINC `($__internal_0_$__cuda_sm10x_tcgen05_guardrail_trap_col_being_dealloced_not_returned_by_alloc) ;  /* 0x0000007400a07944 */ /* 0x028fea0003c00000 */
[----:B------:R-:W-:Y:S05]  /*4c30*/  BRA `(.L_x_80) ;  /* 0x0000000000087947 */ /* 0x000fea0003800000 */
.L_x_78:
[----:B------:R-:W-:Y:S02]  /*4c40*/  MOV R2, 0x4c60 ;  /* 0x00004c6000027802 */ /* 0x000fe40000000f00 */
[----:B---3-5:R-:W-:Y:S05]  /*4c50*/  CALL.REL.NOINC `($__internal_2_$__cuda_sm10x_tcgen05_guardrail_trap_unallocated_columns_being_dealloced) ;  /* 0x0000007400ac7944 */ /* 0x028fea0003c00000 */
.L_x_80:
[----:B------:R-:W-:Y:S01]  /*4c60*/  NOP ;  /* 0x0000000000007918 */ /* 0x000fe20000000000 */
[----:B------:R-:W-:Y:S05]  /*4c70*/  EXIT ;  /* 0x000000000000794d */ /* 0x000fea0003800000 */
.L_x_62:
[----:B------:R-:W-:-:S09]  /*4c80*/  UISETP.NE.OR UP0, UPT, UR21, 0x3, !UP3 ;  /* 0x000000031500788c */ /* 0x000fd2000df05670 */
[----:B------:R-:W-:Y:S05]  /*4c90*/  BRA.U UP0, `(.L_x_81) ;  /* 0x00000015009c7547 */ /* 0x000fea000b800000 */
[----:B------:R-:W2:Y:S01]  /*4ca0*/  LDCU.64 UR4, c[0x0][0xc88] ;  /* 0x00019100ff0477ac */ /* 0x000ea20008000a00 */
[----:B------:R-:W3:Y:S01]  /*4cb0*/  LDC.64 R12, c[0x0][0x348] ;  /* 0x0000d200ff0c7b82 */ /* 0x000ee20000000a00 */
[----:B------:R-:W-:Y:S02]  /*4cc0*/  HFMA2 R9, -RZ, RZ, 0, 0 ;  /* 0x00000000ff097431 */ /* 0x000fe400000001ff */
[----:B------:R-:W-:Y:S01]  /*4cd0*/  IMAD.MOV.U32 R11, RZ, RZ, 0x1 ;  /* 0x00000001ff0b7424 */ /* 0x000fe200078e00ff */
[----:B------:R-:W4:Y:S01]  /*4ce0*/  LDCU UR35, c[0x0][0x370] ;  /* 0x00006e00ff2377ac */ /* 0x000f220008000800 */
[----:B------:R-:W-:Y:S01]  /*4cf0*/  IMAD.MOV.U32 R10, RZ, RZ, RZ ;  /* 0x000000ffff0a7224 */ /* 0x000fe200078e00ff */
[----:B------:R-:W-:Y:S01]  /*4d00*/  MOV R3, 0x1000 ;  /* 0x0000100000037802 */ /* 0x000fe20000000f00 */
[----:B------:R-:W4:Y:S01]  /*4d10*/  LDCU.128 UR44, c[0x0][0xf10] ;  /* 0x0001e200ff2c77ac */ /* 0x000f220008000c00 */
[----:B------:R-:W1:Y:S01]  /*4d20*/  LDCU UR34, c[0x0][0x374] ;  /* 0x00006e80ff2277ac */ /* 0x000e620008000800 */
[----:B------:R-:W1:Y:S01]  /*4d30*/  LDCU.64 UR32, c[0x0][0xc90] ;  /* 0x00019200ff2077ac */ /* 0x000e620008000a00 */
[----:B--2---:R-:W-:Y:S01]  /*4d40*/  UISETP.NE.U32.AND UP0, UPT, UR4, URZ, UPT ;  /* 0x000000ff0400728c */ /* 0x004fe2000bf05070 */
[----:B------:R-:W2:Y:S01]  /*4d50*/  LDCU UR15, c[0x0][0xf0c] ;  /* 0x0001e180ff0f77ac */ /* 0x000ea20008000800 */
[----:B------:R-:W2:Y:S01]  /*4d60*/  LDCU UR40, c[0x0][0xf20] ;  /* 0x0001e400ff2877ac */ /* 0x000ea20008000800 */
[----:B------:R-:W2:Y:S01]  /*4d70*/  LDCU UR4, c[0x0][0xf30] ;  /* 0x0001e600ff0477ac */ /* 0x000ea20008000800 */
[----:B----4-:R-:W-:-:S02]  /*4d80*/  UIMAD.WIDE.U32 UR6, UR35, UR44, URZ ;  /* 0x0000002c230672a5 */ /* 0x010fc4000f8e00ff */
[----:B-1----:R-:W-:Y:S02]  /*4d90*/  UIMAD.WIDE.U32 UR8, UR34, UR47, URZ ;  /* 0x0000002f220872a5 */ /* 0x002fe4000f8e00ff */
[----:B------:R-:W-:Y:S02]  /*4da0*/  UISETP.NE.AND.EX UP6, UPT, UR5, URZ, UPT, UP0 ;  /* 0x000000ff0500728c */ /* 0x000fe4000bfc5300 */
[----:B------:R-:W-:Y:S02]  /*4db0*/  UISETP.NE.AND UP0, UPT, UR42, 0x1, UPT ;  /* 0x000000012a00788c */ /* 0x000fe4000bf05270 */
[----:B------:R-:W-:Y:S02]  /*4dc0*/  UISETP.NE.U32.AND UP0, UPT, UR32, URZ, UPT ;  /* 0x000000ff2000728c */ /* 0x000fe4000bf05070 */
[----:B------:R-:W-:Y:S01]  /*4dd0*/  USEL UR39, URZ, 0x1, UP5 ;  /* 0x00000001ff277887 */ /* 0x000fe2000a800000 */
[----:B------:R-:W-:Y:S01]  /*4de0*/  UMOV UR21, 0x400 ;  /* 0x0000040000157882 */ /* 0x000fe20000000000 */
[----:B------:R-:W-:Y:S01]  /*4df0*/  UMOV UR6, UR7 ;  /* 0x0000000700067c82 */ /* 0x000fe20008000000 */
[----:B------:R-:W-:Y:S01]  /*4e00*/  UMOV UR5, UR9 ;  /* 0x0000000900057c82 */ /* 0x000fe20008000000 */
[----:B------:R-:W-:-:S02]  /*4e10*/  UISETP.GE.AND UP2, UPT, UR42, 0x1, UPT ;  /* 0x000000012a00788c */ /* 0x000fc4000bf46270 */
[----:B------:R-:W-:Y:S01]  /*4e20*/  UISETP.NE.AND.EX UP5, UPT, UR33, URZ, UPT, UP0 ;  /* 0x000000ff2100728c */ /* 0x000fe2000bfa5300 */
[----:B------:R-:W-:Y:S01]  /*4e30*/  UMOV UR25, URZ ;  /* 0x000000ff00197c82 */ /* 0x000fe20008000000 */
[----:B------:R-:W-:Y:S01]  /*4e40*/  UPLOP3.LUT UP3, UPT, UPT, UPT, UPT, 0x40, 0x4 ;  /* 0x000000000004789c */ /* 0x000fe20003f6e870 */
[----:B------:R-:W1:Y:S01]  /*4e50*/  LDCU.64 UR22, c[0x0][0xf28] ;  /* 0x0001e500ff1677ac */ /* 0x000e620008000a00 */
[----:B------:R-:W-:Y:S02]  /*4e60*/  ULEA UR21, UR52, UR21, 0x18 ;  /* 0x0000001534157291 */ /* 0x000fe4000f8ec0ff */
[----:B--2---:R-:W-:Y:S02]  /*4e70*/  UISETP.NE.AND UP2, UPT, UR15, 0x1, UPT ;  /* 0x000000010f00788c */ /* 0x004fe4000bf45270 */
[----:B------:R-:W-:Y:S02]  /*4e80*/  USHF.R.U32.HI UR38, URZ, UR45, UR6 ;  /* 0x0000002dff267299 */ /* 0x000fe40008011606 */
[----:B------:R-:W-:-:S02]  /*4e90*/  USHF.R.U32.HI UR37, URZ, UR40, UR5 ;  /* 0x00000028ff257299 */ /* 0x000fc40008011605 */
[----:B------:R-:W-:Y:S02]  /*4ea0*/  UISETP.NE.AND UP0, UPT, UR46, 0x1, UPT ;  /* 0x000000012e00788c */ /* 0x000fe4000bf05270 */
[----:B---3--:R-:W-:-:S11]  /*4eb0*/  UISETP.NE.AND UP4, UPT, UR4, 0x1, UPT ;  /* 0x000000010400788c */ /* 0x008fd6000bf85270 */
.L_x_92:
[C---:B------:R-:W-:Y:S02]  /*4ec0*/  LEA R8, R10.reuse, UR21, 0x3 ;  /* 0x000000150a087c11 */ /* 0x040fe4000f8e18ff */
[----:B------:R-:W-:Y:S02]  /*4ed0*/  SHF.L.U32 R0, R9, 0x1f, RZ ;  /* 0x0000001f09007819 */ /* 0x000fe400000006ff */
[----:B------:R-:W-:Y:S02]  /*4ee0*/  LEA R4, R10, UR21, 0x4 ;  /* 0x000000150a047c11 */ /* 0x000fe4000f8e20ff */
[----:B------:R-:W2:Y:S02]  /*4ef0*/  SYNCS.PHASECHK.TRANS64.TRYWAIT P0, [R8+URZ+0xb0], R0 ;  /* 0x0000b000080075a7 */ /* 0x000ea400080011ff */
[----:B--2-4-:R-:W-:Y:S05]  /*4f00*/  @!P0 BRA `(.L_x_82) ;  /* 0x0000006c00b48947 */ /* 0x014fea0003800000 */
.L_x_188:
[----:B------:R-:W3:Y:S01]  /*4f10*/  LDS.128 R4, [R4+0x120] ;  /* 0x0001200004047984 */ /* 0x000ee20000000c00 */
[----:B------:R-:W-:Y:S01]  /*4f20*/  UISETP.GE.AND UP0, UPT, UR42, 0x1, UPT ;  /* 0x000000012a00788c */ /* 0x000fe2000bf06270 */
[----:B------:R-:W-:Y:S01]  /*4f30*/  @!PT LDS RZ, [RZ] ;  /* 0x00000000fffff984 */ /* 0x000fe20000000800 */
[----:B------:R-:W-:Y:S01]  /*4f40*/  @!PT LDS RZ, [RZ] ;  /* 0x00000000fffff984 */ /* 0x000fe20000000800 */
[----:B------:R-:W-:Y:S01]  /*4f50*/  @!PT LDS RZ, [RZ] ;  /* 0x00000000fffff984 */ /* 0x000fe20000000800 */
[----:B------:R-:W-:Y:S01]  /*4f60*/  @!PT LDS RZ, [RZ] ;  /* 0x00000000fffff984 */ /* 0x000fe20000000800 */
[----:B------:R4:W-:Y:S06]  /*4f70*/  MEMBAR.ALL.CTA ;  /* 0x0000000000007992 */ /* 0x0009ec0000008000 */
[----:B----4-:R-:W4:Y:S01]  /*4f80*/  FENCE.VIEW.ASYNC.S ;  /* 0x00000000000073c6 */ /* 0x010f220000000000 */
[----:B---3--:R-:W-:Y:S11]  /*4f90*/  LOP3.LUT P0, RZ, R6, 0x1, RZ, 0xc0, !PT ;  /* 0x0000000106ff7812 */ /* 0x008ff6000780c0ff */
[----:B------:R-:W-:Y:S02]  /*4fa0*/  @!UPT UIADD3 URZ, UPT, UPT, URZ, URZ, URZ ;  /* 0x000000fffffff290 */ /* 0x000fe4000fffe0ff */
[----:B----4-:R-:W-:Y:S01]  /*4fb0*/  VOTEU.ANY UP2, P0 ;  /* 0x0000000000ff7886 */ /* 0x010fe20000040100 */
[----:B------:R-:W-:Y:S11]  /*4fc0*/  PLOP3.LUT P0, PT, PT, PT, UP2, 0x80, 0x8 ;  /* 0x000000000008781c */ /* 0x000ff60003f0f028 */
[----:B------:R-:W-:Y:S02]  /*4fd0*/  @!UPT UIADD3 URZ, UPT, UPT, URZ, URZ, URZ ;  /* 0x000000fffffff290 */ /* 0x000fe4000fffe0ff */
[----:B--2---:R-:W-:Y:S02]  /*4fe0*/  @P0 SHF.R.U32.HI R0, RZ, 0x10, R5 ;  /* 0x00000010ff000819 */ /* 0x004fe40000011605 */
[----:B------:R-:W-:Y:S02]  /*4ff0*/  @P0 MOV R2, R4 ;  /* 0x0000000400020202 */ /* 0x000fe40000000f00 */
[----:B------:R-:W-:Y:S01]  /*5000*/  @P0 R2UR UR4, R0 ;  /* 0x00000000000402ca */ /* 0x000fe200000e0000 */
[----:B------:R-:W-:Y:S01]  /*5010*/  VIADD R0, R8, 0xc0 ;  /* 0x000000c008007836 */ /* 0x000fe20000000000 */
[----:B------:R-:W-:Y:S02]  /*5020*/  @P0 LOP3.LUT R4, R5, 0xffff, RZ, 0xc0, !PT ;  /* 0x0000ffff05040812 */ /* 0x000fe400078ec0ff */
[----:B------:R-:W-:Y:S02]  /*5030*/  @P0 R2UR UR6, R2 ;  /* 0x00000000020602ca */ /* 0x000fe400000e0000 */
[----:B------:R-:W-:Y:S02]  /*5040*/  PRMT R0, RZ, 0x654, R0 ;  /* 0x00000654ff007816 */ /* 0x000fe40000000000 */
[----:B------:R-:W-:Y:S02]  /*5050*/  @P0 R2UR UR5, R4 ;  /* 0x00000000040502ca */ /* 0x000fe400000e0000 */
[----:B------:R2:W-:Y:S03]  /*5060*/  SYNCS.ARRIVE.TRANS64.RED.A1T0 RZ, [R0+URZ], RZ ;  /* 0x000000ff00ff79a7 */ /* 0x0005e600081004ff */
[----:B------:R-:W-:Y:S04]  /*5070*/  @UP2 UMOV UR29, UR4 ;  /* 0x00000004001d2c82 */ /* 0x000fe80008000000 */
[----:B------:R-:W-:Y:S04]  /*5080*/  @UP2 UMOV UR14, UR6 ;  /* 0x00000006000e2c82 */ /* 0x000fe80008000000 */
[----:B------:R-:W-:Y:S01]  /*5090*/  @UP2 UMOV UR13, UR5 ;  /* 0x00000005000d2c82 */ /* 0x000fe20008000000 */
[----:B------:R-:W-:Y:S05]  /*50a0*/  BRA.U !UP0, `(.L_x_83) ;  /* 0x0000000108c07547 */ /* 0x000fea000b800000 */
[----:B------:R-:W-:Y:S02]  /*50b0*/  UIMAD.WIDE.U32 UR8, UR13, UR47, URZ ;  /* 0x0000002f0d0872a5 */ /* 0x000fe4000f8e00ff */
[----:B------:R-:W-:Y:S02]  /*50c0*/  UP2UR UR12, UPR, URZ, 0x4 ;  /* 0x00000004ff0c7883 */ /* 0x000fe40008000000 */
[----:B------:R-:W-:Y:S02]  /*50d0*/  UISETP.NE.AND UP2, UPT, UR46, 0x1, UPT ;  /* 0x000000012e00788c */ /* 0x000fe4000bf45270 */
[----:B------:R-:W-:Y:S02]  /*50e0*/  UIMAD.WIDE.U32 UR10, UR14, UR44, URZ ;  /* 0x0000002c0e0a72a5 */ /* 0x000fe4000f8e00ff */
[----:B------:R-:W-:Y:S02]  /*50f0*/  USEL UR4, UR34, UR37, !UP2 ;  /* 0x0000002522047287 */ /* 0x000fe4000d000000 */
[----:B------:R-:W-:Y:S02]  /*5100*/  UISETP.NE.AND UP0, UPT, UR15, 0x1, UPT ;  /* 0x000000010f00788c */ /* 0x000fe4000bf05270 */
[----:B------:R-:W-:Y:S02]  /*5110*/  UP2UR UR24, UPR, URZ, 0x2 ;  /* 0x00000002ff187883 */ /* 0x000fe40008000000 */
[----:B------:R-:W-:Y:S02]  /*5120*/  UISETP.NE.AND UP1, UPT, UR42, 0x1, UPT ;  /* 0x000000012a00788c */ /* 0x000fe4000bf25270 */
[----:B-1----:R-:W-:Y:S02]  /*5130*/  UIMAD.WIDE.U32 UR16, UR4, UR22, URZ ;  /* 0x00000016041072a5 */ /* 0x002fe4000f8e00ff */
[----:B------:R-:W-:Y:S01]  /*5140*/  USEL UR7, UR35, UR38, !UP0 ;  /* 0x0000002623077287 */ /* 0x000fe2000c000000 */
[----:B------:R-:W-:Y:S02]  /*5150*/  UMOV UR5, UR9 ;  /* 0x0000000900057c82 */ /* 0x000fe40008000000 */
[----:B------:R-:W-:Y:S02]  /*5160*/  USHF.R.U32.HI UR6, URZ, UR40, UR5 ;  /* 0x00000028ff067299 */ /* 0x000fe40008011605 */
[----:B------:R-:W-:Y:S02]  /*5170*/  UIMAD.WIDE.U32 UR18, UR7, UR22, URZ ;  /* 0x00000016071272a5 */ /* 0x000fe4000f8e00ff */
[----:B------:R-:W-:Y:S02]  /*5180*/  USEL UR6, UR13, UR6, !UP2 ;  /* 0x000000060d067287 */ /* 0x000fe4000d000000 */
[----:B------:R-:W-:Y:S01]  /*5190*/  UISETP.NE.AND UP2, UPT, UR12, URZ, UPT ;  /* 0x000000ff0c00728c */ /* 0x000fe2000bf45270 */
[----:B------:R-:W-:Y:S01]  /*51a0*/  UMOV UR5, UR11 ;  /* 0x0000000b00057c82 */ /* 0x000fe20008000000 */
[----:B------:R-:W-:Y:S02]  /*51b0*/  UIMAD.WIDE.U32 UR10, UR6, UR22, URZ ;  /* 0x00000016060a72a5 */ /* 0x000fe4000f8e00ff */
[----:B------:R-:W-:Y:S03]  /*51c0*/  USHF.R.U32.HI UR8, URZ, UR45, UR5 ;  /* 0x0000002dff087299 */ /* 0x000fe60008011605 */
[----:B------:R-:W-:Y:S02]  /*51d0*/  UMOV UR5, UR17 ;  /* 0x0000001100057c82 */ /* 0x000fe40008000000 */
[----:B------:R-:W-:Y:S03]  /*51e0*/  @UP1 USHF.R.U32.HI UR4, URZ, UR23, UR5 ;  /* 0x00000017ff041299 */ /* 0x000fe60008011605 */
[----:B------:R-:W-:Y:S01]  /*51f0*/  UMOV UR5, UR19 ;  /* 0x0000001300057c82 */ /* 0x000fe20008000000 */
[----:B------:R-:W-:Y:S02]  /*5200*/  UIMAD UR4, UR42, UR4, URZ ;  /* 0x000000042a0472a4 */ /* 0x000fe4000f8e02ff */
[----:B------:R-:W-:Y:S02]  /*5210*/  @UP1 USHF.R.U32.HI UR7, URZ, UR23, UR5 ;  /* 0x00000017ff071299 */ /* 0x000fe40008011605 */
[----:B------:R-:W-:Y:S02]  /*5220*/  USEL UR5, UR14, UR8, !UP0 ;  /* 0x000000080e057287 */ /* 0x000fe4000c000000 */
[----:B------:R-:W-:Y:S02]  /*5230*/  UIMAD UR8, UR42, UR7, URZ ;  /* 0x000000072a0872a4 */ /* 0x000fe4000f8e02ff */
[----:B------:R-:W-:Y:S03]  /*5240*/  UISETP.GE.AND UP0, UPT, UR6, UR4, UPT ;  /* 0x000000040600728c */ /* 0x000fe6000bf06270 */
[----:B------:R-:W-:Y:S01]  /*5250*/  UMOV UR4, UR11 ;  /* 0x0000000b00047c82 */ /* 0x000fe20008000000 */
[----:B------:R-:W-:Y:S02]  /*5260*/  UISETP.GE.OR UP0, UPT, UR5, UR8, UP0 ;  /* 0x000000080500728c */ /* 0x000fe40008706670 */
[----:B------:R-:W-:Y:S02]  /*5270*/  USHF.R.U32.HI UR4, URZ, UR23, UR4 ;  /* 0x00000017ff047299 */ /* 0x000fe40008011604 */
[----:B------:R-:W-:Y:S02]  /*5280*/  UIMAD.WIDE.U32 UR8, UR5, UR22, URZ ;  /* 0x00000016050872a5 */ /* 0x000fe4000f8e00ff */
[----:B------:R-:W-:Y:S04]  /*5290*/  USEL UR10, UR6, UR4, !UP1 ;  /* 0x00000004060a7287 */ /* 0x000fe8000c800000 */
[----:B------:R-:W-:Y:S01]  /*52a0*/  UIADD3 UR11, UPT, UPT, -UR10, URZ, URZ ;  /* 0x000000ff0a0b7290 */ /* 0x000fe2000fffe1ff */
[----:B------:R-:W-:Y:S02]  /*52b0*/  @!UP0 UMOV UR4, UR9 ;  /* 0x0000000900048c82 */ /* 0x000fe40008000000 */
[----:B------:R-:W-:Y:S02]  /*52c0*/  @!UP0 USHF.R.U32.HI UR4, URZ, UR23, UR4 ;  /* 0x00000017ff048299 */ /* 0x000fe40008011604 */
[----:B------:R-:W-:Y:S02]  /*52d0*/  UIMAD UR8, UR42, UR11, UR6 ;  /* 0x0000000b2a0872a4 */ /* 0x000fe4000f8e0206 */
[----:B------:R-:W-:Y:S02]  /*52e0*/  @!UP0 USEL UR4, UR5, UR4, !UP1 ;  /* 0x0000000405048287 */ /* 0x000fe4000c800000 */
[----:B------:R-:W-:Y:S02]  /*52f0*/  UISETP.NE.AND UP1, UPT, UR24, URZ, UPT ;  /* 0x000000ff1800728c */ /* 0x000fe4000bf25270 */
[----:B------:R-:W-:Y:S02]  /*5300*/  @!UP0 UIMAD UR7, UR7, UR8, UR4 ;  /* 0x00000008070782a4 */ /* 0x000fe4000f8e0204 */
[----:B------:R-:W-:Y:S02]  /*5310*/  @!UP0 UIADD3 UR9, UPT, UPT, UR10, -UR4, URZ ;  /* 0x800000040a098290 */ /* 0x000fe4000fffe0ff */
[----:B------:R-:W-:Y:S02]  /*5320*/  UIADD3 UR8, UPT, UPT, -UR6, URZ, URZ ;  /* 0x000000ff06087290 */ /* 0x000fe4000fffe1ff */
[----:B------:R-:W-:Y:S02]  /*5330*/  UIADD3 UR4, UPT, UPT, -UR5, URZ, URZ ;  /* 0x000000ff05047290 */ /* 0x000fe4000fffe1ff */
[----:B------:R-:W-:Y:S03]  /*5340*/  @!UP0 UIMAD UR6, UR9, UR42, UR5 ;  /* 0x0000002a090682a4 */ /* 0x000fe6000f8e0205 */
[----:B------:R-:W-:Y:S01]  /*5350*/  @!UP0 UMOV UR5, UR7 ;  /* 0x0000000700058c82 */ /* 0x000fe20008000000 */
[----:B------:R-:W-:Y:S02]  /*5360*/  UIMAD UR7, UR15, UR4, UR14 ;  /* 0x000000040f0772a4 */ /* 0x000fe4000f8e020e */
[----:B------:R-:W-:Y:S02]  /*5370*/  UIMAD UR4, UR46, UR8, UR13 ;  /* 0x000000082e0472a4 */ /* 0x000fe4000f8e020d */
[----:B------:R-:W-:Y:S02]  /*5380*/  UIMAD UR14, UR5, UR15, UR7 ;  /* 0x0000000f050e72a4 */ /* 0x000fe4000f8e0207 */
[----:B------:R-:W-:Y:S11]  /*5390*/  UIMAD UR13, UR6, UR46, UR4 ;  /* 0x0000002e060d72a4 */ /* 0x000ff6000f8e0204 */
[----:B------:R-:W-:Y:S01]  /*53a0*/  @!UPT UIADD3 URZ, UPT, UPT, URZ, URZ, URZ ;  /* 0x000000fffffff290 */ /* 0x000fe2000fffe0ff */
.L_x_83:
[----:B------:R-:W3:Y:S01]  /*53b0*/  @!UP4 LDCU.128 UR8, c[0x0][0xf10] ;  /* 0x0001e200ff08c7ac */ /* 0x000ee20008000c00 */
[----:B------:R-:W-:Y:S04]  /*53c0*/  ISETP.NE.U32.AND P0, PT, RZ, UR32, PT ;  /* 0x00000020ff007c0c */ /* 0x000fe8000bf05070 */
[----:B------:R-:W-:Y:S01]  /*53d0*/  ISETP.NE.AND.EX P0, PT, RZ, UR33, PT, P0 ;  /* 0x00000021ff007c0c */ /* 0x000fe2000bf05300 */
[----:B------:R-:W4:Y:S01]  /*53e0*/  @!UP4 LDCU UR5, c[0x0][0xf0c] ;  /* 0x0001e180ff05c7ac */ /* 0x000f220008000800 */
[----:B------:R-:W-:Y:S02]  /*53f0*/  USHF.L.U32 UR26, UR26, 0x6, URZ ;  /* 0x000000061a1a7899 */ /* 0x000fe400080006ff */
[----:B------:R-:W-:Y:S02]  /*5400*/  USHF.L.U32 UR27, UR20, 0x7, URZ ;  /* 0x00000007141b7899 */ /* 0x000fe400080006ff */
[----:B---3--:R-:W-:Y:S07]  /*5410*/  UIMAD.WIDE.U32 UR6, UR14, UR8, URZ ;  /* 0x000000080e0672a5 */ /* 0x008fee000f8e00ff */
[----:B------:R-:W-:Y:S01]  /*5420*/  @!UP4 UMOV UR4, UR7 ;  /* 0x000000070004cc82 */ /* 0x000fe20008000000 */
[----:B----4-:R-:W-:Y:S02]  /*5430*/  @!UP4 UISETP.NE.AND UP0, UPT, UR5, 0x1, UPT ;  /* 0x000000010500c88c */ /* 0x010fe4000bf05270 */
[----:B------:R-:W-:Y:S02]  /*5440*/  @!UP4 USHF.R.U32.HI UR4, URZ, UR9, UR4 ;  /* 0x00000009ff04c299 */ /* 0x000fe40008011604 */
[----:B------:R-:W-:Y:S02]  /*5450*/  UIMAD.WIDE.U32 UR6, UR13, UR11, URZ ;  /* 0x0000000b0d0672a5 */ /* 0x000fe4000f8e00ff */
[----:B------:R-:W-:Y:S02]  /*5460*/  @!UP4 USEL UR8, UR14, UR4, !UP0 ;  /* 0x000000040e08c287 */ /* 0x000fe4000c000000 */
[----:B------:R-:W-:Y:S03]  /*5470*/  @!UP4 UISETP.NE.AND UP0, UPT, UR10, 0x1, UPT ;  /* 0x000000010a00c88c */ /* 0x000fe6000bf05270 */
[----:B------:R-:W-:Y:S02]  /*5480*/  @!UP4 UMOV UR6, UR7 ;  /* 0x000000070006cc82 */ /* 0x000fe40008000000 */
[----:B------:R-:W3:Y:S02]  /*5490*/  @!UP4 LDCU UR4, c[0x0][0xf20] ;  /* 0x0001e400ff04c7ac */ /* 0x000ee40008000800 */
[----:B---3--:R-:W-:Y:S04]  /*54a0*/  @!UP4 USHF.R.U32.HI UR6, URZ, UR4, UR6 ;  /* 0x00000004ff06c299 */ /* 0x008fe80008011606 */
[----:B------:R-:W-:Y:S04]  /*54b0*/  @!UP4 USEL UR6, UR13, UR6, !UP0 ;  /* 0x000000060d06c287 */ /* 0x000fe8000c000000 */
[----:B------:R-:W-:Y:S02]  /*54c0*/  @!UP4 UIADD3 UR4, UPT, UPT, -UR8, UR6, URZ ;  /* 0x000000060804c290 */ /* 0x000fe4000fffe1ff */
[----:B------:R-:W-:Y:S02]  /*54d0*/  @!UP4 UIADD3 UR6, UPT, UPT, UR8, -UR6, URZ ;  /* 0x800000060806c290 */ /* 0x000fe4000fffe0ff */
[----:B------:R-:W-:Y:S02]  /*54e0*/  @!UP4 UIMAD UR14, UR4, UR5, UR14 ;  /* 0x00000005040ec2a4 */ /* 0x000fe4000f8e020e */
[----:B------:R-:W-:Y:S01]  /*54f0*/  @!UP4 UIMAD UR13, UR6, UR10, UR13 ;  /* 0x0000000a060dc2a4 */ /* 0x000fe2000f8e020d */
[----:B------:R-:W-:Y:S11]  /*5500*/  BRA.U UP3, `(.L_x_84) ;  /* 0x0000000103107547 */ /* 0x000ff6000b800000 */
[----:B------:R-:W-:Y:S04]  /*5510*/  MOV R2, UR39 ;  /* 0x0000002700027c02 */ /* 0x000fe80008000f00 */
[----:B------:R-:W-:Y:S04]  /*5520*/  SHF.L.U32 R2, R2, 0x1f, RZ ;  /* 0x0000001f02027819 */ /* 0x000fe800000006ff */
[----:B------:R-:W3:Y:S02]  /*5530*/  SYNCS.PHASECHK.TRANS64.TRYWAIT P1, [UR21+0xa8], R2 ;  /* 0x0000a802ff0075a7 */ /* 0x000ee40008021115 */
[----:B---3--:R-:W-:Y:S05]  /*5540*/  @!P1 BRA `(.L_x_85) ;  /* 0x0000006800389947 */ /* 0x008fea0003800000 */
.L_x_84:
[----:B------:R-:W-:Y:S05]  /*5550*/  BRA.U !UP5, `(.L_x_86) ;  /* 0x000000010d387547 */ /* 0x000fea000b800000 */
[----:B------:R-:W-:Y:S01]  /*5560*/  UPLOP3.LUT UP1, UPT, UPT, UPT, UP6, 0x80, 0x8 ;  /* 0x000000000008789c */ /* 0x000fe20003f2f060 */
[----:B--2---:R-:W-:Y:S01]  /*5570*/  HFMA2 R0, -RZ, RZ, 0, 5.9604644775390625e-08 ;  /* 0x00000001ff007431 */ /* 0x004fe200000001ff */
[----:B------:R-:W2:Y:S01]  /*5580*/  LDCU.64 UR8, c[0x0][0x358] ;  /* 0x00006b00ff0877ac */ /* 0x000ea20008000a00 */
[----:B------:R-:W-:Y:S03]  /*5590*/  IMAD.MOV.U32 R85, RZ, RZ, 0x1 ;  /* 0x00000001ff557424 */ /* 0x000fe600078e00ff */
[----:B------:R-:W-:Y:S05]  /*55a0*/  PLOP3.LUT P1, PT, PT, PT, UP1, 0x80, 0x8 ;  /* 0x000000000008781c */ /* 0x000fea0003f2f018 */
[----:B------:R-:W3:Y:S01]  /*55b0*/  @UP1 LDCU.64 UR4, c[0x0][0xc88] ;  /* 0x00019100ff0417ac */ /* 0x000ee20008000a00 */
[----:B------:R-:W-:Y:S07]  /*55c0*/  @UP1 UIMAD UR6, UR36, UR32, URZ ;  /* 0x00000020240612a4 */ /* 0x000fee000f8e02ff */
[----:B------:R-:W-:Y:S01]  /*55d0*/  @!P1 PRMT R85, R0, 0x7610, R85 ;  /* 0x0000761000559816 */ /* 0x000fe20000000055 */
[----:B---3--:R-:W-:Y:S06]  /*55e0*/  @UP1 UIMAD.WIDE UR4, UR6, 0x4, UR4 ;  /* 0x00000004060418a5 */ /* 0x008fec000f8e0204 */
[----:B------:R-:W-:Y:S01]  /*55f0*/  IMAD.U32 R4, RZ, RZ, UR4 ;  /* 0x00000004ff047e24 */ /* 0x000fe2000f8e00ff */
[----:B------:R-:W-:Y:S04]  /*5600*/  MOV R5, UR5 ;  /* 0x0000000500057c02 */ /* 0x000fe80008000f00 */
[----:B------:R-:W3:Y:S01]  /*5610*/  @!UP1 LDCU UR4, c[0x0][0xc80] ;  /* 0x00019000ff0497ac */ /* 0x000ee20008000800 */
[----:B--2--5:R4:W5:Y:S02]  /*5620*/  @P1 LDG.E R45, desc[UR8][R4.64] ;  /* 0x00000008042d1981 */ /* 0x024964000c1e1900 */
[----:B---34-:R-:W-:Y:S07]  /*5630*/  @!P1 IMAD.U32 R45, RZ, RZ, UR4 ;  /* 0x00000004ff2d9e24 */ /* 0x018fee000f8e00ff */
.L_x_86:
[----:B-----5:R-:W-:Y:S01]  /*5640*/  @!P0 FSETP.EQ.AND P2, PT, R45, RZ, PT ;  /* 0x000000ff2d00820b */ /* 0x020fe20003f42000 */
[----:B------:R-:W-:Y:S01]  /*5650*/  @!UPT UIADD3 URZ, UPT, UPT, URZ, URZ, URZ ;  /* 0x000000fffffff290 */ /* 0x000fe2000fffe0ff */
[----:B------:R-:W-:Y:S11]  /*5660*/  @!P0 BRA `(.L_x_87) ;  /* 0x0000000000148947 */ /* 0x000ff60003800000 */
[----:B------:R-:W-:Y:S02]  /*5670*/  LOP3.LUT P0, RZ, R85, 0xff, RZ, 0xc0, !PT ;  /* 0x000000ff55ff7812 */ /* 0x000fe4000780c0ff */
[----:B------:R-:W-:Y:S04]  /*5680*/  PLOP3.LUT P2, PT, PT, PT, UP1, 0x80, 0x8 ;  /* 0x000000000008781c */ /* 0x000fe80003f4f018 */
[----:B------:R-:W-:Y:S07]  /*5690*/  PLOP3.LUT P2, PT, P2, PT, PT, 0x8, 0x80 ;  /* 0x000000000080781c */ /* 0x000fee000174e170 */
[----:B------:R-:W-:Y:S11]  /*56a0*/  @P0 FSETP.EQ.AND P2, PT, R45, RZ, PT ;  /* 0x000000ff2d00020b */ /* 0x000ff60003f42000 */
[----:B------:R-:W-:Y:S02]  /*56b0*/  @!UPT UIADD3 URZ, UPT, UPT, URZ, URZ, URZ ;  /* 0x000000fffffff290 */ /* 0x000fe4000fffe0ff */
.L_x_87:
[----:B------:R-:W-:Y:S01]  /*56c0*/  ULEA UR4, UR25, UR21, 0x3 ;  /* 0x0000001519047291 */ /* 0x000fe2000f8e18ff */
[----:B--2---:R-:W-:Y:S02]  /*56d0*/  SHF.L.U32 R2, R11, 0x1f, RZ ;  /* 0x0000001f0b027819 */ /* 0x004fe400000006ff */
[----:B------:R-:W-:Y:S04]  /*56e0*/  ELECT P1, URZ, PT ;  /* 0x0000000000ff782f */ /* 0x000fe80003820000 */
[----:B------:R-:W-:Y:S02]  /*56f0*/  PLOP3.LUT P1, PT, P2, P1, PT, 0xf2, 0x2f ;  /* 0x00000000002f781c */ /* 0x000fe40001723e72 */
[----:B------:R-:W2:Y:S02]  /*5700*/  SYNCS.PHASECHK.TRANS64.TRYWAIT P0, [UR4+0x88], R2 ;  /* 0x00008802ff0075a7 */ /* 0x000ea40008001104 */
[----:B--2---:R-:W-:Y:S09]  /*5710*/  @!P0 BRA `(.L_x_88) ;  /* 0x0000006400dc8947 */ /* 0x004ff20003800000 */
.L_x_191:
[----:B------:R-:W-:Y:S01]  /*5720*/  VOTEU.ALL UP0, P1 ;  /* 0x0000000000ff7886 */ /* 0x000fe20000800000 */
[----:B--2---:R-:W-:Y:S01]  /*5730*/  @!P1 IADD3 R2, P0, PT, R12, 0x980, RZ ;  /* 0x000009800c029810 */ /* 0x004fe20007f1e0ff */
[----:B------:R-:W-:Y:S01]  /*5740*/  UMOV UR30, 0x0 ;  /* 0x00000000001e7882 */ /* 0x000fe20000000000 */
[----:B------:R-:W-:Y:S01]  /*5750*/  UMOV UR31, 0x10000000 ;  /* 0x10000000001f7882 */ /* 0x000fe20000000000 */
[----:B------:R-:W-:Y:S01]  /*5760*/  UMOV UR28, UR36 ;  /* 0x00000024001c7c82 */ /* 0x000fe20008000000 */
[----:B------:R-:W-:Y:S01]  /*5770*/  @!UP0 ULEA UR5, UR25, UR21, 0xc ;  /* 0x0000001519058291 */ /* 0x000fe2000f8e60ff */
[----:B------:R-:W-:Y:S01]  /*5780*/  @!P1 IMAD.X R0, RZ, RZ, R13, P0 ;  /* 0x000000ffff009224 */ /* 0x000fe200000e060d */
[----:B------:R-:W-:Y:S01]  /*5790*/  @!UP0 UIADD3 UR10, UPT, UPT, UR26, 0x20, URZ ;  /* 0x000000201a0a8890 */ /* 0x000fe2000fffe0ff */
[----:B------:R-:W-:Y:S01]  /*57a0*/  @!P1 R2UR UR7, R2 ;  /* 0x00000000020792ca */ /* 0x000fe200000e0000 */
[----:B------:R-:W-:Y:S02]  /*57b0*/  @!UP0 UIADD3 UR24, UPT, UPT, UR5, 0x200, URZ ;  /* 0x0000020005188890 */ /* 0x000fe4000fffe0ff */
[----:B------:R-:W-:Y:S02]  /*57c0*/  @!UP0 UIADD3 UR8, UPT, UPT, UR5, 0xa00, URZ ;  /* 0x00000a0005088890 */ /* 0x000fe4000fffe0ff */
[----:B------:R-:W-:Y:S02]  /*57d0*/  UIADD3 UR5, UPT, UPT, UR25, 0x1, URZ ;  /* 0x0000000119057890 */ /* 0x000fe4000fffe0ff */
[----:B------:R-:W-:Y:S02]  /*57e0*/  UIADD3 UR25, UPT, UPT, UR4, 0x70, URZ ;  /* 0x0000007004197890 */ /* 0x000fe4000fffe0ff */
[----:B------:R-:W-:Y:S01]  /*57f0*/  UISETP.NE.AND UP0, UPT, UR5, 0x3, UPT ;  /* 0x000000030500788c */ /* 0x000fe2000bf05270 */
[----:B------:R-:W-:Y:S01]  /*5800*/  UMOV UR11, UR27 ;  /* 0x0000001b000b7c82 */ /* 0x000fe20008000000 */
[----:B------:R-:W-:Y:S02]  /*5810*/  UMOV UR12, UR36 ;  /* 0x00000024000c7c82 */ /* 0x000fe40008000000 */
[----:B------:R-:W-:Y:S01]  /*5820*/  USEL UR6, UR5, URZ, UP0 ;  /* 0x000000ff05067287 */ /* 0x000fe20008000000 */
[----:B------:R-:W-:Y:S01]  /*5830*/  @!P1 R2UR UR5, R0 ;  /* 0x00000000000592ca */ /* 0x000fe200000e0000 */
[----:B------:R-:W-:Y:S01]  /*5840*/  IMAD.U32 R4, RZ, RZ, UR7 ;  /* 0x00000007ff047e24 */ /* 0x000fe2000f8e00ff */
[----:B------:R-:W-:Y:S01]  /*5850*/  USEL UR18, URZ, 0x1, UP0 ;  /* 0x00000001ff127887 */ /* 0x000fe20008000000 */
[----:B------:R-:W-:Y:S01]  /*5860*/  @!P1 IMAD.MOV.U32 R0, RZ, RZ, 0x1000 ;  /* 0x00001000ff009424 */ /* 0x000fe200078e00ff */
[----:B------:R-:W-:Y:S01]  /*5870*/  VOTEU.ALL UP0, P1 ;  /* 0x0000000000ff7886 */ /* 0x000fe20000800000 */
[----:B------:R-:W-:Y:S01]  /*5880*/  UMOV UR9, UR25 ;  /* 0x0000001900097c82 */ /* 0x000fe20008000000 */
[----:B------:R-:W-:Y:S01]  /*5890*/  @!P1 R2UR UR16, R4 ;  /* 0x00000000041092ca */ /* 0x000fe200000e0000 */
[----:B------:R-:W-:Y:S01]  /*58a0*/  UPRMT UR7, UR52, 0x654, UR25 ;  /* 0x0000065434077896 */ /* 0x000fe20008000019 */
[----:B------:R-:W-:Y:S04]  /*58b0*/  LOP3.LUT R11, R11, UR18, RZ, 0x3c, !PT ;  /* 0x000000120b0b7c12 */ /* 0x000fe8000f8e3cff */
[----:B------:R-:W-:Y:S01]  /*58c0*/  SHF.L.U32 R2, R11, 0x1f, RZ ;  /* 0x0000001f0b027819 */ /* 0x000fe200000006ff */
[----:B------:R-:W-:Y:S01]  /*58d0*/  IMAD.U32 R5, RZ, RZ, UR5 ;  /* 0x00000005ff057e24 */ /* 0x000fe2000f8e00ff */
[----:B------:R-:W-:Y:S04]  /*58e0*/  ULEA UR5, UR6, UR21, 0x3 ;  /* 0x0000001506057291 */ /* 0x000fe8000f8e18ff */
[----:B------:R-:W-:Y:S11]  /*58f0*/  @!P1 R2UR UR17, R5 ;  /* 0x00000000051192ca */ /* 0x000ff600000e0000 */
[----:B------:R-:W-:Y:S02]  /*5900*/  @!UPT UIADD3 URZ, UPT, UPT, URZ, URZ, URZ ;  /* 0x000000fffffff290 */ /* 0x000fe4000fffe0ff */
[----:B------:R2:W-:Y:S01]  /*5910*/  @!UP0 UTMALDG.3D [UR24], [UR16], desc[UR30] ;  /* 0x00001e18100085b4 */ /* 0x0005e20008011000 */
[----:B------:R-:W-:Y:S05]  /*5920*/  VOTEU.ALL UP0, P1 ;  /* 0x0000000000ff7886 */ /* 0x000fea0000800000 */
[----:B------:R2:W-:Y:S01]  /*5930*/  @!UP0 UTMALDG.3D [UR8], [UR16], desc[UR30] ;  /* 0x00001e08100085b4 */ /* 0x0005e20008011000 */
[----:B------:R2:W-:Y:S01]  /*5940*/  @!P1 SYNCS.ARRIVE.TRANS64.RED.A0TR RZ, [UR4+0x70], R0 ;  /* 0x00007000ffff99a7 */ /* 0x0005e20008300404 */
[----:B------:R-:W-:Y:S01]  /*5950*/  SYNCS.ARRIVE.TRANS64.RED.A1T0 RZ, [UR7], RZ ;  /* 0x000000ffffff79a7 */ /* 0x000fe20008100407 */
[----:B------:R-:W3:Y:S02]  /*5960*/  SYNCS.PHASECHK.TRANS64.TRYWAIT P0, [UR5+0x88], R2 ;  /* 0x00008802ff0075a7 */ /* 0x000ee40008001105 */
[----:B--23--:R-:W-:Y:S05]  /*5970*/  @!P0 BRA `(.L_x_89) ;  /* 0x00000064005c8947 */ /* 0x00cfea0003800000 */
.L_x_193:
[----:B------:R-:W-:Y:S01]  /*5980*/  VOTEU.ALL UP0, P1 ;  /* 0x0000000000ff7886 */ /* 0x000fe20000800000 */
[----:B--2---:R-:W-:Y:S01]  /*5990*/  @!P1 IADD3 R2, P0, PT, R12, 0x980, RZ ;  /* 0x000009800c029810 */ /* 0x004fe20007f1e0ff */
[----:B------:R-:W-:Y:S01]  /*59a0*/  UIADD3 UR17, UPT, UPT, UR5, 0x70, URZ ;  /* 0x0000007005117890 */ /* 0x000fe2000fffe0ff */
[----:B------:R-:W-:Y:S02]  /*59b0*/  UMOV UR30, 0x0 ;  /* 0x00000000001e7882 */ /* 0x000fe40000000000 */
[----:B------:R-:W-:Y:S01]  /*59c0*/  @!UP0 ULEA UR4, UR6, UR21, 0xc ;  /* 0x0000001506048291 */ /* 0x000fe2000f8e60ff */
[----:B------:R-:W-:Y:S01]  /*59d0*/  @!P1 IMAD.X R0, RZ, RZ, R13, P0 ;  /* 0x000000ffff009224 */ /* 0x000fe200000e060d */
[----:B------:R-:W-:Y:S01]  /*59e0*/  @!UP0 UIADD3 UR19, UPT, UPT, UR27, 0x40, URZ ;  /* 0x000000401b138890 */ /* 0x000fe2000fffe0ff */
[----:B------:R-:W-:Y:S01]  /*59f0*/  @!P1 R2UR UR7, R2 ;  /* 0x00000000020792ca */ /* 0x000fe200000e0000 */
[----:B------:R-:W-:Y:S02]  /*5a00*/  @!UP0 UIADD3 UR16, UPT, UPT, UR4, 0x200, URZ ;  /* 0x0000020004108890 */ /* 0x000fe4000fffe0ff */
[----:B------:R-:W-:Y:S02]  /*5a10*/  @!UP0 UIADD3 UR8, UPT, UPT, UR4, 0xa00, URZ ;  /* 0x00000a0004088890 */ /* 0x000fe4000fffe0ff */
[----:B------:R-:W-:Y:S02]  /*5a20*/  UIADD3 UR4, UPT, UPT, UR6, 0x1, URZ ;  /* 0x0000000106047890 */ /* 0x000fe4000fffe0ff */
[----:B------:R-:W-:Y:S02]  /*5a30*/  @!UP0 UIADD3 UR10, UPT, UPT, UR26, 0x20, URZ ;  /* 0x000000201a0a8890 */ /* 0x000fe4000fffe0ff */
[----:B------:R-:W-:Y:S01]  /*5a40*/  UISETP.NE.AND UP0, UPT, UR4, 0x3, UPT ;  /* 0x000000030400788c */ /* 0x000fe2000bf05270 */
[----:B------:R-:W-:Y:S01]  /*5a50*/  UMOV UR31, 0x10000000 ;  /* 0x10000000001f7882 */ /* 0x000fe20000000000 */
        /* <DEDUP_REMOVED lines=9> */
[----:B------:R-:W-:Y:S01]  /*5af0*/  UMOV UR12, UR36 ;  /* 0x00000024000c7c82 */ /* 0x000fe20008000000 */
[----:B------:R-:W-:Y:S01]  /*5b00*/  UMOV UR9, UR17 ;  /* 0x0000001100097c82 */ /* 0x000fe20008000000 */
[----:B------:R-:W-:Y:S01]  /*5b10*/  UMOV UR11, UR19 ;  /* 0x00000013000b7c82 */ /* 0x000fe20008000000 */
[----:B------:R-:W-:Y:S01]  /*5b20*/  UPRMT UR7, UR52, 0x654, UR17 ;  /* 0x0000065434077896 */ /* 0x000fe20008000011 */
[----:B------:R-:W-:Y:S02]  /*5b30*/  LOP3.LUT R11, R11, UR28, RZ, 0x3c, !PT ;  /* 0x0000001c0b0b7c12 */ /* 0x000fe4000f8e3cff */
[----:B------:R-:W-:Y:S01]  /*5b40*/  IMAD.U32 R5, RZ, RZ, UR4 ;  /* 0x00000004ff057e24 */ /* 0x000fe2000f8e00ff */
[----:B------:R-:W-:Y:S01]  /*5b50*/  ULEA UR4, UR6, UR21, 0x3 ;  /* 0x0000001506047291 */ /* 0x000fe2000f8e18ff */
[----:B------:R-:W-:Y:S03]  /*5b60*/  SHF.L.U32 R2, R11, 0x1f, RZ ;  /* 0x0000001f0b027819 */ /* 0x000fe600000006ff */
        /* <DEDUP_REMOVED lines=9> */
.L_x_195:
[----:B------:R-:W-:Y:S01]  /*5c00*/  VOTEU.ALL UP0, P1 ;  /* 0x0000000000ff7886 */ /* 0x000fe20000800000 */
[----:B--2---:R-:W-:Y:S01]  /*5c10*/  @!P1 IADD3 R2, P0, PT, R12, 0x980, RZ ;  /* 0x000009800c029810 */ /* 0x004fe20007f1e0ff */
[----:B------:R-:W-:Y:S01]  /*5c20*/  UIADD3 UR18, UPT, UPT, UR26, 0x10, URZ ;  /* 0x000000101a127890 */ /* 0x000fe2000fffe0ff */
[----:B------:R-:W-:Y:S01]  /*5c30*/  VIADD R10, R10, 0x1 ;  /* 0x000000010a0a7836 */ /* 0x000fe20000000000 */
[----:B------:R-:W-:Y:S01]  /*5c40*/  UIADD3 UR17, UPT, UPT, UR4, 0x70, URZ ;  /* 0x0000007004117890 */ /* 0x000fe2000fffe0ff */
[----:B------:R-:W-:Y:S01]  /*5c50*/  @!P1 R2UR UR7, R2 ;  /* 0x00000000020792ca */ /* 0x000fe200000e0000 */
[----:B------:R-:W-:Y:S01]  /*5c60*/  @!UP0 ULEA UR5, UR6, UR21, 0xc ;  /* 0x0000001506058291 */ /* 0x000fe2000f8e60ff */
[----:B------:R-:W-:Y:S01]  /*5c70*/  @!P1 IMAD.X R0, RZ, RZ, R13, P0 ;  /* 0x000000ffff009224 */ /* 0x000fe200000e060d */
[----:B------:R-:W-:Y:S01]  /*5c80*/  @!UP0 UIADD3 UR10, UPT, UPT, UR26, 0x30, URZ ;  /* 0x000000301a0a8890 */ /* 0x000fe2000fffe0ff */
[----:B------:R-:W-:Y:S01]  /*5c90*/  @!P1 IMAD.MOV.U32 R2, RZ, RZ, 0x1000 ;  /* 0x00001000ff029424 */ /* 0x000fe200078e00ff */
[----:B------:R-:W-:Y:S02]  /*5ca0*/  @!UP0 UIADD3 UR16, UPT, UPT, UR5, 0x200, URZ ;  /* 0x0000020005108890 */ /* 0x000fe4000fffe0ff */
[----:B------:R-:W-:Y:S02]  /*5cb0*/  @!UP0 UIADD3 UR8, UPT, UPT, UR5, 0xa00, URZ ;  /* 0x00000a0005088890 */ /* 0x000fe4000fffe0ff */
[----:B------:R-:W-:Y:S01]  /*5cc0*/  UIADD3 UR5, UPT, UPT, UR6, 0x1, URZ ;  /* 0x0000000106057890 */ /* 0x000fe2000fffe0ff */
[----:B------:R-:W-:Y:S01]  /*5cd0*/  UMOV UR30, 0x0 ;  /* 0x00000000001e7882 */ /* 0x000fe20000000000 */
[----:B------:R-:W-:Y:S02]  /*5ce0*/  UMOV UR31, 0x10000000 ;  /* 0x10000000001f7882 */ /* 0x000fe40000000000 */
[----:B------:R-:W-:Y:S01]  /*5cf0*/  UISETP.NE.AND UP0, UPT, UR5, 0x3, UPT ;  /* 0x000000030500788c */ /* 0x000fe2000bf05270 */
[----:B------:R-:W-:Y:S01]  /*5d00*/  IMAD.U32 R4, RZ, RZ, UR7 ;  /* 0x00000007ff047e24 */ /* 0x000fe2000f8e00ff */
[----:B------:R-:W-:Y:S01]  /*5d10*/  UMOV UR19, UR27 ;  /* 0x0000001b00137c82 */ /* 0x000fe20008000000 */
[----:B------:R-:W-:Y:S01]  /*5d20*/  UMOV UR20, UR36 ;  /* 0x0000002400147c82 */ /* 0x000fe20008000000 */
[----:B------:R-:W-:Y:S01]  /*5d30*/  USEL UR6, UR5, URZ, UP0 ;  /* 0x000000ff05067287 */ /* 0x000fe20008000000 */
[----:B------:R-:W-:Y:S01]  /*5d40*/  @!P1 R2UR UR5, R0 ;  /* 0x00000000000592ca */ /* 0x000fe200000e0000 */
[----:B------:R-:W-:Y:S01]  /*5d50*/  USEL UR28, URZ, 0x1, UP0 ;  /* 0x00000001ff1c7887 */ /* 0x000fe20008000000 */
[----:B------:R-:W-:Y:S01]  /*5d60*/  @!P1 R2UR UR24, R4 ;  /* 0x00000000041892ca */ /* 0x000fe200000e0000 */
[----:B------:R-:W-:Y:S01]  /*5d70*/  VOTEU.ALL UP0, P1 ;  /* 0x0000000000ff7886 */ /* 0x000fe20000800000 */
[----:B------:R-:W-:Y:S01]  /*5d80*/  UMOV UR11, UR27 ;  /* 0x0000001b000b7c82 */ /* 0x000fe20008000000 */
[----:B------:R-:W-:Y:S01]  /*5d90*/  UMOV UR12, UR36 ;  /* 0x00000024000c7c82 */ /* 0x000fe20008000000 */
[----:B------:R-:W-:Y:S01]  /*5da0*/  UMOV UR9, UR17 ;  /* 0x0000001100097c82 */ /* 0x000fe20008000000 */
        /* <DEDUP_REMOVED lines=14> */
.L_x_197:
[----:B------:R-:W-:Y:S01]  /*5e90*/  UIADD3 UR17, UPT, UPT, UR5, 0x70, URZ ;  /* 0x0000007005117890 */ /* 0x000fe2000fffe0ff */
[----:B--2---:R-:W-:Y:S01]  /*5ea0*/  @!P1 IADD3 R2, P0, PT, R12, 0x980, RZ ;  /* 0x000009800c029810 */ /* 0x004fe20007f1e0ff */
[----:B------:R-:W-:Y:S01]  /*5eb0*/  UPLOP3.LUT UP3, UPT, UPT, UPT, UPT, 0x80, 0x8 ;  /* 0x000000000008789c */ /* 0x000fe20003f6f070 */
[----:B------:R-:W-:Y:S01]  /*5ec0*/  R2UR UR30, R91 ;  /* 0x000000005b1e72ca */ /* 0x000fe200000e0000 */
[----:B------:R-:W-:Y:S01]  /*5ed0*/  UMOV UR20, UR36 ;  /* 0x0000002400147c82 */ /* 0x000fe20008000000 */
[----:B------:R-:W-:Y:S01]  /*5ee0*/  UMOV UR12, UR36 ;  /* 0x00000024000c7c82 */ /* 0x000fe20008000000 */
[----:B------:R-:W-:Y:S01]  /*5ef0*/  VOTEU.ALL UP0, P1 ;  /* 0x0000000000ff7886 */ /* 0x000fe20000800000 */
[----:B------:R-:W-:Y:S01]  /*5f00*/  UMOV UR9, UR17 ;  /* 0x0000001100097c82 */ /* 0x000fe20008000000 */
[----:B------:R-:W-:Y:S01]  /*5f10*/  @!P1 IMAD.X R0, RZ, RZ, R13, P0 ;  /* 0x000000ffff009224 */ /* 0x000fe200000e060d */
[----:B------:R-:W-:Y:S01]  /*5f20*/  R2UR UR28, R92 ;  /* 0x000000005c1c72ca */ /* 0x000fe200000e0000 */
[----:B------:R-:W-:Y:S01]  /*5f30*/  UMOV UR36, UR29 ;  /* 0x0000001d00247c82 */ /* 0x000fe20008000000 */
[----:B------:R-:W-:Y:S01]  /*5f40*/  @!UP0 ULEA UR4, UR6, UR21, 0xc ;  /* 0x0000001506048291 */ /* 0x000fe2000f8e60ff */
[C---:B------:R-:W-:Y:S01]  /*5f50*/  ISETP.NE.AND P0, PT, R10.reuse, 0x2, PT ;  /* 0x000000020a00780c */ /* 0x040fe20003f05270 */
[----:B------:R-:W-:Y:S02]  /*5f60*/  @!UP0 UIADD3 UR19, UPT, UPT, UR27, 0x40, URZ ;  /* 0x000000401b138890 */ /* 0x000fe4000fffe0ff */
[----:B------:R-:W-:Y:S01]  /*5f70*/  @!UP0 UIADD3 UR16, UPT, UPT, UR4, 0x200, URZ ;  /* 0x0000020004108890 */ /* 0x000fe2000fffe0ff */
[----:B------:R-:W-:Y:S01]  /*5f80*/  SEL R10, R10, RZ, P0 ;  /* 0x000000ff0a0a7207 */ /* 0x000fe20000000000 */
[----:B------:R-:W-:Y:S02]  /*5f90*/  @!UP0 UIADD3 UR8, UPT, UPT, UR4, 0xa00, URZ ;  /* 0x00000a0004088890 */ /* 0x000fe4000fffe0ff */
[----:B------:R-:W-:Y:S01]  /*5fa0*/  UIADD3 UR4, UPT, UPT, UR6, 0x1, URZ ;  /* 0x0000000106047890 */ /* 0x000fe2000fffe0ff */
[----:B------:R-:W-:Y:S01]  /*5fb0*/  @!P1 R2UR UR6, R2 ;  /* 0x00000000020692ca */ /* 0x000fe200000e0000 */
[----:B------:R-:W-:Y:S02]  /*5fc0*/  @!UP0 UIADD3 UR10, UPT, UPT, UR26, 0x30, URZ ;  /* 0x000000301a0a8890 */ /* 0x000fe4000fffe0ff */
[----:B------:R-:W-:Y:S01]  /*5fd0*/  UISETP.NE.AND UP0, UPT, UR4, 0x3, UPT ;  /* 0x000000030400788c */ /* 0x000fe2000bf05270 */
[----:B------:R-:W-:Y:S01]  /*5fe0*/  UMOV UR26, 0x0 ;  /* 0x00000000001a7882 */ /* 0x000fe20000000000 */
[----:B------:R-:W-:Y:S02]  /*5ff0*/  UMOV UR27, 0x10000000 ;  /* 0x10000000001b7882 */ /* 0x000fe40000000000 */
[----:B------:R-:W-:Y:S01]  /*6000*/  USEL UR25, UR4, URZ, UP0 ;  /* 0x000000ff04197287 */ /* 0x000fe20008000000 */
[----:B------:R-:W-:Y:S01]  /*6010*/  @!P1 R2UR UR4, R0 ;  /* 0x00000000000492ca */ /* 0x000fe200000e0000 */
[----:B------:R-:W-:Y:S01]  /*6020*/  USEL UR24, URZ, 0x1, UP0 ;  /* 0x00000001ff187887 */ /* 0x000fe20008000000 */
[----:B------:R-:W-:Y:S01]  /*6030*/  SEL R0, RZ, 0x1, P0 ;  /* 0x00000001ff007807 */ /* 0x000fe20000000000 */
[----:B------:R-:W-:Y:S01]  /*6040*/  VOTEU.ALL UP0, P1 ;  /* 0x0000000000ff7886 */ /* 0x000fe20000800000 */
[----:B------:R-:W-:Y:S01]  /*6050*/  UMOV UR11, UR19 ;  /* 0x00000013000b7c82 */ /* 0x000fe20008000000 */
[----:B------:R-:W-:Y:S01]  /*6060*/  IMAD.U32 R4, RZ, RZ, UR6 ;  /* 0x00000006ff047e24 */ /* 0x000fe2000f8e00ff */
[----:B------:R-:W-:Y:S02]  /*6070*/  LOP3.LUT R9, R9, R0, RZ, 0x3c, !PT ;  /* 0x0000000009097212 */ /* 0x000fe400078e3cff */
[----:B------:R-:W-:Y:S02]  /*6080*/  LOP3.LUT R11, R11, UR24, RZ, 0x3c, !PT ;  /* 0x000000180b0b7c12 */ /* 0x000fe4000f8e3cff */
[----:B------:R-:W-:Y:S03]  /*6090*/  @!P1 R2UR UR6, R4 ;  /* 0x00000000040692ca */ /* 0x000fe600000e0000 */
[----:B------:R-:W-:Y:S01]  /*60a0*/  IMAD.U32 R5, RZ, RZ, UR4 ;  /* 0x00000004ff057e24 */ /* 0x000fe2000f8e00ff */
[----:B------:R-:W-:Y:S04]  /*60b0*/  UPRMT UR4, UR52, 0x654, UR17 ;  /* 0x0000065434047896 */ /* 0x000fe80008000011 */
[----:B------:R-:W-:Y:S11]  /*60c0*/  @!P1 R2UR UR7, R5 ;  /* 0x00000000050792ca */ /* 0x000ff600000e0000 */
[----:B------:R-:W-:Y:S02]  /*60d0*/  @!UPT UIADD3 URZ, UPT, UPT, URZ, URZ, URZ ;  /* 0x000000fffffff290 */ /* 0x000fe4000fffe0ff */
[----:B------:R2:W-:Y:S01]  /*60e0*/  @!UP0 UTMALDG.3D [UR16], [UR6], desc[UR26] ;  /* 0x00001a10060085b4 */ /* 0x0005e20008011000 */
[----:B------:R-:W-:Y:S05]  /*60f0*/  VOTEU.ALL UP0, P1 ;  /* 0x0000000000ff7886 */ /* 0x000fea0000800000 */
[----:B------:R3:W-:Y:S01]  /*6100*/  @!UP0 UTMALDG.3D [UR8], [UR6], desc[UR26] ;  /* 0x00001a08060085b4 */ /* 0x0007e20008011000 */
[----:B------:R4:W-:Y:S01]  /*6110*/  @!P1 SYNCS.ARRIVE.TRANS64.RED.A0TR RZ, [UR5+0x70], R3 ;  /* 0x00007003ffff99a7 */ /* 0x0009e20008300405 */
[----:B------:R-:W-:Y:S01]  /*6120*/  SYNCS.ARRIVE.TRANS64.RED.A1T0 RZ, [UR4], RZ ;  /* 0x000000ffffff79a7 */ /* 0x000fe20008100404 */
[----:B--2---:R-:W-:Y:S02]  /*6130*/  UIADD3 UR20, UPT, UPT, UR14, UR28, URZ ;  /* 0x0000001c0e147290 */ /* 0x004fe4000fffe0ff */
[----:B---3--:R-:W-:Y:S01]  /*6140*/  UIADD3 UR26, UPT, UPT, UR13, UR30, URZ ;  /* 0x0000001e0d1a7290 */ /* 0x008fe2000fffe0ff */
[----:B------:R-:W-:Y:S11]  /*6150*/  BRA.U UP2, `(.L_x_92) ;  /* 0xffffffed02587547 */ /* 0x000ff6000b83ffff */
[----:B------:R-:W-:Y:S01]  /*6160*/  UIADD3 UR21, UPT, UPT, UR21, 0x88, URZ ;  /* 0x0000008815157890 */ /* 0x000fe2000fffe0ff */
[----:B------:R-:W-:-:S03]  /*6170*/  SHF.L.U32 R2, R11, 0x1f, RZ ;  /* 0x0000001f0b027819 */ /* 0x000fc600000006ff */
[----:B------:R-:W-:-:S09]  /*6180*/  ULEA UR4, UR25, UR21, 0x3 ;  /* 0x0000001519047291 */ /* 0x000fd2000f8e18ff */
[----:B------:R-:W2:Y:S02]  /*6190*/  SYNCS.PHASECHK.TRANS64.TRYWAIT P0, [UR4], R2 ;  /* 0x00000002ff0075a7 */ /* 0x000ea40008001104 */
[----:B--2---:R-:W-:Y:S05]  /*61a0*/  @!P0 BRA `(.L_x_93) ;  /* 0x0000005c00988947 */ /* 0x004fea0003800000 */
.L_x_199:
[----:B------:R-:W-:-:S04]  /*61b0*/  UIADD3 UR4, UPT, UPT, UR25, 0x1, URZ ;  /* 0x0000000119047890 */ /* 0x000fc8000fffe0ff */
[----:B------:R-:W-:-:S04]  /*61c0*/  UISETP.NE.AND UP0, UPT, UR4, 0x3, UPT ;  /* 0x000000030400788c */ /* 0x000fc8000bf05270 */
[----:B------:R-:W-:Y:S02]  /*61d0*/  USEL UR6, URZ, 0x1, UP0 ;  /* 0x00000001ff067887 */ /* 0x000fe40008000000 */
[----:B------:R-:W-:-:S04]  /*61e0*/  USEL UR4, UR4, URZ, UP0 ;  /* 0x000000ff04047287 */ /* 0x000fc80008000000 */
[----:B------:R-:W-:Y:S01]  /*61f0*/  ULEA UR5, UR4, UR21, 0x3 ;  /* 0x0000001504057291 */ /* 0x000fe2000f8e18ff */
[----:B------:R-:W-:-:S04]  /*6200*/  LOP3.LUT R11, R11, UR6, RZ, 0x3c, !PT ;  /* 0x000000060b0b7c12 */ /* 0x000fc8000f8e3cff */
[----:B--2---:R-:W-:-:S04]  /*6210*/  SHF.L.U32 R2, R11, 0x1f, RZ ;  /* 0x0000001f0b027819 */ /* 0x004fc800000006ff */
[----:B------:R-:W2:Y:S02]  /*6220*/  SYNCS.PHASECHK.TRANS64.TRYWAIT P0, [UR5], R2 ;  /* 0x00000002ff0075a7 */ /* 0x000ea40008001105 */
[----:B--2---:R-:W-:Y:S05]  /*6230*/  @!P0 BRA `(.L_x_94) ;  /* 0x0000005c008c8947 */ /* 0x004fea0003800000 */
.L_x_201:
[----:B------:R-:W-:-:S04]  /*6240*/  UIADD3 UR4, UPT, UPT, UR4, 0x1, URZ ;  /* 0x0000000104047890 */ /* 0x000fc8000fffe0ff */
[----:B------:R-:W-:-:S04]  /*6250*/  UISETP.NE.AND UP0, UPT, UR4, 0x3, UPT ;  /* 0x000000030400788c */ /* 0x000fc8000bf05270 */
[----:B------:R-:W-:Y:S02]  /*6260*/  USEL UR5, URZ, 0x1, UP0 ;  /* 0x00000001ff057887 */ /* 0x000fe40008000000 */
[----:B------:R-:W-:-:S04]  /*6270*/  USEL UR4, UR4, URZ, UP0 ;  /* 0x000000ff04047287 */ /* 0x000fc80008000000 */
[----:B------:R-:W-:Y:S01]  /*6280*/  ULEA UR4, UR4, UR21, 0x3 ;  /* 0x0000001504047291 */ /* 0x000fe2000f8e18ff */
[----:B--2---:R-:W-:-:S04]  /*6290*/  LOP3.LUT R2, R11, UR5, RZ, 0x3c, !PT ;  /* 0x000000050b027c12 */ /* 0x004fc8000f8e3cff */
[----:B------:R-:W-:Y:S01]  /*62a0*/  SHF.L.U32 R2, R2, 0x1f, RZ ;  /* 0x0000001f02027819 */ /* 0x000fe200000006ff */
[----:B------:R-:W-:-:S07]  /*62b0*/  IMAD.U32 R0, RZ, RZ, UR4 ;  /* 0x00000004ff007e24 */ /* 0x000fce000f8e00ff */
.L_x_95:
[----:B--2---:R2:W3:Y:S02]  /*62c0*/  SYNCS.PHASECHK.TRANS64.TRYWAIT P0, [R0+URZ], R2 ;  /* 0x00000002000075a7 */ /* 0x0044e400080011ff */
[----:B---3--:R-:W-:Y:S05]  /*62d0*/  @!P0 NANOSLEEP.SYNCS 0x989680 ;  /* 0x009896800000895d */ /* 0x008fea0003900000 */
[----:B------:R-:W3:Y:S02]  /*62e0*/  @!P0 SYNCS.PHASECHK.TRANS64 P0, [R0+URZ], R2 ;  /* 0x00000002000085a7 */ /* 0x000ee400080010ff */
[----:B-1-3--:R-:W-:Y:S05]  /*62f0*/  @P0 EXIT ;  /* 0x000000000000094d */ /* 0x00afea0003800000 */
[----:B------:R-:W-:Y:S05]  /*6300*/  BRA `(.L_x_95) ;  /* 0xfffffffc00ec7947 */ /* 0x000fea000383ffff */
.L_x_81:
[----:B------:R-:W-:-:S06]  /*6310*/  UISETP.GE.AND UP0, UPT, UR21, 0x4, UPT ;  /* 0x000000041500788c */ /* 0x000fcc000bf06270 */
[----:B------:R-:W-:-:S13]  /*6320*/  PLOP3.LUT P0, PT, PT, PT, UP0, 0x80, 0x8 ;  /* 0x000000000008781c */ /* 0x000fda0003f0f008 */
[----:B-1----:R-:W-:Y:S05]  /*6330*/  @!P0 EXIT ;  /* 0x000000000000894d */ /* 0x002fea0003800000 */
[----:B------:R-:W-:Y:S01]  /*6340*/  BAR.SYNC.DEFER_BLOCKING 0x6, 0xa0 ;  /* 0x0182800000007b1d */ /* 0x000fe20000010000 */
[C---:B------:R-:W-:Y:S01]  /*6350*/  IMAD.SHL.U32 R83, R81.reuse, 0x10, RZ ;  /* 0x0000001051537824 */ /* 0x040fe200078e00ff */
[C---:B------:R-:W-:Y:S01]  /*6360*/  LOP3.LUT R84, R86.reuse, 0x3, RZ, 0xc0, !PT ;  /* 0x0000000356547812 */ /* 0x040fe200078ec0ff */
[C---:B------:R-:W-:Y:S01]  /*6370*/  IMAD.SHL.U32 R82, R81.reuse, 0x2, RZ ;  /* 0x0000000251527824 */ /* 0x040fe200078e00ff */
[----:B------:R-:W-:Y:S01]  /*6380*/  CS2R R78, SRZ ;  /* 0x00000000004e7805 */ /* 0x000fe2000001ff00 */
[----:B------:R-:W-:Y:S01]  /*6390*/  IMAD.SHL.U32 R2, R86, 0x200, RZ ;  /* 0x0000020056027824 */ /* 0x000fe200078e00ff */
[----:B------:R-:W-:Y:S01]  /*63a0*/  UMOV UR4, 0x400 ;  /* 0x0000040000047882 */ /* 0x000fe20000000000 */
[----:B------:R-:W1:Y:S01]  /*63b0*/  LDCU UR5, c[0x0][0x370] ;  /* 0x00006e00ff0577ac */ /* 0x000e620008000800 */
[----:B------:R-:W2:Y:S01]  /*63c0*/  LDC.64 R74, c[0x0][0xcb0] ;  /* 0x00032c00ff4a7b82 */ /* 0x000ea20000000a00 */
[----:B------:R-:W-:Y:S01]  /*63d0*/  IMAD.U32 R81, R81, 0x10000, RZ ;  /* 0x0001000051517824 */ /* 0x000fe200078e00ff */
[C---:B------:R-:W-:Y:S01]  /*63e0*/  LOP3.LUT R6, R83.reuse, 0x40, RZ, 0xc0, !PT ;  /* 0x0000004053067812 */ /* 0x040fe200078ec0ff */
[----:B------:R-:W-:Y:S01]  /*63f0*/  ULEA UR4, UR52, UR4, 0x18 ;  /* 0x0000000434047291 */ /* 0x000fe2000f8ec0ff */
[----:B------:R-:W-:Y:S01]  /*6400*/  LOP3.LUT R3, R83, 0x1b0, RZ, 0xc0, !PT ;  /* 0x000001b053037812 */ /* 0x000fe200078ec0ff */
[----:B------:R-:W3:Y:S01]  /*6410*/  LDCU.64 UR6, c[0x0][0xc90] ;  /* 0x00019200ff0677ac */ /* 0x000ee20008000a00 */
[----:B------:R-:W-:Y:S01]  /*6420*/  LOP3.LUT R82, R6, 0x8, R82, 0xf8, !PT ;  /* 0x0000000806527812 */ /* 0x000fe200078ef852 */
[----:B------:R-:W-:Y:S01]  /*6430*/  IMAD.MOV.U32 R80, RZ, RZ, RZ ;  /* 0x000000ffff507224 */ /* 0x000fe200078e00ff */
[----:B------:R-:W4:Y:S01]  /*6440*/  LDC.64 R72, c[0x0][0xca8] ;  /* 0x00032a00ff487b82 */ /* 0x000f220000000a00 */
[----:B------:R-:W-:Y:S01]  /*6450*/  LOP3.LUT R2, R3, 0x200, R2, 0xf8, !PT ;  /* 0x0000020003027812 */ /* 0x000fe200078ef802 */
[----:B------:R-:W-:Y:S01]  /*6460*/  IMAD.MOV.U32 R77, RZ, RZ, RZ ;  /* 0x000000ffff4d7224 */ /* 0x000fe200078e00ff */
[----:B------:R-:W-:Y:S01]  /*6470*/  LOP3.LUT R81, R81, 0x200000, RZ, 0xc0, !PT ;  /* 0x0020000051517812 */ /* 0x000fe200078ec0ff */
[----:B------:R-:W2:Y:S01]  /*6480*/  LDCU UR43, c[0x0][0xf0c] ;  /* 0x0001e180ff2b77ac */ /* 0x000ea20008000800 */
[----:B------:R-:W-:-:S02]  /*6490*/  LOP3.LUT P0, RZ, R83, 0x40, RZ, 0xc0, !PT ;  /* 0x0000004053ff7812 */ /* 0x000fc4000780c0ff */
[----:B------:R-:W-:Y:S01]  /*64a0*/  LOP3.LUT R82, R2, R82, RZ, 0xfc, !PT ;  /* 0x0000005202527212 */ /* 0x000fe200078efcff */
[----:B------:R-:W2:Y:S01]  /*64b0*/  LDS R0, [UR4+0x140] ;  /* 0x00014004ff007984 */ /* 0x000ea20008000800 */
[----:B-1----:R-:W-:Y:S01]  /*64c0*/  IMAD.U32 R90, RZ, RZ, UR5 ;  /* 0x00000005ff5a7e24 */ /* 0x002fe2000f8e00ff */
[----:B------:R-:W1:Y:S01]  /*64d0*/  LDCU UR5, c[0x0][0x374] ;  /* 0x00006e80ff0577ac */ /* 0x000e620008000800 */
[----:B------:R-:W-:Y:S01]  /*64e0*/  P2R R2, PR, RZ, 0x1 ;  /* 0x00000001ff027803 */ /* 0x000fe20000000000 */
[----:B------:R-:W-:Y:S01]  /*64f0*/  UIADD3 UR4, UPT, UPT, UR4, 0x200, URZ ;  /* 0x0000020004047890 */ /* 0x000fe2000fffe0ff */
[----:B---3--:R-:W-:Y:S01]  /*6500*/  IMAD.U32 R88, RZ, RZ, UR6 ;  /* 0x00000006ff587e24 */ /* 0x008fe2000f8e00ff */
[----:B------:R-:W-:Y:S01]  /*6510*/  MOV R87, UR7 ;  /* 0x0000000700577c02 */ /* 0x000fe20008000f00 */
[----:B------:R-:W3:Y:S03]  /*6520*/  LDCU UR39, c[0x0][0xf30] ;  /* 0x0001e600ff2777ac */ /* 0x000ee60008000800 */
[----:B------:R-:W-:Y:S01]  /*6530*/  MOV R94, UR4 ;  /* 0x00000004005e7c02 */ /* 0x000fe20008000f00 */
[----:B------:R-:W2:Y:S01]  /*6540*/  LDCU.64 UR58, c[0x0][0xc88] ;  /* 0x00019100ff3a77ac */ /* 0x000ea20008000a00 */
[----:B------:R-:W2:Y:S01]  /*6550*/  LDCU.64 UR40, c[0x0][0xf28] ;  /* 0x0001e500ff2877ac */ /* 0x000ea20008000a00 */
[----:B-1----:R-:W-:Y:S01]  /*6560*/  IMAD.U32 R89, RZ, RZ, UR5 ;  /* 0x00000005ff597e24 */ /* 0x002fe2000f8e00ff */
[----:B------:R-:W1:Y:S01]  /*6570*/  LDCU.128 UR60, c[0x0][0xf10] ;  /* 0x0001e200ff3c77ac */ /* 0x000e620008000c00 */
[----:B------:R-:W-:Y:S01]  /*6580*/  UMOV UR57, 0x1 ;  /* 0x0000000100397882 */ /* 0x000fe20000000000 */
[----:B------:R-:W-:Y:S01]  /*6590*/  UMOV UR45, URZ ;  /* 0x000000ff002d7c82 */ /* 0x000fe20008000000 */
[----:B------:R-:W-:Y:S01]  /*65a0*/  UMOV UR56, URZ ;  /* 0x000000ff00387c82 */ /* 0x000fe20008000000 */
[----:B------:R-:W-:Y:S01]  /*65b0*/  UMOV UR52, URZ ;  /* 0x000000ff00347c82 */ /* 0x000fe20008000000 */
[----:B-1234-:R-:W-:-:S07]  /*65c0*/  IMAD.IADD R81, R0, 0x1, R81 ;  /* 0x0000000100517824 */ /* 0x01efce00078e0251 */
.L_x_154:
[----:B-1----:R-:W1:Y:S01]  /*65d0*/  S2UR UR44, SR_CgaCtaId ;  /* 0x00000000002c79c3 */ /* 0x002e620000008800 */
[----:B------:R-:W-:Y:S01]  /*65e0*/  UMOV UR4, 0x400 ;  /* 0x0000040000047882 */ /* 0x000fe20000000000 */
[----:B------:R-:W-:Y:S01]  /*65f0*/  SHF.L.U32 R2, R78, 0x1f, RZ ;  /* 0x0000001f4e027819 */ /* 0x000fe200000006ff */
[----:B-1----:R-:W-:Y:S06]  /*6600*/  ULEA UR44, UR44, UR4, 0x18 ;  /* 0x000000042c2c7291 */ /* 0x002fec000f8ec0ff */
[C---:B------:R-:W-:Y:S02]  /*6610*/  LEA R0, R77.reuse, UR44, 0x3 ;  /* 0x0000002c4d007c11 */ /* 0x040fe4000f8e18ff */
[----:B------:R-:W-:Y:S02]  /*6620*/  LEA R4, R77, UR44, 0x4 ;  /* 0x0000002c4d047c11 */ /* 0x000fe4000f8e20ff */
[----:B------:R-:W1:Y:S02]  /*6630*/  SYNCS.PHASECHK.TRANS64.TRYWAIT P0, [R0+URZ+0xb0], R2 ;  /* 0x0000b002000075a7 */ /* 0x000e6400080011ff */
[----:B-1----:R-:W-:Y:S05]  /*6640*/  @!P0 BRA `(.L_x_96) ;  /* 0x0000005800a08947 */ /* 0x002fea0003800000 */
.L_x_202:
[----:B------:R-:W-:Y:S01]  /*6650*/  R2UR UR7, R93 ;  /* 0x000000005d0772ca */ /* 0x000fe200000e0000 */
[----:B------:R-:W2:Y:S01]  /*6660*/  LDS.128 R4, [R4+0x120] ;  /* 0x0001200004047984 */ /* 0x000ea20000000c00 */
[----:B-1----:R-:W-:Y:S01]  /*6670*/  VIADD R0, R0, 0xc0 ;  /* 0x000000c000007836 */ /* 0x002fe20000000000 */
[----:B------:R-:W-:Y:S04]  /*6680*/  UISETP.GE.AND UP0, UPT, UR42, 0x1, UPT ;  /* 0x000000012a00788c */ /* 0x000fe8000bf06270 */
[----:B------:R-:W-:Y:S01]  /*6690*/  PRMT R0, RZ, 0x654, R0 ;  /* 0x00000654ff007816 */ /* 0x000fe20000000000 */
[----:B------:R-:W-:Y:S01]  /*66a0*/  @!PT LDS RZ, [RZ] ;  /* 0x00000000fffff984 */ /* 0x000fe20000000800 */
[----:B------:R-:W-:Y:S01]  /*66b0*/  @!PT LDS RZ, [RZ] ;  /* 0x00000000fffff984 */ /* 0x000fe20000000800 */
[----:B------:R-:W-:Y:S01]  /*66c0*/  @!PT LDS RZ, [RZ] ;  /* 0x00000000fffff984 */ /* 0x000fe20000000800 */
[----:B------:R-:W-:Y:S01]  /*66d0*/  @!PT LDS RZ, [RZ] ;  /* 0x00000000fffff984 */ /* 0x000fe20000000800 */
[----:B------:R1:W-:Y:S06]  /*66e0*/  MEMBAR.ALL.CTA ;  /* 0x0000000000007992 */ /* 0x0003ec0000008000 */
[----:B-1----:R-:W1:Y:S02]  /*66f0*/  FENCE.VIEW.ASYNC.S ;  /* 0x00000000000073c6 */ /* 0x002e640000000000 */
[----:B-1----:R1:W-:Y:S01]  /*6700*/  SYNCS.ARRIVE.TRANS64.RED.A1T0 RZ, [R0+URZ], RZ ;  /* 0x000000ff00ff79a7 */ /* 0x0023e200081004ff */
[----:B--2---:R-:W-:Y:S11]  /*6710*/  LOP3.LUT P0, RZ, R6, 0x1, RZ, 0xc0, !PT ;  /* 0x0000000106ff7812 */ /* 0x004ff6000780c0ff */
[----:B------:R-:W-:Y:S02]  /*6720*/  @!UPT UIADD3 URZ, UPT, UPT, URZ, URZ, URZ ;  /* 0x000000fffffff290 */ /* 0x000fe4000fffe0ff */
[----:B------:R-:W-:Y:S01]  /*6730*/  VOTEU.ANY UP1, P0 ;  /* 0x0000000000ff7886 */ /* 0x000fe20000020100 */
[----:B------:R-:W-:Y:S01]  /*6740*/  PLOP3.LUT P0, PT, PT, PT, UP1, 0x80, 0x8 ;  /* 0x000000000008781c */ /* 0x000fe20003f0f018 */
[----:B------:R-:W-:Y:S06]  /*6750*/  UP2UR UR4, UPR, URZ, 0x2 ;  /* 0x00000002ff047883 */ /* 0x000fec0008000000 */
[----:B------:R-:W-:Y:S06]  /*6760*/  IMAD.U32 R95, RZ, RZ, UR4 ;  /* 0x00000004ff5f7e24 */ /* 0x000fec000f8e00ff */
[----:B------:R-:W-:Y:S02]  /*6770*/  @P0 SHF.R.U32.HI R2, RZ, 0x10, R5 ;  /* 0x00000010ff020819 */ /* 0x000fe40000011605 */
[----:B------:R-:W-:Y:S02]  /*6780*/  @P0 MOV R3, R4 ;  /* 0x0000000400030202 */ /* 0x000fe40000000f00 */
[----:B------:R-:W-:Y:S02]  /*6790*/  @P0 R2UR UR4, R2 ;  /* 0x00000000020402ca */ /* 0x000fe400000e0000 */
[----:B------:R-:W-:Y:S02]  /*67a0*/  @P0 LOP3.LUT R4, R5, 0xffff, RZ, 0xc0, !PT ;  /* 0x0000ffff05040812 */ /* 0x000fe400078ec0ff */
[----:B------:R-:W-:Y:S02]  /*67b0*/  @P0 R2UR UR6, R3 ;  /* 0x00000000030602ca */ /* 0x000fe400000e0000 */
[----:B------:R-:W-:Y:S07]  /*67c0*/  @P0 R2UR UR5, R4 ;  /* 0x00000000040502ca */ /* 0x000fee00000e0000 */
[----:B------:R-:W-:Y:S02]  /*67d0*/  @UP1 UMOV UR7, UR4 ;  /* 0x0000000400071c82 */ /* 0x000fe40008000000 */
[----:B------:R-:W-:Y:S02]  /*67e0*/  IMAD.U32 R93, RZ, RZ, UR7 ;  /* 0x00000007ff5d7e24 */ /* 0x000fe4000f8e00ff */
[----:B------:R-:W-:Y:S02]  /*67f0*/  @UP1 UMOV UR38, UR6 ;  /* 0x0000000600261c82 */ /* 0x000fe40008000000 */
[----:B------:R-:W-:Y:S01]  /*6800*/  @UP1 UMOV UR37, UR5 ;  /* 0x0000000500251c82 */ /* 0x000fe20008000000 */
[----:B-1----:R-:W-:Y:S05]  /*6810*/  BRA.U !UP0, `(.L_x_97) ;  /* 0x0000000108d47547 */ /* 0x002fea000b800000 */
[----:B------:R-:W1:Y:S01]  /*6820*/  LDCU UR13, c[0x0][0xf20] ;  /* 0x0001e400ff0d77ac */ /* 0x000e620008000800 */
[----:B------:R-:W-:Y:S02]  /*6830*/  R2UR UR14, R89 ;  /* 0x00000000590e72ca */ /* 0x000fe400000e0000 */
[----:B------:R-:W-:Y:S01]  /*6840*/  R2UR UR12, R90 ;  /* 0x000000005a0c72ca */ /* 0x000fe200000e0000 */
[----:B------:R-:W-:Y:S02]  /*6850*/  UISETP.NE.AND UP0, UPT, UR62, 0x1, UPT ;  /* 0x000000013e00788c */ /* 0x000fe4000bf05270 */
[----:B------:R-:W-:Y:S02]  /*6860*/  UIMAD.WIDE.U32 UR8, UR37, UR63, URZ ;  /* 0x0000003f250872a5 */ /* 0x000fe4000f8e00ff */
[----:B------:R-:W-:Y:S02]  /*6870*/  UIMAD.WIDE.U32 UR10, UR38, UR60, URZ ;  /* 0x0000003c260a72a5 */ /* 0x000fe4000f8e00ff */
[----:B------:R-:W-:Y:S02]  /*6880*/  UISETP.NE.AND UP1, UPT, UR43, 0x1, UPT ;  /* 0x000000012b00788c */ /* 0x000fe4000bf25270 */
[----:B------:R-:W-:Y:S02]  /*6890*/  UISETP.NE.AND UP2, UPT, UR42, 0x1, UPT ;  /* 0x000000012a00788c */ /* 0x000fe4000bf45270 */
[----:B------:R-:W-:Y:S02]  /*68a0*/  UIMAD.WIDE.U32 UR4, UR14, UR63, URZ ;  /* 0x0000003f0e0472a5 */ /* 0x000fe4000f8e00ff */
[----:B------:R-:W-:Y:S05]  /*68b0*/  UIMAD.WIDE.U32 UR6, UR12, UR60, URZ ;  /* 0x0000003c0c0672a5 */ /* 0x000fea000f8e00ff */
[----:B------:R-:W-:Y:S02]  /*68c0*/  UMOV UR4, UR5 ;  /* 0x0000000500047c82 */ /* 0x000fe40008000000 */
[----:B-1----:R-:W-:Y:S03]  /*68d0*/  USHF.R.U32.HI UR5, URZ, UR13, UR4 ;  /* 0x0000000dff057299 */ /* 0x002fe60008011604 */
[----:B------:R-:W-:Y:S02]  /*68e0*/  UMOV UR4, UR7 ;  /* 0x0000000700047c82 */ /* 0x000fe40008000000 */
[----:B------:R-:W-:Y:S02]  /*68f0*/  USHF.R.U32.HI UR7, URZ, UR61, UR4 ;  /* 0x0000003dff077299 */ /* 0x000fe40008011604 */
[----:B------:R-:W-:Y:S02]  /*6900*/  USEL UR4, UR14, UR5, !UP0 ;  /* 0x000000050e047287 */ /* 0x000fe4000c000000 */
[----:B------:R-:W-:Y:S01]  /*6910*/  USEL UR7, UR12, UR7, !UP1 ;  /* 0x000000070c077287 */ /* 0x000fe2000c800000 */
[----:B------:R-:W-:Y:S01]  /*6920*/  UMOV UR5, UR9 ;  /* 0x0000000900057c82 */ /* 0x000fe20008000000 */
[----:B------:R-:W-:Y:S02]  /*6930*/  UIMAD.WIDE.U32 UR8, UR4, UR40, URZ ;  /* 0x00000028040872a5 */ /* 0x000fe4000f8e00ff */
[----:B------:R-:W-:Y:S03]  /*6940*/  USHF.R.U32.HI UR6, URZ, UR13, UR5 ;  /* 0x0000000dff067299 */ /* 0x000fe60008011605 */
[----:B------:R-:W-:Y:S01]  /*6950*/  UMOV UR5, UR11 ;  /* 0x0000000b00057c82 */ /* 0x000fe20008000000 */
[----:B------:R-:W-:Y:S02]  /*6960*/  UIMAD.WIDE.U32 UR10, UR7, UR40, URZ ;  /* 0x00000028070a72a5 */ /* 0x000fe4000f8e00ff */
[----:B------:R-:W-:Y:S02]  /*6970*/  USHF.R.U32.HI UR12, URZ, UR61, UR5 ;  /* 0x0000003dff0c7299 */ /* 0x000fe40008011605 */
[----:B------:R-:W-:Y:S01]  /*6980*/  USEL UR6, UR37, UR6, !UP0 ;  /* 0x0000000625067287 */ /* 0x000fe2000c000000 */
[----:B------:R-:W-:Y:S02]  /*6990*/  UMOV UR5, UR9 ;  /* 0x0000000900057c82 */ /* 0x000fe40008000000 */
[----:B------:R-:W-:Y:S01]  /*69a0*/  UMOV UR10, UR11 ;  /* 0x0000000b000a7c82 */ /* 0x000fe20008000000 */
[----:B------:R-:W-:Y:S02]  /*69b0*/  @UP2 USHF.R.U32.HI UR4, URZ, UR41, UR5 ;  /* 0x00000029ff042299 */ /* 0x000fe40008011605 */
[----:B------:R-:W-:Y:S02]  /*69c0*/  @UP2 USHF.R.U32.HI UR7, URZ, UR41, UR10 ;  /* 0x00000029ff072299 */ /* 0x000fe4000801160a */
[----:B------:R-:W-:Y:S02]  /*69d0*/  UIMAD UR4, UR42, UR4, URZ ;  /* 0x000000042a0472a4 */ /* 0x000fe4000f8e02ff */
[----:B------:R-:W-:Y:S02]  /*69e0*/  UIMAD.WIDE.U32 UR10, UR6, UR40, URZ ;  /* 0x00000028060a72a5 */ /* 0x000fe4000f8e00ff */
[----:B------:R-:W-:Y:S02]  /*69f0*/  USEL UR5, UR38, UR12, !UP1 ;  /* 0x0000000c26057287 */ /* 0x000fe4000c800000 */
[----:B------:R-:W-:Y:S02]  /*6a00*/  UIMAD UR8, UR42, UR7, URZ ;  /* 0x000000072a0872a4 */ /* 0x000fe4000f8e02ff */
[----:B------:R-:W-:Y:S03]  /*6a10*/  UISETP.GE.AND UP0, UPT, UR6, UR4, UPT ;  /* 0x000000040600728c */ /* 0x000fe6000bf06270 */
[----:B------:R-:W-:Y:S01]  /*6a20*/  UMOV UR4, UR11 ;  /* 0x0000000b00047c82 */ /* 0x000fe20008000000 */
[----:B------:R-:W-:Y:S02]  /*6a30*/  UISETP.GE.OR UP0, UPT, UR5, UR8, UP0 ;  /* 0x000000080500728c */ /* 0x000fe40008706670 */
[----:B------:R-:W-:Y:S02]  /*6a40*/  USHF.R.U32.HI UR4, URZ, UR41, UR4 ;  /* 0x00000029ff047299 */ /* 0x000fe40008011604 */
[----:B------:R-:W-:Y:S02]  /*6a50*/  UIMAD.WIDE.U32 UR8, UR5, UR40, URZ ;  /* 0x00000028050872a5 */ /* 0x000fe4000f8e00ff */
[----:B------:R-:W-:Y:S02]  /*6a60*/  USEL UR11, UR6, UR4, !UP2 ;  /* 0x00000004060b7287 */ /* 0x000fe4000d000000 */
[----:B------:R-:W-:Y:S02]  /*6a70*/  UIADD3 UR8, UPT, UPT, -UR5, URZ, URZ ;  /* 0x000000ff05087290 */ /* 0x000fe4000fffe1ff */
[----:B------:R-:W-:Y:S01]  /*6a80*/  UIADD3 UR10, UPT, UPT, -UR11, URZ, URZ ;  /* 0x000000ff0b0a7290 */ /* 0x000fe2000fffe1ff */
[----:B------:R-:W-:Y:S01]  /*6a90*/  @!UP0 UMOV UR4, UR9 ;  /* 0x0000000900048c82 */ /* 0x000fe20008000000 */
[----:B------:R-:W-:Y:S02]  /*6aa0*/  UIADD3 UR9, UPT, UPT, -UR6, URZ, URZ ;  /* 0x000000ff06097290 */ /* 0x000fe4000fffe1ff */
[----:B------:R-:W-:Y:S02]  /*6ab0*/  @!UP0 USHF.R.U32.HI UR4, URZ, UR41, UR4 ;  /* 0x00000029ff048299 */ /* 0x000fe40008011604 */
[----:B------:R-:W-:Y:S02]  /*6ac0*/  UIMAD UR10, UR42, UR10, UR6 ;  /* 0x0000000a2a0a72a4 */ /* 0x000fe4000f8e0206 */
[----:B------:R-:W-:Y:S04]  /*6ad0*/  @!UP0 USEL UR4, UR5, UR4, !UP2 ;  /* 0x0000000405048287 */ /* 0x000fe8000d000000 */
[----:B------:R-:W-:Y:S02]  /*6ae0*/  @!UP0 UIMAD UR10, UR7, UR10, UR4 ;  /* 0x0000000a070a82a4 */ /* 0x000fe4000f8e0204 */
[----:B------:R-:W-:Y:S02]  /*6af0*/  @!UP0 UIADD3 UR11, UPT, UPT, UR11, -UR4, URZ ;  /* 0x800000040b0b8290 */ /* 0x000fe4000fffe0ff */
[----:B------:R-:W-:Y:S02]  /*6b00*/  UIMAD UR7, UR43, UR8, UR38 ;  /* 0x000000082b0772a4 */ /* 0x000fe4000f8e0226 */
[----:B------:R-:W-:Y:S02]  /*6b10*/  @!UP0 UIMAD UR6, UR11, UR42, UR5 ;  /* 0x0000002a0b0682a4 */ /* 0x000fe4000f8e0205 */
[----:B------:R-:W-:Y:S01]  /*6b20*/  UIMAD UR4, UR62, UR9, UR37 ;  /* 0x000000093e0472a4 */ /* 0x000fe2000f8e0225 */
[----:B------:R-:W-:Y:S02]  /*6b30*/  @!UP0 UMOV UR5, UR10 ;  /* 0x0000000a00058c82 */ /* 0x000fe40008000000 */
[----:B------:R-:W-:Y:S02]  /*6b40*/  UIMAD UR38, UR5, UR43, UR7 ;  /* 0x0000002b052672a4 */ /* 0x000fe4000f8e0207 */
[----:B------:R-:W-:Y:S11]  /*6b50*/  UIMAD UR37, UR6, UR62, UR4 ;  /* 0x0000003e062572a4 */ /* 0x000ff6000f8e0204 */
[----:B------:R-:W-:Y:S01]  /*6b60*/  @!UPT UIADD3 URZ, UPT, UPT, URZ, URZ, URZ ;  /* 0x000000fffffff290 */ /* 0x000fe2000fffe0ff */
.L_x_97:
[----:B------:R-:W-:Y:S01]  /*6b70*/  UISETP.NE.AND UP0, UPT, UR39, 0x1, UPT ;  /* 0x000000012700788c */ /* 0x000fe2000bf05270 */
[----:B------:R-:W-:Y:S01]  /*6b80*/  R2UR UR11, R94 ;  /* 0x000000005e0b72ca */ /* 0x000fe200000e0000 */
[----:B------:R-:W-:Y:S01]  /*6b90*/  USHF.L.U32 UR50, UR20, 0x7, URZ ;  /* 0x0000000714327899 */ /* 0x000fe200080006ff */
[----:B------:R-:W-:Y:S01]  /*6ba0*/  IADD3 R77, PT, PT, R77, 0x1, RZ ;  /* 0x000000014d4d7810 */ /* 0x000fe20007ffe0ff */
[----:B------:R-:W-:Y:S07]  /*6bb0*/  USHF.L.U32 UR49, UR26, 0x6, URZ ;  /* 0x000000061a317899 */ /* 0x000fee00080006ff */
[----:B------:R-:W1:Y:S01]  /*6bc0*/  @!UP0 LDCU.128 UR12, c[0x0][0xf10] ;  /* 0x0001e200ff0c87ac */ /* 0x000e620008000c00 */
[----:B------:R-:W2:Y:S01]  /*6bd0*/  @!UP0 LDCU UR5, c[0x0][0xf0c] ;  /* 0x0001e180ff0587ac */ /* 0x000ea20008000800 */
[----:B------:R-:W3:Y:S01]  /*6be0*/  @!UP0 LDCU UR10, c[0x0][0xf20] ;  /* 0x0001e400ff0a87ac */ /* 0x000ee20008000800 */
[----:B-1----:R-:W-:Y:S02]  /*6bf0*/  UIMAD.WIDE.U32 UR8, UR38, UR12, URZ ;  /* 0x0000000c260872a5 */ /* 0x002fe4000f8e00ff */
[----:B------:R-:W-:Y:S02]  /*6c00*/  UIMAD.WIDE.U32 UR6, UR37, UR15, URZ ;  /* 0x0000000f250672a5 */ /* 0x000fe4000f8e00ff */
[----:B------:R-:W-:Y:S03]  /*6c10*/  @!UP0 UISETP.NE.AND UP1, UPT, UR14, 0x1, UPT ;  /* 0x000000010e00888c */ /* 0x000fe6000bf25270 */
[----:B------:R-:W-:Y:S01]  /*6c20*/  @!UP0 UMOV UR4, UR9 ;  /* 0x0000000900048c82 */ /* 0x000fe20008000000 */
[----:B--2---:R-:W-:Y:S02]  /*6c30*/  @!UP0 UISETP.NE.AND UP2, UPT, UR5, 0x1, UPT ;  /* 0x000000010500888c */ /* 0x004fe4000bf45270 */
[----:B------:R-:W-:Y:S01]  /*6c40*/  @!UP0 USHF.R.U32.HI UR4, URZ, UR13, UR4 ;  /* 0x0000000dff048299 */ /* 0x000fe20008011604 */
[----:B------:R-:W-:Y:S02]  /*6c50*/  @!UP0 UMOV UR6, UR7 ;  /* 0x0000000700068c82 */ /* 0x000fe40008000000 */
[----:B---3--:R-:W-:Y:S02]  /*6c60*/  @!UP0 USHF.R.U32.HI UR6, URZ, UR10, UR6 ;  /* 0x0000000aff068299 */ /* 0x008fe40008011606 */
[----:B------:R-:W-:Y:S02]  /*6c70*/  @!UP0 USEL UR7, UR38, UR4, !UP2 ;  /* 0x0000000426078287 */ /* 0x000fe4000d000000 */
[----:B------:R-:W-:Y:S04]  /*6c80*/  @!UP0 USEL UR6, UR37, UR6, !UP1 ;  /* 0x0000000625068287 */ /* 0x000fe8000c800000 */
[----:B------:R-:W-:Y:S02]  /*6c90*/  @!UP0 UIADD3 UR4, UPT, UPT, -UR7, UR6, URZ ;  /* 0x0000000607048290 */ /* 0x000fe4000fffe1ff */
[----:B------:R-:W-:Y:S02]  /*6ca0*/  @!UP0 UIADD3 UR6, UPT, UPT, UR7, -UR6, URZ ;  /* 0x8000000607068290 */ /* 0x000fe4000fffe0ff */
[----:B------:R-:W-:Y:S02]  /*6cb0*/  @!UP0 UIMAD UR38, UR4, UR5, UR38 ;  /* 0x00000005042682a4 */ /* 0x000fe4000f8e0226 */
[----:B------:R-:W-:Y:S02]  /*6cc0*/  @!UP0 UIMAD UR37, UR6, UR14, UR37 ;  /* 0x0000000e062582a4 */ /* 0x000fe4000f8e0225 */
[----:B------:R-:W-:Y:S09]  /*6cd0*/  ULOP3.LUT UP0, URZ, UR11, 0x90, URZ, 0xc0, !UPT ;  /* 0x000000900bff7892 */ /* 0x000ff2000f80c0ff */
[----:B------:R-:W-:Y:S05]  /*6ce0*/  BRA.U !UP0, `(.L_x_98) ;  /* 0x00000001087c7547 */ /* 0x000fea000b800000 */
[----:B------:R-:W1:Y:S01]  /*6cf0*/  LDCU.64 UR8, c[0x4][0x80] ;  /* 0x01001000ff0877ac */ /* 0x000e620008000a00 */
[----:B------:R-:W-:Y:S01]  /*6d00*/  MOV R2, 0x0 ;  /* 0x0000000000027802 */ /* 0x000fe20000000f00 */
[----:B------:R-:W-:Y:S02]  /*6d10*/  HFMA2 R12, -RZ, RZ, 0, 5.9604644775390625e-08 ;  /* 0x00000001ff0c7431 */ /* 0x000fe400000001ff */
[----:B------:R-:W-:Y:S01]  /*6d20*/  IMAD.MOV.U32 R8, RZ, RZ, 0x70 ;  /* 0x00000070ff087424 */ /* 0x000fe200078e00ff */
[----:B------:R2:W3:Y:S01]  /*6d30*/  LDC.64 R14, c[0x4][R2] ;  /* 0x01000000020e7b82 */ /* 0x0004e20000000a00 */
[----:B------:R-:W4:Y:S01]  /*6d40*/  LDCU.64 UR6, c[0x4][0x88] ;  /* 0x01001100ff0677ac */ /* 0x000f220008000a00 */
[----:B------:R-:W-:Y:S01]  /*6d50*/  IMAD.MOV.U32 R13, RZ, RZ, RZ ;  /* 0x000000ffff0d7224 */ /* 0x000fe200078e00ff */
[----:B------:R-:W2:Y:S01]  /*6d60*/  LDCU.64 UR4, c[0x4][0x8] ;  /* 0x01000100ff0477ac */ /* 0x000ea20008000a00 */
[----:B-1----:R-:W-:Y:S01]  /*6d70*/  MOV R5, UR9 ;  /* 0x0000000900057c02 */ /* 0x002fe20008000f00 */
[----:B------:R-:W-:Y:S01]  /*6d80*/  IMAD.U32 R4, RZ, RZ, UR8 ;  /* 0x00000008ff047e24 */ /* 0x000fe2000f8e00ff */
[----:B----4-:R-:W-:Y:S01]  /*6d90*/  MOV R7, UR7 ;  /* 0x0000000700077c02 */ /* 0x010fe20008000f00 */
[----:B------:R-:W-:Y:S01]  /*6da0*/  IMAD.U32 R6, RZ, RZ, UR6 ;  /* 0x00000006ff067e24 */ /* 0x000fe2000f8e00ff */
[----:B--2---:R-:W-:Y:S01]  /*6db0*/  MOV R11, UR5 ;  /* 0x00000005000b7c02 */ /* 0x004fe20008000f00 */
[----:B------:R-:W-:Y:S02]  /*6dc0*/  IMAD.U32 R10, RZ, RZ, UR4 ;  /* 0x00000004ff0a7e24 */ /* 0x000fe4000f8e00ff */
[----:B------:R-:W-:Y:S07]  /*6dd0*/  LEPC R20, `(.L_x_99) ;  /* 0x000000001014794e */ /* 0x000fee0000000000 */
[----:B---3-5:R-:W-:Y:S05]  /*6de0*/  CALL.ABS.NOINC R14 ;  /* 0x000000000e007343 */ /* 0x028fea0003c00000 */
.L_x_99:
[----:B------:R-:W1:Y:S01]  /*6df0*/  LDCU.64 UR8, c[0x4][0x80] ;  /* 0x01001000ff0877ac */ /* 0x000e620008000a00 */
[----:B------:R-:W2:Y:S01]  /*6e00*/  LDC.64 R2, c[0x4][R2] ;  /* 0x0100000002027b82 */ /* 0x000ea20000000a00 */
[----:B------:R-:W-:Y:S02]  /*6e10*/  HFMA2 R12, -RZ, RZ, 0, 5.9604644775390625e-08 ;  /* 0x00000001ff0c7431 */ /* 0x000fe400000001ff */
[----:B------:R-:W-:Y:S02]  /*6e20*/  IMAD.MOV.U32 R8, RZ, RZ, 0x70 ;  /* 0x00000070ff087424 */ /* 0x000fe400078e00ff */
[----:B------:R-:W-:Y:S01]  /*6e30*/  IMAD.MOV.U32 R13, RZ, RZ, RZ ;  /* 0x000000ffff0d7224 */ /* 0x000fe200078e00ff */
[----:B------:R-:W3:Y:S01]  /*6e40*/  LDCU.64 UR6, c[0x4][0x88] ;  /* 0x01001100ff0677ac */ /* 0x000ee20008000a00 */
[----:B------:R-:W4:Y:S01]  /*6e50*/  LDCU.64 UR4, c[0x4][0x8] ;  /* 0x01000100ff0477ac */ /* 0x000f220008000a00 */
[----:B-1----:R-:W-:Y:S02]  /*6e60*/  MOV R4, UR8 ;  /* 0x0000000800047c02 */ /* 0x002fe40008000f00 */
[----:B------:R-:W-:Y:S02]  /*6e70*/  MOV R5, UR9 ;  /* 0x0000000900057c02 */ /* 0x000fe40008000f00 */
[----:B---3--:R-:W-:Y:S01]  /*6e80*/  MOV R7, UR7 ;  /* 0x0000000700077c02 */ /* 0x008fe20008000f00 */
[----:B------:R-:W-:Y:S01]  /*6e90*/  IMAD.U32 R6, RZ, RZ, UR6 ;  /* 0x00000006ff067e24 */ /* 0x000fe2000f8e00ff */
[----:B----4-:R-:W-:Y:S01]  /*6ea0*/  MOV R11, UR5 ;  /* 0x00000005000b7c02 */ /* 0x010fe20008000f00 */
[----:B------:R-:W-:Y:S02]  /*6eb0*/  IMAD.U32 R10, RZ, RZ, UR4 ;  /* 0x00000004ff0a7e24 */ /* 0x000fe4000f8e00ff */
[----:B------:R-:W-:Y:S07]  /*6ec0*/  LEPC R20, `(.L_x_98) ;  /* 0x000000001014794e */ /* 0x000fee0000000000 */
[----:B--2---:R-:W-:Y:S05]  /*6ed0*/  CALL.ABS.NOINC R2 ;  /* 0x0000000002007343 */ /* 0x004fea0003c00000 */
.L_x_98:
[----:B------:R-:W-:Y:S02]  /*6ee0*/  R2UR UR6, R96 ;  /* 0x00000000600672ca */ /* 0x000fe400000e0000 */
[----:B------:R-:W-:Y:S02]  /*6ef0*/  R2UR UR5, R88 ;  /* 0x00000000580572ca */ /* 0x000fe400000e0000 */
[----:B------:R-:W-:Y:S02]  /*6f00*/  R2UR UR4, R87 ;  /* 0x00000000570472ca */ /* 0x000fe400000e0000 */
[----:B------:R-:W-:Y:S02]  /*6f10*/  ISETP.NE.U32.AND P4, PT, R74, RZ, PT ;  /* 0x000000ff4a00720c */ /* 0x000fe40003f85070 */
[----:B------:R-:W-:Y:S02]  /*6f20*/  ISETP.NE.U32.AND P2, PT, RZ, UR58, PT ;  /* 0x0000003aff007c0c */ /* 0x000fe4000bf45070 */
[----:B------:R-:W-:Y:S02]  /*6f30*/  ISETP.NE.AND.EX P4, PT, R75, RZ, PT, P4 ;  /* 0x000000ff4b00720c */ /* 0x000fe40003f85340 */
[----:B------:R-:W-:Y:S01]  /*6f40*/  ISETP.NE.AND.EX P2, PT, RZ, UR59, PT, P2 ;  /* 0x0000003bff007c0c */ /* 0x000fe2000bf45320 */
[----:B------:R-:W-:Y:S02]  /*6f50*/  UISETP.NE.AND UP2, UPT, UR6, URZ, UPT ;  /* 0x000000ff0600728c */ /* 0x000fe4000bf45270 */
[----:B------:R-:W-:Y:S04]  /*6f60*/  UISETP.NE.U32.AND UP0, UPT, UR5, URZ, UPT ;  /* 0x000000ff0500728c */ /* 0x000fe8000bf05070 */
[----:B------:R-:W-:Y:S01]  /*6f70*/  UISETP.NE.AND.EX UP1, UPT, UR4, URZ, UPT, UP0 ;  /* 0x000000ff0400728c */ /* 0x000fe2000bf25300 */
[----:B------:R-:W-:Y:S01]  /*6f80*/  PLOP3.LUT P1, PT, PT, PT, UP2, 0x80, 0x8 ;  /* 0x000000000008781c */ /* 0x000fe20003f2f028 */
[----:B------:R-:W-:Y:S03]  /*6f90*/  UPLOP3.LUT UP0, UPT, UPT, UPT, UPT, 0x40, 0x4 ;  /* 0x000000000004789c */ /* 0x000fe60003f0e870 */
[----:B------:R-:W-:Y:S06]  /*6fa0*/  @UP2 UPLOP3.LUT UP0, UPT, UPT, UPT, UP1, 0x80, 0x8 ;  /* 0x000000000008289c */ /* 0x000fec0003f0f010 */
[----:B------:R-:W-:Y:S01]  /*6fb0*/  PLOP3.LUT P0, PT, PT, PT, UP0, 0x80, 0x8 ;  /* 0x000000000008781c */ /* 0x000fe20003f0f008 */
[----:B------:R-:W-:Y:S01]  /*6fc0*/  @!UPT UIADD3 URZ, UPT, UPT, URZ, URZ, URZ ;  /* 0x000000fffffff290 */ /* 0x000fe2000fffe0ff */
[----:B------:R-:W-:Y:S11]  /*6fd0*/  BRA.U !UP1, `(.L_x_100) ;  /* 0x0000000109407547 */ /* 0x000ff6000b800000 */
[----:B------:R-:W-:Y:S01]  /*6fe0*/  UISETP.NE.U32.AND UP0, UPT, UR58, URZ, UPT ;  /* 0x000000ff3a00728c */ /* 0x000fe2000bf05070 */
[----:B------:R-:W-:Y:S01]  /*6ff0*/  R2UR UR6, R88 ;  /* 0x00000000580672ca */ /* 0x000fe200000e0000 */
[----:B------:R-:W1:Y:S01]  /*7000*/  LDCU.64 UR8, c[0x0][0x358] ;  /* 0x00006b00ff0877ac */ /* 0x000e620008000a00 */
[----:B------:R-:W-:Y:S02]  /*7010*/  HFMA2 R85, -RZ, RZ, 0, 5.9604644775390625e-08 ;  /* 0x00000001ff557431 */ /* 0x000fe400000001ff */
[----:B------:R-:W-:Y:S01]  /*7020*/  IMAD.MOV.U32 R0, RZ, RZ, 0x1 ;  /* 0x00000001ff007424 */ /* 0x000fe200078e00ff */
[----:B------:R-:W-:Y:S06]  /*7030*/  UISETP.NE.AND.EX UP0, UPT, UR59, URZ, UPT, UP0 ;  /* 0x000000ff3b00728c */ /* 0x000fec000bf05300 */
[----:B------:R-:W-:Y:S05]  /*7040*/  PLOP3.LUT P3, PT, PT, PT, UP0, 0x80, 0x8 ;  /* 0x000000000008781c */ /* 0x000fea0003f6f008 */
[----:B------:R-:W2:Y:S01]  /*7050*/  @UP0 LDCU.64 UR4, c[0x0][0xc88] ;  /* 0x00019100ff0407ac */ /* 0x000ea20008000a00 */
[----:B------:R-:W-:Y:S07]  /*7060*/  @UP0 UIMAD UR6, UR36, UR6, URZ ;  /* 0x00000006240602a4 */ /* 0x000fee000f8e02ff */
[----:B------:R-:W-:Y:S01]  /*7070*/  @!P3 PRMT R85, R0, 0x7610, R85 ;  /* 0x000076100055b816 */ /* 0x000fe20000000055 */
[----:B--2---:R-:W-:Y:S06]  /*7080*/  @UP0 UIMAD.WIDE UR4, UR6, 0x4, UR4 ;  /* 0x00000004060408a5 */ /* 0x004fec000f8e0204 */
[----:B------:R-:W-:Y:S02]  /*7090*/  IMAD.U32 R2, RZ, RZ, UR4 ;  /* 0x00000004ff027e24 */ /* 0x000fe4000f8e00ff */
[----:B------:R-:W-:Y:S03]  /*70a0*/  IMAD.U32 R3, RZ, RZ, UR5 ;  /* 0x00000005ff037e24 */ /* 0x000fe6000f8e00ff */
[----:B------:R-:W2:Y:S02]  /*70b0*/  @!UP0 LDCU UR4, c[0x0][0xc80] ;  /* 0x00019000ff0487ac */ /* 0x000ea40008000800 */
[----:B-1---5:R1:W5:Y:S02]  /*70c0*/  @P3 LDG.E R45, desc[UR8][R2.64] ;  /* 0x00000008022d3981 */ /* 0x022364000c1e1900 */
[----:B-12---:R-:W-:Y:S02]  /*70d0*/  @!P3 MOV R45, UR4 ;  /* 0x00000004002dbc02 */ /* 0x006fe40008000f00 */
.L_x_100:
[----:B------:R-:W-:Y:S05]  /*70e0*/  @!P4 BRA `(.L_x_101) ;  /* 0x000000000024c947 */ /* 0x000fea0003800000 */
[----:B------:R-:W-:Y:S01]  /*70f0*/  ISETP.NE.U32.AND P3, PT, R72, RZ, PT ;  /* 0x000000ff4800720c */ /* 0x000fe20003f65070 */
[----:B------:R-:W1:Y:S03]  /*7100*/  LDCU.64 UR4, c[0x0][0x358] ;  /* 0x00006b00ff0477ac */ /* 0x000e660008000a00 */
[----:B------:R-:W-:Y:S11]  /*7110*/  ISETP.NE.AND.EX P3, PT, R73, RZ, PT, P3 ;  /* 0x000000ff4900720c */ /* 0x000ff60003f65330 */
[----:B------:R-:W-:Y:S02]  /*7120*/  @!UPT UIADD3 URZ, UPT, UPT, URZ, URZ, URZ ;  /* 0x000000fffffff290 */ /* 0x000fe4000fffe0ff */
[----:B------:R-:W2:Y:S01]  /*7130*/  @P3 LDC.64 R2, c[0x0][0xca8] ;  /* 0x00032a00ff023b82 */ /* 0x000ea20000000a00 */
[----:B------:R-:W-:Y:S04]  /*7140*/  @P3 IMAD R0, R74, UR36, RZ ;  /* 0x000000244a003c24 */ /* 0x000fe8000f8e02ff */
[----:B--2---:R-:W-:Y:S05]  /*7150*/  @P3 IMAD.WIDE R2, R0, 0x4, R2 ;  /* 0x0000000400023825 */ /* 0x004fea00078e0202 */
[----:B-1---5:R1:W5:Y:S02]  /*7160*/  @P3 LDG.E R43, desc[UR4][R2.64] ;  /* 0x00000004022b3981 */ /* 0x022364000c1e1900 */
[----:B-1----:R-:W2:Y:S02]  /*7170*/  @!P3 LDC R43, c[0x0][0xca0] ;  /* 0x00032800ff2bbb82 */ /* 0x002ea40000000800 */
.L_x_101:
[----:B-----5:R-:W-:Y:S01]  /*7180*/  FSETP.NEU.AND P3, PT, R45, RZ, PT ;  /* 0x000000ff2d00720b */ /* 0x020fe20003f6d000 */
[----:B------:R-:W-:Y:S01]  /*7190*/  ULOP3.LUT UR4, UR57, 0x1, URZ, 0x3c, !UPT ;  /* 0x0000000139047892 */ /* 0x000fe2000f8e3cff */
[----:B------:R-:W-:Y:S01]  /*71a0*/  SEL R4, RZ, 0xffffffff, P2 ;  /* 0xffffffffff047807 */ /* 0x000fe20001000000 */
[----:B------:R-:W-:Y:S01]  /*71b0*/  IMAD.U32 R51, RZ, RZ, UR45 ;  /* 0x0000002dff337e24 */ /* 0x000fe2000f8e00ff */
[----:B------:R-:W-:Y:S01]  /*71c0*/  @P1 LOP3.LUT P2, RZ, R85, 0xff, RZ, 0xc0, !PT ;  /* 0x000000ff55ff1812 */ /* 0x000fe2000784c0ff */
[----:B------:R-:W-:Y:S01]  /*71d0*/  IMAD.MOV.U32 R98, RZ, RZ, 0x10 ;  /* 0x00000010ff627424 */ /* 0x000fe200078e00ff */
[----:B------:R-:W-:Y:S01]  /*71e0*/  @P1 SEL R0, RZ, 0xffffffff, P3 ;  /* 0xffffffffff001807 */ /* 0x000fe20001800000 */
[----:B------:R-:W-:Y:S01]  /*71f0*/  IMAD.U32 R112, RZ, RZ, UR4 ;  /* 0x00000004ff707e24 */ /* 0x000fe2000f8e00ff */
[----:B------:R-:W-:Y:S01]  /*7200*/  LEA R104, R80, UR44, 0x3 ;  /* 0x0000002c50687c11 */ /* 0x000fe2000f8e18ff */
[----:B------:R-:W-:Y:S01]  /*7210*/  IMAD.SHL.U32 R99, R82, 0x2, RZ ;  /* 0x0000000252637824 */ /* 0x000fe200078e00ff */
[----:B------:R-:W-:Y:S01]  /*7220*/  @P0 SEL R0, R4, R0, !P2 ;  /* 0x0000000004000207 */ /* 0x000fe20005000000 */
[----:B------:R-:W-:Y:S01]  /*7230*/  IMAD.SHL.U32 R51, R51, 0x1000, RZ ;  /* 0x0000100033337824 */ /* 0x000fe200078e00ff */
[----:B------:R-:W-:Y:S01]  /*7240*/  PLOP3.LUT P2, PT, PT, PT, UP1, 0x80, 0x8 ;  /* 0x000000000008781c */ /* 0x000fe20003f4f018 */
[----:B------:R-:W-:Y:S01]  /*7250*/  BSSY B1, `(.L_x_102) ;  /* 0x000003b000017945 */ /* 0x000fe20003800000 */
[----:B------:R-:W-:Y:S01]  /*7260*/  @P1 LOP3.LUT R0, R0, 0x1, RZ, 0xc0, !PT ;  /* 0x0000000100001812 */ /* 0x000fe200078ec0ff */
[----:B------:R-:W-:Y:S01]  /*7270*/  IMAD.MOV.U32 R107, RZ, RZ, 0x1 ;  /* 0x00000001ff6b7424 */ /* 0x000fe200078e00ff */
[----:B------:R-:W-:Y:S01]  /*7280*/  LOP3.LUT P4, R76, R85, 0xff, RZ, 0xc0, !PT ;  /* 0x000000ff554c7812 */ /* 0x000fe2000788c0ff */
[----:B------:R-:W-:Y:S01]  /*7290*/  IMAD R105, R80, 0x40, R81 ;  /* 0x0000004050697824 */ /* 0x000fe200078e0251 */
[----:B------:R-:W-:Y:S01]  /*72a0*/  ISETP.NE.U32.OR P5, PT, R0, 0x1, !P1 ;  /* 0x000000010000780c */ /* 0x000fe20004fa5470 */
[----:B------:R-:W-:Y:S01]  /*72b0*/  IMAD.U32 R0, RZ, RZ, UR45 ;  /* 0x0000002dff007e24 */ /* 0x000fe2000f8e00ff */
[----:B------:R-:W-:Y:S01]  /*72c0*/  SEL R3, RZ, 0xffffffff, P3 ;  /* 0xffffffffff037807 */ /* 0x000fe20001800000 */
[----:B------:R-:W-:Y:S01]  /*72d0*/  IMAD.U32 R106, RZ, RZ, UR45 ;  /* 0x0000002dff6a7e24 */ /* 0x000fe2000f8e00ff */
[----:B------:R-:W-:Y:S02]  /*72e0*/  LOP3.LUT P6, RZ, R83, 0x40, RZ, 0xc0, !PT ;  /* 0x0000004053ff7812 */ /* 0x000fe400078cc0ff */
[----:B------:R-:W-:Y:S02]  /*72f0*/  CS2R R70, SRZ ;  /* 0x0000000000467805 */ /* 0x000fe4000001ff00 */
[----:B------:R-:W-:Y:S02]  /*7300*/  LEA R0, R0, UR44, 0x3 ;  /* 0x0000002c00007c11 */ /* 0x000fe4000f8e18ff */
[----:B------:R-:W-:Y:S02]  /*7310*/  CS2R R68, SRZ ;  /* 0x0000000000447805 */ /* 0x000fe4000001ff00 */
[----:B------:R-:W-:Y:S02]  /*7320*/  @P2 SEL R3, R4, R3, !P4 ;  /* 0x0000000304032207 */ /* 0x000fe40006000000 */
[----:B------:R-:W-:Y:S02]  /*7330*/  CS2R R66, SRZ ;  /* 0x0000000000427805 */ /* 0x000fe4000001ff00 */
[----:B------:R-:W-:Y:S02]  /*7340*/  SEL R98, R98, 0xfffffff0, !P6 ;  /* 0xfffffff062627807 */ /* 0x000fe40007000000 */
[----:B------:R-:W-:Y:S02]  /*7350*/  CS2R R64, SRZ ;  /* 0x0000000000407805 */ /* 0x000fe4000001ff00 */
[----:B------:R-:W-:Y:S02]  /*7360*/  LOP3.LUT R3, R3, 0x1, RZ, 0xc0, !PT ;  /* 0x0000000103037812 */ /* 0x000fe400078ec0ff */
[----:B------:R-:W-:Y:S02]  /*7370*/  CS2R R58, SRZ ;  /* 0x00000000003a7805 */ /* 0x000fe4000001ff00 */
[----:B------:R-:W-:Y:S02]  /*7380*/  @P5 SHF.L.U32 R2, R112, 0x1f, RZ ;  /* 0x0000001f70025819 */ /* 0x000fe400000006ff */
[----:B------:R-:W-:Y:S02]  /*7390*/  CS2R R56, SRZ ;  /* 0x0000000000387805 */ /* 0x000fe4000001ff00 */
[----:B------:R-:W-:Y:S02]  /*73a0*/  IADD3 R50, PT, PT, R51, UR44, R99 ;  /* 0x0000002c33327c10 */ /* 0x000fe4000fffe063 */
[----:B------:R-:W-:Y:S01]  /*73b0*/  CS2R R54, SRZ ;  /* 0x0000000000367805 */ /* 0x000fe2000001ff00 */
[----:B------:R1:W3:Y:S01]  /*73c0*/  @P5 SYNCS.PHASECHK.TRANS64.TRYWAIT P1, [R0+URZ+0x70], R2 ;  /* 0x00007002000055a7 */ /* 0x0002e200080211ff */
[----:B------:R-:W-:Y:S02]  /*73d0*/  ISETP.NE.U32.AND P2, PT, R3, 0x1, PT ;  /* 0x000000010300780c */ /* 0x000fe40003f45070 */
[----:B------:R-:W-:Y:S02]  /*73e0*/  CS2R R52, SRZ ;  /* 0x0000000000347805 */ /* 0x000fe4000001ff00 */
[----:B------:R-:W-:Y:S01]  /*73f0*/  P2R R97, PR, RZ, 0x20 ;  /* 0x00000020ff617803 */ /* 0x000fe20000000000 */
[----:B------:R-:W-:Y:S01]  /*7400*/  IMAD.IADD R49, R50, 0x1, R98 ;  /* 0x0000000132317824 */ /* 0x000fe200078e0262 */
[----:B------:R-:W-:Y:S02]  /*7410*/  P2R R113, PR, RZ, 0x4 ;  /* 0x00000004ff717803 */ /* 0x000fe40000000000 */
[----:B-1----:R-:W-:Y:S04]  /*7420*/  SHF.L.U32 R2, R79, 0x1f, RZ ;  /* 0x0000001f4f027819 */ /* 0x002fe800000006ff */
[----:B------:R1:W4:Y:S01]  /*7430*/  SYNCS.PHASECHK.TRANS64.TRYWAIT P0, [R104+URZ+0xd0], R2 ;  /* 0x0000d002680075a7 */ /* 0x00032200080011ff */
[----:B---3--:R-:W-:Y:S01]  /*7440*/  @P5 SEL R107, RZ, 0x1, !P1 ;  /* 0x00000001ff6b5807 */ /* 0x008fe20004800000 */
[----:B-1----:R-:W-:Y:S06]  /*7450*/  @!P5 BRA `(.L_x_103) ;  /* 0x000000000068d947 */ /* 0x002fec0003800000 */
[----:B------:R-:W-:Y:S01]  /*7460*/  ISETP.NE.AND P1, PT, R107, RZ, PT ;  /* 0x000000ff6b00720c */ /* 0x000fe20003f25270 */
[----:B------:R-:W-:Y:S01]  /*7470*/  BSSY B0, `(.L_x_104) ;  /* 0x000000d000007945 */ /* 0x000fe20003800000 */
[----:B------:R-:W-:Y:S02]  /*7480*/  CS2R R54, SRZ ;  /* 0x0000000000367805 */ /* 0x000fe4000001ff00 */
[----:B------:R-:W-:Y:S02]  /*7490*/  CS2R R52, SRZ ;  /* 0x0000000000347805 */ /* 0x000fe4000001ff00 */
[----:B------:R-:W-:Y:S02]  /*74a0*/  CS2R R58, SRZ ;  /* 0x00000000003a7805 */ /* 0x000fe4000001ff00 */
[----:B------:R-:W-:Y:S02]  /*74b0*/  CS2R R56, SRZ ;  /* 0x0000000000387805 */ /* 0x000fe4000001ff00 */
[----:B------:R-:W-:Y:S02]  /*74c0*/  CS2R R66, SRZ ;  /* 0x0000000000427805 */ /* 0x000fe4000001ff00 */
[----:B------:R-:W-:Y:S02]  /*74d0*/  CS2R R64, SRZ ;  /* 0x0000000000407805 */ /* 0x000fe4000001ff00 */
[----:B------:R-:W-:Y:S02]  /*74e0*/  CS2R R70, SRZ ;  /* 0x0000000000467805 */ /* 0x000fe4000001ff00 */
[----:B------:R-:W-:Y:S01]  /*74f0*/  CS2R R68, SRZ ;  /* 0x0000000000447805 */ /* 0x000fe2000001ff00 */
[----:B------:R-:W-:Y:S06]  /*7500*/  @P1 BRA `(.L_x_105) ;  /* 0x00000000000c1947 */ /* 0x000fec0003800000 */
[----:B------:R-:W-:Y:S04]  /*7510*/  SHF.L.U32 R3, R112, 0x1f, RZ ;  /* 0x0000001f70037819 */ /* 0x000fe800000006ff */
[----:B------:R-:W1:Y:S02]  /*7520*/  SYNCS.PHASECHK.TRANS64.TRYWAIT P1, [R0+URZ+0x70], R3 ;  /* 0x00007003000075a7 */ /* 0x000e6400080211ff */
[----:B-1----:R-:W-:Y:S05]  /*7530*/  @!P1 BRA `(.L_x_106) ;  /* 0x0000004800f89947 */ /* 0x002fea0003800000 */
.L_x_105:
[----:B------:R-:W-:Y:S05]  /*7540*/  BSYNC B0 ;  /* 0x0000000000007941 */ /* 0x000fea0003800000 */
.L_x_104:
[----:B------:R-:W-:Y:S01]  /*7550*/  ISETP.NE.AND P1, PT, R113, RZ, PT ;  /* 0x000000ff7100720c */ /* 0x000fe20003f25270 */
[----:B------:R-:W-:Y:S04]  /*7560*/  UIADD3 UR4, UPT, UPT, UR45, 0x1, URZ ;  /* 0x000000012d047890 */ /* 0x000fe8000fffe0ff */
[----:B------:R-:W-:Y:S04]  /*7570*/  UISETP.NE.AND UP0, UPT, UR4, 0x3, UPT ;  /* 0x000000030400788c */ /* 0x000fe8000bf05270 */
[----:B------:R-:W-:Y:S02]  /*7580*/  USEL UR5, URZ, 0x1, UP0 ;  /* 0x00000001ff057887 */ /* 0x000fe40008000000 */
[----:B------:R-:W-:Y:S02]  /*7590*/  USEL UR4, UR4, URZ, UP0 ;  /* 0x000000ff04047287 */ /* 0x000fe40008000000 */
[----:B------:R3:W1:Y:S02]  /*75a0*/  @P1 LDS.128 R52, [R50+0x200] ;  /* 0x0002000032341984 */ /* 0x0006640000000c00 */
[----:B------:R-:W-:Y:S02]  /*75b0*/  LOP3.LUT R112, R112, UR5, RZ, 0x3c, !PT ;  /* 0x0000000570707c12 */ /* 0x000fe4000f8e3cff */
[----:B------:R3:W1:Y:S01]  /*75c0*/  @P1 LDS.128 R56, [R49+0x200] ;  /* 0x0002000031381984 */ /* 0x0006620000000c00 */
[----:B------:R-:W-:Y:S03]  /*75d0*/  IMAD.U32 R106, RZ, RZ, UR4 ;  /* 0x00000004ff6a7e24 */ /* 0x000fe6000f8e00ff */
[----:B------:R3:W1:Y:S04]  /*75e0*/  @P1 LDS.128 R64, [R50+0xa00] ;  /* 0x000a000032401984 */ /* 0x0006680000000c00 */
[----:B------:R3:W1:Y:S02]  /*75f0*/  @P1 LDS.128 R68, [R49+0xa00] ;  /* 0x000a000031441984 */ /* 0x0006640000000c00 */
.L_x_103:
[----:B------:R-:W-:Y:S05]  /*7600*/  BSYNC B1 ;  /* 0x0000000000017941 */ /* 0x000fea0003800000 */
.L_x_102:
[----:B------:R-:W-:Y:S01]  /*7610*/  HFMA2 R39, -RZ, RZ, 0, 0 ;  /* 0x00000000ff277431 */ /* 0x000fe200000001ff */
[----:B-1----:R-:W-:Y:S01]  /*7620*/  SHF.R.U32.HI R0, RZ, 0x15, R105 ;  /* 0x00000015ff007819 */ /* 0x002fe20000011669 */
[----:B----4-:R-:W-:Y:S06]  /*7630*/  @P0 BRA `(.L_x_107) ;  /* 0x0000000000080947 */ /* 0x010fec0003800000 */
[----:B------:R-:W1:Y:S02]  /*7640*/  SYNCS.PHASECHK.TRANS64.TRYWAIT P0, [R104+URZ+0xd0], R2 ;  /* 0x0000d002680075a7 */ /* 0x000e6400080011ff */
[----:B-1----:R-:W-:Y:S05]  /*7650*/  @!P0 BRA `(.L_x_108) ;  /* 0x0000004800c48947 */ /* 0x002fea0003800000 */
.L_x_107:
[----:B-1----:R-:W-:Y:S01]  /*7660*/  LOP3.LUT R2, R0, 0x3, RZ, 0xc0, !PT ;  /* 0x0000000300027812 */ /* 0x002fe200078ec0ff */
[----:B------:R-:W-:Y:S01]  /*7670*/  IMAD.MOV.U32 R38, RZ, RZ, RZ ;  /* 0x000000ffff267224 */ /* 0x000fe200078e00ff */
[----:B------:R-:W-:Y:S02]  /*7680*/  CS2R R36, SRZ ;  /* 0x0000000000247805 */ /* 0x000fe4000001ff00 */
[----:B------:R-:W-:Y:S02]  /*7690*/  CS2R R34, SRZ ;  /* 0x0000000000227805 */ /* 0x000fe4000001ff00 */
[----:B------:R-:W-:Y:S02]  /*76a0*/  ISETP.NE.AND P0, PT, R84, R2, PT ;  /* 0x000000025400720c */ /* 0x000fe40003f05270 */
[----:B------:R-:W-:Y:S02]  /*76b0*/  CS2R R32, SRZ ;  /* 0x0000000000207805 */ /* 0x000fe4000001ff00 */
        /* <DEDUP_REMOVED lines=13> */
[----:B------:R-:W-:Y:S11]  /*7790*/  LOP3.LUT P0, RZ, R0, 0x3, R86, 0x48, !PT ;  /* 0x0000000300ff7812 */ /* 0x000ff60007804856 */
[----:B------:R-:W-:Y:S02]  /*77a0*/  @!UPT UIADD3 URZ, UPT, UPT, URZ, URZ, URZ ;  /* 0x000000fffffff290 */ /* 0x000fe4000fffe0ff */
[----:B------:R-:W-:Y:S05]  /*77b0*/  @!P0 BRA `(.L_x_110) ;  /* 0x0000000000408947 */ /* 0x000fea0003800000 */
[----:B------:R-:W1:Y:S01]  /*77c0*/  LDCU.64 UR8, c[0x4][0x70] ;  /* 0x01000e00ff0877ac */ /* 0x000e620008000a00 */
[----:B------:R-:W-:Y:S01]  /*77d0*/  MOV R15, 0x0 ;  /* 0x00000000000f7802 */ /* 0x000fe20000000f00 */
[----:B------:R-:W-:Y:S02]  /*77e0*/  HFMA2 R12, -RZ, RZ, 0, 5.9604644775390625e-08 ;  /* 0x00000001ff0c7431 */ /* 0x000fe400000001ff */
[----:B------:R-:W-:Y:S02]  /*77f0*/  IMAD.MOV.U32 R8, RZ, RZ, 0x192 ;  /* 0x00000192ff087424 */ /* 0x000fe400078e00ff */
[----:B------:R-:W-:Y:S01]  /*7800*/  IMAD.MOV.U32 R13, RZ, RZ, RZ ;  /* 0x000000ffff0d7224 */ /* 0x000fe200078e00ff */
[----:B------:R-:W4:Y:S01]  /*7810*/  LDCU.64 UR6, c[0x4][0x78] ;  /* 0x01000f00ff0677ac */ /* 0x000f220008000a00 */
[----:B------:R-:W2:Y:S01]  /*7820*/  LDC.64 R14, c[0x4][R15] ;  /* 0x010000000f0e7b82 */ /* 0x000ea20000000a00 */
[----:B------:R-:W5:Y:S01]  /*7830*/  LDCU.64 UR4, c[0x4][0x10] ;  /* 0x01000200ff0477ac */ /* 0x000f620008000a00 */
[----:B-1----:R-:W-:Y:S01]  /*7840*/  MOV R5, UR9 ;  /* 0x0000000900057c02 */ /* 0x002fe20008000f00 */
[----:B------:R-:W-:Y:S01]  /*7850*/  IMAD.U32 R4, RZ, RZ, UR8 ;  /* 0x00000008ff047e24 */ /* 0x000fe2000f8e00ff */
[----:B----4-:R-:W-:Y:S01]  /*7860*/  MOV R7, UR7 ;  /* 0x0000000700077c02 */ /* 0x010fe20008000f00 */
[----:B------:R-:W-:Y:S01]  /*7870*/  IMAD.U32 R6, RZ, RZ, UR6 ;  /* 0x00000006ff067e24 */ /* 0x000fe2000f8e00ff */
[----:B-----5:R-:W-:Y:S01]  /*7880*/  MOV R11, UR5 ;  /* 0x00000005000b7c02 */ /* 0x020fe20008000f00 */
[----:B------:R-:W-:Y:S02]  /*7890*/  IMAD.U32 R10, RZ, RZ, UR4 ;  /* 0x00000004ff0a7e24 */ /* 0x000fe4000f8e00ff */
[----:B------:R-:W-:Y:S07]  /*78a0*/  LEPC R20, `(.L_x_110) ;  /* 0x000000001014794e */ /* 0x000fee0000000000 */
[----:B--23--:R-:W-:Y:S05]  /*78b0*/  CALL.ABS.NOINC R14 ;  /* 0x000000000e007343 */ /* 0x00cfea0003c00000 */
.L_x_110:
[----:B------:R-:W-:Y:S05]  /*78c0*/  WARPSYNC.ALL ;  /* 0x0000000000007948 */ /* 0x000fea0003800000 */
[C---:B------:R-:W-:Y:S01]  /*78d0*/  R2UR UR4, R105.reuse ;  /* 0x00000000690472ca */ /* 0x040fe200000e0000 */
[----:B------:R-:W-:Y:S05]  /*78e0*/  VIADD R0, R105, 0x20 ;  /* 0x0000002069007836 */ /* 0x000fea0000000000 */
[----:B------:R-:W-:Y:S04]  /*78f0*/  SHF.R.U32.HI R0, RZ, 0x15, R0 ;  /* 0x00000015ff007819 */ /* 0x000fe80000011600 */
[----:B------:R-:W-:Y:S03]  /*7900*/  LOP3.LUT P0, RZ, R0, 0x3, R86, 0x48, !PT ;  /* 0x0000000300ff7812 */ /* 0x000fe60007804856 */
[----:B------:R-:W1:Y:S10]  /*7910*/  LDTM.x16 R24, tmem[UR4] ;  /* 0x00000004001879ee */ /* 0x000e740008240000 */
[----:B-1----:R-:W-:Y:S05]  /*7920*/  @!P0 BRA `(.L_x_111) ;  /* 0x0000000000408947 */ /* 0x002fea0003800000 */
        /* <DEDUP_REMOVED lines=16> */
.L_x_111:
[----:B------:R-:W-:Y:S05]  /*7a30*/  WARPSYNC.ALL ;  /* 0x0000000000007948 */ /* 0x000fea0003800000 */
[----:B------:R-:W-:Y:S11]  /*7a40*/  R2UR UR4, R105 ;  /* 0x00000000690472ca */ /* 0x000ff600000e0000 */
[----:B------:R-:W-:Y:S02]  /*7a50*/  @!UPT UIADD3 URZ, UPT, UPT, URZ, URZ, URZ ;  /* 0x000000fffffff290 */ /* 0x000fe4000fffe0ff */
[----:B------:R-:W1:Y:S02]  /*7a60*/  LDTM.x16 R4, tmem[UR4+0x20] ;  /* 0x00002004000479ee */ /* 0x000e640008240000 */
[----:B-1----:R-:W-:Y:S01]  /*7a70*/  NOP ;  /* 0x0000000000007918 */ /* 0x002fe20000000000 */
.L_x_109:
[----:B------:R-:W-:Y:S01]  /*7a80*/  SHF.L.U32 R20, R52, 0x10, RZ ;  /* 0x0000001034147819 */ /* 0x000fe200000006ff */
[C---:B--2---:R-:W-:Y:S01]  /*7a90*/  FMUL R0, R43.reuse, R24 ;  /* 0x000000182b007220 */ /* 0x044fe20000400000 */
[----:B------:R-:W-:Y:S01]  /*7aa0*/  ISETP.NE.AND P0, PT, R84, R2, PT ;  /* 0x000000025400720c */ /* 0x000fe20003f05270 */
[----:B------:R-:W-:Y:S01]  /*7ab0*/  FMUL R2, R43, R25 ;  /* 0x000000192b027220 */ /* 0x000fe20000400000 */
[----:B------:R-:W-:Y:S01]  /*7ac0*/  LOP3.LUT R21, R52, 0xffff0000, RZ, 0xc0, !PT ;  /* 0xffff000034157812 */ /* 0x000fe200078ec0ff */
[----:B------:R-:W-:Y:S01]  /*7ad0*/  FFMA R0, R45, R20, R0 ;  /* 0x000000142d007223 */ /* 0x000fe20000000000 */
[----:B------:R-:W-:Y:S01]  /*7ae0*/  SHF.L.U32 R22, R53, 0x10, RZ ;  /* 0x0000001035167819 */ /* 0x000fe200000006ff */
[----:B------:R-:W-:Y:S01]  /*7af0*/  FMUL R3, R43, R26 ;  /* 0x0000001a2b037220 */ /* 0x000fe20000400000 */
[----:B------:R-:W-:Y:S01]  /*7b00*/  LOP3.LUT R23, R53, 0xffff0000, RZ, 0xc0, !PT ;  /* 0xffff000035177812 */ /* 0x000fe200078ec0ff */
[----:B------:R-:W-:Y:S01]  /*7b10*/  FFMA R2, R45, R21, R2 ;  /* 0x000000152d027223 */ /* 0x000fe20000000002 */
[C---:B------:R-:W-:Y:S01]  /*7b20*/  SHF.L.U32 R40, R54.reuse, 0x10, RZ ;  /* 0x0000001036287819 */ /* 0x040fe200000006ff */
[----:B------:R-:W-:Y:S01]  /*7b30*/  FMUL R20, R43, R27 ;  /* 0x0000001b2b147220 */ /* 0x000fe20000400000 */
[----:B------:R-:W-:Y:S01]  /*7b40*/  LOP3.LUT R41, R54, 0xffff0000, RZ, 0xc0, !PT ;  /* 0xffff000036297812 */ /* 0x000fe200078ec0ff */
[----:B------:R-:W-:Y:S01]  /*7b50*/  FFMA R3, R45, R22, R3 ;  /* 0x000000162d037223 */ /* 0x000fe20000000003 */
[----:B------:R-:W-:Y:S01]  /*7b60*/  F2FP.BF16.F32.PACK_AB R60, R2, R0 ;  /* 0x00000000023c723e */ /* 0x000fe200000010ff */
[----:B------:R-:W-:Y:S01]  /*7b70*/  FMUL R21, R43, R28 ;  /* 0x0000001c2b157220 */ /* 0x000fe20000400000 */
[----:B------:R-:W-:Y:S01]  /*7b80*/  LOP3.LUT R42, R69, 0xffff0000, RZ, 0xc0, !PT ;  /* 0xffff0000452a7812 */ /* 0x000fe200078ec0ff */
[----:B------:R-:W-:Y:S01]  /*7b90*/  FMUL R22, R43, R29 ;  /* 0x0000001d2b167220 */ /* 0x000fe20000400000 */
[----:B------:R-:W-:Y:S01]  /*7ba0*/  SHF.L.U32 R44, R70, 0x10, RZ ;  /* 0x00000010462c7819 */ /* 0x000fe200000006ff */
[----:B------:R-:W-:Y:S01]  /*7bb0*/  FFMA R20, R45, R23, R20 ;  /* 0x000000172d147223 */ /* 0x000fe20000000014 */
[----:B------:R-:W-:Y:S01]  /*7bc0*/  SHF.L.U32 R23, R55, 0x10, RZ ;  /* 0x0000001037177819 */ /* 0x000fe200000006ff */
[----:B------:R-:W-:Y:S01]  /*7bd0*/  FFMA R21, R45, R40, R21 ;  /* 0x000000282d157223 */ /* 0x000fe20000000015 */
[----:B------:R-:W-:Y:S01]  /*7be0*/  LOP3.LUT R40, R55, 0xffff0000, RZ, 0xc0, !PT ;  /* 0xffff000037287812 */ /* 0x000fe200078ec0ff */
[----:B------:R-:W-:Y:S01]  /*7bf0*/  FFMA R22, R45, R41, R22 ;  /* 0x000000292d167223 */ /* 0x000fe20000000016 */
[----:B------:R-:W-:Y:S01]  /*7c00*/  F2FP.BF16.F32.PACK_AB R61, R20, R3 ;  /* 0x00000003143d723e */ /* 0x000fe200000010ff */
[C---:B------:R-:W-:Y:S01]  /*7c10*/  FMUL R0, R43.reuse, R30 ;  /* 0x0000001e2b007220 */ /* 0x040fe20000400000 */
[----:B------:R-:W-:Y:S01]  /*7c20*/  LOP3.LUT R41, R58, 0xffff0000, RZ, 0xc0, !PT ;  /* 0xffff00003a297812 */ /* 0x000fe200078ec0ff */
[----:B------:R-:W-:Y:S01]  /*7c30*/  FMUL R2, R43, R31 ;  /* 0x0000001f2b027220 */ /* 0x000fe20000400000 */
[----:B------:R-:W-:Y:S01]  /*7c40*/  F2FP.BF16.F32.PACK_AB R62, R22, R21 ;  /* 0x00000015163e723e */ /* 0x000fe200000010ff */
[C---:B------:R-:W-:Y:S01]  /*7c50*/  FFMA R0, R45.reuse, R23, R0 ;  /* 0x000000172d007223 */ /* 0x040fe20000000000 */
[C---:B------:R-:W-:Y:S01]  /*7c60*/  SHF.L.U32 R22, R56.reuse, 0x10, RZ ;  /* 0x0000001038167819 */ /* 0x040fe200000006ff */
[----:B------:R-:W-:Y:S01]  /*7c70*/  FFMA R2, R45, R40, R2 ;  /* 0x000000282d027223 */ /* 0x000fe20000000002 */
[----:B------:R-:W-:Y:S01]  /*7c80*/  LOP3.LUT R23, R56, 0xffff0000, RZ, 0xc0, !PT ;  /* 0xffff000038177812 */ /* 0x000fe200078ec0ff */
[----:B------:R-:W-:Y:S01]  /*7c90*/  FMUL R3, R43, R32 ;  /* 0x000000202b037220 */ /* 0x000fe20000400000 */
[----:B------:R-:W-:Y:S01]  /*7ca0*/  SHF.L.U32 R40, R57, 0x10, RZ ;  /* 0x0000001039287819 */ /* 0x000fe200000006ff */
[C---:B------:R-:W-:Y:S01]  /*7cb0*/  FMUL R20, R43.reuse, R33 ;  /* 0x000000212b147220 */ /* 0x040fe20000400000 */
[----:B------:R-:W-:Y:S01]  /*7cc0*/  F2FP.BF16.F32.PACK_AB R63, R2, R0 ;  /* 0x00000000023f723e */ /* 0x000fe200000010ff */
[----:B------:R-:W-:Y:S01]  /*7cd0*/  FMUL R21, R43, R34 ;  /* 0x000000222b157220 */ /* 0x000fe20000400000 */
[----:B------:R-:W-:Y:S01]  /*7ce0*/  LOP3.LUT R46, R70, 0xffff0000, RZ, 0xc0, !PT ;  /* 0xffff0000462e7812 */ /* 0x000fe200078ec0ff */
[----:B------:R-:W-:Y:S01]  /*7cf0*/  FFMA R3, R45, R22, R3 ;  /* 0x000000162d037223 */ /* 0x000fe20000000003 */
[----:B------:R-:W-:Y:S01]  /*7d00*/  SHF.L.U32 R47, R71, 0x10, RZ ;  /* 0x00000010472f7819 */ /* 0x000fe200000006ff */
[----:B------:R-:W-:Y:S01]  /*7d10*/  FFMA R20, R45, R23, R20 ;  /* 0x000000172d147223 */ /* 0x000fe20000000014 */
[----:B------:R-:W-:Y:S01]  /*7d20*/  LOP3.LUT R23, R57, 0xffff0000, RZ, 0xc0, !PT ;  /* 0xffff000039177812 */ /* 0x000fe200078ec0ff */
[----:B------:R-:W-:Y:S01]  /*7d30*/  FFMA R21, R45, R40, R21 ;  /* 0x000000282d157223 */ /* 0x000fe20000000015 */
[----:B------:R-:W-:Y:S01]  /*7d40*/  SHF.L.U32 R40, R58, 0x10, RZ ;  /* 0x000000103a287819 */ /* 0x000fe200000006ff */
[C---:B------:R-:W-:Y:S01]  /*7d50*/  FMUL R0, R43.reuse, R35 ;  /* 0x000000232b007220 */ /* 0x040fe20000400000 */
[----:B------:R-:W-:Y:S01]  /*7d60*/  F2FP.BF16.F32.PACK_AB R100, R20, R3 ;  /* 0x000000031464723e */ /* 0x000fe200000010ff */
[----:B------:R-:W-:Y:S01]  /*7d70*/  FMUL R2, R43, R36 ;  /* 0x000000242b027220 */ /* 0x000fe20000400000 */
[----:B------:R-:W-:Y:S01]  /*7d80*/  LOP3.LUT R48, R71, 0xffff0000, RZ, 0xc0, !PT ;  /* 0xffff000047307812 */ /* 0x000fe200078ec0ff */
[----:B------:R-:W-:Y:S01]  /*7d90*/  FMUL R22, R43, R37 ;  /* 0x000000252b167220 */ /* 0x000fe20000400000 */
[----:B------:R-:W-:Y:S01]  /*7da0*/  ISETP.NE.AND P1, PT, R84, RZ, PT ;  /* 0x000000ff5400720c */ /* 0x000fe20003f25270 */
[----:B------:R-:W-:Y:S01]  /*7db0*/  FFMA R0, R45, R23, R0 ;  /* 0x000000172d007223 */ /* 0x000fe20000000000 */
[----:B------:R-:W-:Y:S01]  /*7dc0*/  SHF.L.U32 R23, R59, 0x10, RZ ;  /* 0x000000103b177819 */ /* 0x000fe200000006ff */
[----:B------:R-:W-:Y:S01]  /*7dd0*/  FFMA R2, R45, R40, R2 ;  /* 0x000000282d027223 */ /* 0x000fe20000000002 */
[----:B------:R-:W-:Y:S01]  /*7de0*/  LOP3.LUT R40, R59, 0xffff0000, RZ, 0xc0, !PT ;  /* 0xffff00003b287812 */ /* 0x000fe200078ec0ff */
[----:B------:R1:W-:Y:S01]  /*7df0*/  @!P0 STS.128 [R50+0x200], R60 ;  /* 0x0002003c32008388 */ /* 0x0003e20000000c00 */
[----:B------:R-:W-:Y:S01]  /*7e00*/  F2FP.BF16.F32.PACK_AB R101, R0, R21 ;  /* 0x000000150065723e */ /* 0x000fe200000010ff */
[----:B------:R-:W-:Y:S01]  /*7e10*/  FFMA R22, R45, R41, R22 ;  /* 0x000000292d167223 */ /* 0x000fe20000000016 */
[----:B------:R-:W-:Y:S01]  /*7e20*/  LOP3.LUT R41, R66, 0xffff0000, RZ, 0xc0, !PT ;  /* 0xffff000042297812 */ /* 0x000fe200078ec0ff */
[C---:B------:R-:W-:Y:S01]  /*7e30*/  FMUL R3, R43.reuse, R38 ;  /* 0x000000262b037220 */ /* 0x040fe20000400000 */
[C---:B------:R-:W-:Y:S01]  /*7e40*/  FMUL R20, R43.reuse, R39 ;  /* 0x000000272b147220 */ /* 0x040fe20000400000 */
        /* <DEDUP_REMOVED lines=8> */
[----:B------:R-:W-:Y:S01]  /*7ed0*/  FMUL R21, R43, R6 ;  /* 0x000000062b157220 */ /* 0x000fe20000400000 */
[C---:B------:R-:W-:Y:S01]  /*7ee0*/  FFMA R0, R45.reuse, R22, R0 ;  /* 0x000000162d007223 */ /* 0x040fe20000000000 */
[C---:B------:R-:W-:Y:S01]  /*7ef0*/  FFMA R2, R45.reuse, R23, R2 ;  /* 0x000000172d027223 */ /* 0x040fe20000000002 */
[----:B------:R-:W-:Y:S01]  /*7f00*/  F2FP.BF16.F32.PACK_AB R103, R20, R3 ;  /* 0x000000031467723e */ /* 0x000fe200000010ff */
[----:B------:R-:W-:Y:S01]  /*7f10*/  FFMA R21, R45, R40, R21 ;  /* 0x000000282d157223 */ /* 0x000fe20000000015 */
[----:B------:R-:W-:Y:S01]  /*7f20*/  LOP3.LUT R23, R65, 0xffff0000, RZ, 0xc0, !PT ;  /* 0xffff000041177812 */ /* 0x000fe200078ec0ff */
[C---:B------:R-:W-:Y:S01]  /*7f30*/  FMUL R3, R43.reuse, R7 ;  /* 0x000000072b037220 */ /* 0x040fe20000400000 */
[----:B------:R-:W-:Y:S01]  /*7f40*/  SHF.L.U32 R40, R66, 0x10, RZ ;  /* 0x0000001042287819 */ /* 0x000fe200000006ff */
[----:B------:R1:W-:Y:S01]  /*7f50*/  @!P0 STS.128 [R49+0x200], R100 ;  /* 0x0002006431008388 */ /* 0x0003e20000000c00 */
[C---:B------:R-:W-:Y:S01]  /*7f60*/  FMUL R20, R43.reuse, R8 ;  /* 0x000000082b147220 */ /* 0x040fe20000400000 */
[----:B------:R-:W-:Y:S01]  /*7f70*/  FMUL R22, R43, R9 ;  /* 0x000000092b167220 */ /* 0x000fe20000400000 */
[C---:B------:R-:W-:Y:S01]  /*7f80*/  FFMA R3, R45.reuse, R23, R3 ;  /* 0x000000172d037223 */ /* 0x040fe20000000003 */
[----:B------:R-:W-:Y:S01]  /*7f90*/  F2FP.BF16.F32.PACK_AB R108, R2, R0 ;  /* 0x00000000026c723e */ /* 0x000fe200000010ff */
[----:B------:R-:W-:Y:S01]  /*7fa0*/  FFMA R20, R45, R40, R20 ;  /* 0x000000282d147223 */ /* 0x000fe20000000014 */
[----:B------:R-:W-:Y:S01]  /*7fb0*/  SHF.L.U32 R23, R67, 0x10, RZ ;  /* 0x0000001043177819 */ /* 0x000fe200000006ff */
[----:B------:R-:W-:Y:S01]  /*7fc0*/  FMUL R0, R43, R10 ;  /* 0x0000000a2b007220 */ /* 0x000fe20000400000 */
[----:B------:R-:W-:Y:S01]  /*7fd0*/  LOP3.LUT R40, R67, 0xffff0000, RZ, 0xc0, !PT ;  /* 0xffff000043287812 */ /* 0x000fe200078ec0ff */
[----:B------:R-:W-:Y:S01]  /*7fe0*/  FFMA R22, R45, R41, R22 ;  /* 0x000000292d167223 */ /* 0x000fe20000000016 */
[----:B------:R-:W-:Y:S01]  /*7ff0*/  FMUL R2, R43, R11 ;  /* 0x0000000b2b027220 */ /* 0x000fe20000400000 */
[----:B------:R-:W-:Y:S01]  /*8000*/  FFMA R0, R45, R23, R0 ;  /* 0x000000172d007223 */ /* 0x000fe20000000000 */
[----:B------:R-:W-:Y:S01]  /*8010*/  F2FP.BF16.F32.PACK_AB R109, R3, R21 ;  /* 0x00000015036d723e */ /* 0x000fe200000010ff */
[----:B------:R-:W-:Y:S01]  /*8020*/  FMUL R3, R43, R12 ;  /* 0x0000000c2b037220 */ /* 0x000fe20000400000 */
[----:B------:R-:W-:Y:S01]  /*8030*/  FFMA R2, R45, R40, R2 ;  /* 0x000000282d027223 */ /* 0x000fe20000000002 */
[----:B------:R-:W-:Y:S01]  /*8040*/  SHF.L.U32 R23, R68, 0x10, RZ ;  /* 0x0000001044177819 */ /* 0x000fe200000006ff */
[C---:B------:R-:W-:Y:S01]  /*8050*/  FMUL R21, R43.reuse, R14 ;  /* 0x0000000e2b157220 */ /* 0x040fe20000400000 */
[----:B------:R-:W-:Y:S01]  /*8060*/  F2FP.BF16.F32.PACK_AB R110, R22, R20 ;  /* 0x00000014166e723e */ /* 0x000fe200000010ff */
[C---:B------:R-:W-:Y:S01]  /*8070*/  FMUL R20, R43.reuse, R13 ;  /* 0x0000000d2b147220 */ /* 0x040fe20000400000 */
[----:B------:R-:W-:Y:S01]  /*8080*/  LOP3.LUT R40, R68, 0xffff0000, RZ, 0xc0, !PT ;  /* 0xffff000044287812 */ /* 0x000fe200078ec0ff */
[----:B------:R-:W-:Y:S01]  /*8090*/  FMUL R22, R43, R15 ;  /* 0x0000000f2b167220 */ /* 0x000fe20000400000 */
[----:B------:R-:W-:Y:S01]  /*80a0*/  SHF.L.U32 R41, R69, 0x10, RZ ;  /* 0x0000001045297819 */ /* 0x000fe200000006ff */
[----:B------:R-:W-:Y:S01]  /*80b0*/  FFMA R3, R45, R23, R3 ;  /* 0x000000172d037223 */ /* 0x000fe20000000003 */
[----:B------:R-:W-:Y:S01]  /*80c0*/  FMUL R23, R43, R16 ;  /* 0x000000102b177220 */ /* 0x000fe20000400000 */
[----:B------:R-:W-:Y:S01]  /*80d0*/  FFMA R20, R45, R40, R20 ;  /* 0x000000282d147223 */ /* 0x000fe20000000014 */
[----:B------:R-:W-:Y:S01]  /*80e0*/  FMUL R40, R43, R17 ;  /* 0x000000112b287220 */ /* 0x000fe20000400000 */
[C---:B------:R-:W-:Y:S01]  /*80f0*/  FFMA R21, R45.reuse, R41, R21 ;  /* 0x000000292d157223 */ /* 0x040fe20000000015 */
[----:B------:R-:W-:Y:S01]  /*8100*/  FFMA R22, R45, R42, R22 ;  /* 0x0000002a2d167223 */ /* 0x000fe20000000016 */
[C---:B------:R-:W-:Y:S01]  /*8110*/  FMUL R41, R43.reuse, R18 ;  /* 0x000000122b297220 */ /* 0x040fe20000400000 */
[----:B------:R-:W-:Y:S01]  /*8120*/  FMUL R42, R43, R19 ;  /* 0x000000132b2a7220 */ /* 0x000fe20000400000 */
[----:B------:R-:W-:Y:S01]  /*8130*/  F2FP.BF16.F32.PACK_AB R111, R2, R0 ;  /* 0x00000000026f723e */ /* 0x000fe200000010ff */
[C---:B------:R-:W-:Y:S01]  /*8140*/  FFMA R23, R45.reuse, R44, R23 ;  /* 0x0000002c2d177223 */ /* 0x040fe20000000017 */
[C---:B------:R-:W-:Y:S01]  /*8150*/  FFMA R40, R45.reuse, R46, R40 ;  /* 0x0000002e2d287223 */ /* 0x040fe20000000028 */
[C---:B------:R-:W-:Y:S01]  /*8160*/  FFMA R41, R45.reuse, R47, R41 ;  /* 0x0000002f2d297223 */ /* 0x040fe20000000029 */
[----:B------:R-:W-:Y:S01]  /*8170*/  FFMA R42, R45, R48, R42 ;  /* 0x000000302d2a7223 */ /* 0x000fe2000000002a */
[----:B------:R1:W-:Y:S01]  /*8180*/  @!P0 STS.128 [R50+0xa00], R108 ;  /* 0x000a006c32008388 */ /* 0x0003e20000000c00 */
[----:B------:R-:W-:Y:S02]  /*8190*/  F2FP.BF16.F32.PACK_AB R21, R22, R21 ;  /* 0x000000151615723e */ /* 0x000fe400000010ff */
[----:B------:R-:W-:Y:S02]  /*81a0*/  F2FP.BF16.F32.PACK_AB R22, R40, R23 ;  /* 0x000000172816723e */ /* 0x000fe400000010ff */
[----:B------:R-:W-:Y:S02]  /*81b0*/  F2FP.BF16.F32.PACK_AB R20, R20, R3 ;  /* 0x000000031414723e */ /* 0x000fe400000010ff */
[----:B------:R-:W-:Y:S05]  /*81c0*/  F2FP.BF16.F32.PACK_AB R23, R42, R41 ;  /* 0x000000292a17723e */ /* 0x000fea00000010ff */
[----:B------:R1:W-:Y:S01]  /*81d0*/  @!P0 STS.128 [R49+0xa00], R20 ;  /* 0x000a001431008388 */ /* 0x0003e20000000c00 */
[----:B------:R-:W-:Y:S01]  /*81e0*/  @!PT LDS RZ, [RZ] ;  /* 0x00000000fffff984 */ /* 0x000fe20000000800 */
[----:B------:R-:W-:Y:S01]  /*81f0*/  @!PT LDS RZ, [RZ] ;  /* 0x00000000fffff984 */ /* 0x000fe20000000800 */
[----:B------:R-:W-:Y:S01]  /*8200*/  @!PT LDS RZ, [RZ] ;  /* 0x00000000fffff984 */ /* 0x000fe20000000800 */
[----:B------:R-:W-:Y:S01]  /*8210*/  @!PT LDS RZ, [RZ] ;  /* 0x00000000fffff984 */ /* 0x000fe20000000800 */
[----:B------:R2:W-:Y:S07]  /*8220*/  MEMBAR.ALL.CTA ;  /* 0x0000000000007992 */ /* 0x0005ee0000008000 */
[----:B--2---:R-:W2:Y:S01]  /*8230*/  FENCE.VIEW.ASYNC.S ;  /* 0x00000000000073c6 */ /* 0x004ea20000000000 */
[----:B------:R-:W-:Y:S05]  /*8240*/  WARPSYNC.ALL ;  /* 0x0000000000007948 */ /* 0x000fea0003800000 */
[----:B------:R-:W-:Y:S01]  /*8250*/  BSSY.RECONVERGENT B0, `(.L_x_112) ;  /* 0x0000011000007945 */ /* 0x000fe20003800200 */
[----:B--2---:R-:W-:Y:S06]  /*8260*/  BAR.SYNC.DEFER_BLOCKING 0x1, 0x80 ;  /* 0x0042000000007b1d */ /* 0x004fec0000010000 */
[----:B------:R-:W-:Y:S05]  /*8270*/  @P1 BRA `(.L_x_113) ;  /* 0x0000000000381947 */ /* 0x000fea0003800000 */
[----:B------:R-:W2:Y:S01]  /*8280*/  LDCU.64 UR6, c[0x0][0x348] ;  /* 0x00006900ff0677ac */ /* 0x000ea20008000a00 */
[----:B------:R-:W-:Y:S01]  /*8290*/  R2UR UR5, R51 ;  /* 0x00000000330572ca */ /* 0x000fe200000e0000 */
[----:B------:R-:W-:Y:S01]  /*82a0*/  UMOV UR51, UR36 ;  /* 0x0000002400337c82 */ /* 0x000fe20008000000 */
[----:B------:R-:W-:Y:S01]  /*82b0*/  UIADD3 UR9, UPT, UPT, UR49, 0x20, URZ ;  /* 0x0000002031097890 */ /* 0x000fe2000fffe0ff */
[----:B------:R-:W-:Y:S01]  /*82c0*/  UMOV UR10, UR50 ;  /* 0x00000032000a7c82 */ /* 0x000fe20008000000 */
[----:B------:R-:W-:Y:S09]  /*82d0*/  UMOV UR11, UR36 ;  /* 0x00000024000b7c82 */ /* 0x000ff20008000000 */
[----:B------:R-:W-:Y:S02]  /*82e0*/  UIADD3 UR5, UPT, UPT, UR44, UR5, URZ ;  /* 0x000000052c057290 */ /* 0x000fe4000fffe0ff */
[----:B--2---:R-:W-:Y:S02]  /*82f0*/  UIADD3 UR4, UP0, UPT, UR6, 0xa80, URZ ;  /* 0x00000a8006047890 */ /* 0x004fe4000ff1e0ff */
[----:B------:R-:W-:Y:S02]  /*8300*/  UIADD3 UR48, UPT, UPT, UR5, 0x200, URZ ;  /* 0x0000020005307890 */ /* 0x000fe4000fffe0ff */
[----:B------:R-:W-:Y:S02]  /*8310*/  UIADD3 UR8, UPT, UPT, UR5, 0xa00, URZ ;  /* 0x00000a0005087890 */ /* 0x000fe4000fffe0ff */
[----:B------:R-:W-:Y:S09]  /*8320*/  UIADD3.X UR5, UPT, UPT, URZ, UR7, URZ, UP0, !UPT ;  /* 0x00000007ff057290 */ /* 0x000ff200087fe4ff */
[----:B------:R2:W-:Y:S01]  /*8330*/  UTMASTG.3D [UR48], [UR4] ;  /* 0x00000030040073b5 */ /* 0x0005e20008010000 */
[----:B------:R2:W-:Y:S02]  /*8340*/  UTMASTG.3D [UR8], [UR4] ;  /* 0x00000008040073b5 */ /* 0x0005e40008010000 */
[----:B--2---:R0:W-:Y:S02]  /*8350*/  UTMACMDFLUSH ;  /* 0x00000000000079b7 */ /* 0x0041e40000000000 */
.L_x_113:
[----:B------:R-:W-:Y:S05]  /*8360*/  BSYNC.RECONVERGENT B0 ;  /* 0x0000000000007941 */ /* 0x000fea0003800200 */
.L_x_112:
[----:B------:R-:W-:Y:S01]  /*8370*/  UIADD3 UR47, UPT, UPT, UR45, 0x1, URZ ;  /* 0x000000012d2f7890 */ /* 0x000fe2000fffe0ff */
[----:B------:R-:W-:Y:S03]  /*8380*/  BSSY.RECONVERGENT B0, `(.L_x_114) ;  /* 0x0000005000007945 */ /* 0x000fe60003800200 */
[----:B------:R-:W-:Y:S04]  /*8390*/  UISETP.NE.AND UP0, UPT, UR47, 0x3, UPT ;  /* 0x000000032f00788c */ /* 0x000fe8000bf05270 */
[----:B------:R-:W-:Y:S01]  /*83a0*/  USEL UR46, UR47, URZ, UP0 ;  /* 0x000000ff2f2e7287 */ /* 0x000fe20008000000 */
[----:B------:R-:W-:Y:S11]  /*83b0*/  @P1 BRA `(.L_x_115) ;  /* 0x0000000000041947 */ /* 0x000ff60003800000 */
[----:B------:R-:W-:Y:S04]  /*83c0*/  DEPBAR.LE SB0, 0x1 ;  /* 0x000080400000791a */ /* 0x000fe80000000000 */
.L_x_115:
[----:B------:R-:W-:Y:S05]  /*83d0*/  BSYNC.RECONVERGENT B0 ;  /* 0x0000000000007941 */ /* 0x000fea0003800200 */
.L_x_114:
[----:B------:R-:W-:Y:S01]  /*83e0*/  BAR.SYNC.DEFER_BLOCKING 0x1, 0x80 ;  /* 0x0042000000007b1d */ /* 0x000fe20000010000 */
[----:B------:R-:W-:Y:S01]  /*83f0*/  ISETP.NE.AND P1, PT, R97, RZ, PT ;  /* 0x000000ff6100720c */ /* 0x000fe20003f25270 */
[----:B------:R-:W-:Y:S01]  /*8400*/  UISETP.NE.AND UP0, UPT, UR56, URZ, UPT ;  /* 0x000000ff3800728c */ /* 0x000fe2000bf05270 */
[----:B-1----:R-:W-:Y:S11]  /*8410*/  LEA R20, R106, UR44, 0x3 ;  /* 0x0000002c6a147c11 */ /* 0x002ff6000f8e18ff */
[----:B------:R-:W-:Y:S01]  /*8420*/  @P1 SHF.L.U32 R3, R112, 0x1f, RZ ;  /* 0x0000001f70031819 */ /* 0x000fe200000006ff */
[----:B------:R-:W-:Y:S06]  /*8430*/  BRA.U !UP0, `(.L_x_116) ;  /* 0x0000000108247547 */ /* 0x000fec000b800000 */
[----:B------:R-:W1:Y:S01]  /*8440*/  S2R R0, SR_CgaCtaId ;  /* 0x0000000000007919 */ /* 0x000e620000008800 */
[----:B------:R-:W-:Y:S01]  /*8450*/  IMAD.U32 R2, RZ, RZ, UR52 ;  /* 0x00000034ff027e24 */ /* 0x000fe2000f8e00ff */
[----:B------:R-:W-:Y:S04]  /*8460*/  UIADD3 UR4, UPT, UPT, UR52, 0x1, URZ ;  /* 0x0000000134047890 */ /* 0x000fe8000fffe0ff */
[----:B------:R-:W-:Y:S01]  /*8470*/  @P1 LEA R2, R2, UR44, 0x3 ;  /* 0x0000002c02021c11 */ /* 0x000fe2000f8e18ff */
[----:B------:R-:W-:Y:S04]  /*8480*/  UISETP.NE.AND UP0, UPT, UR4, 0x3, UPT ;  /* 0x000000030400788c */ /* 0x000fe8000bf05270 */
[----:B------:R-:W-:Y:S01]  /*8490*/  @P1 VIADD R2, R2, 0x88 ;  /* 0x0000008802021836 */ /* 0x000fe20000000000 */
[----:B------:R-:W-:Y:S04]  /*84a0*/  USEL UR52, UR4, URZ, UP0 ;  /* 0x000000ff04347287 */ /* 0x000fe80008000000 */
[----:B-1----:R-:W-:Y:S04]  /*84b0*/  @P1 PRMT R0, R0, 0x654, R2 ;  /* 0x0000065400001816 */ /* 0x002fe80000000002 */
[----:B------:R1:W-:Y:S04]  /*84c0*/  @P1 SYNCS.ARRIVE.TRANS64.RED.A1T0 RZ, [R0+URZ], RZ ;  /* 0x000000ff00ff19a7 */ /* 0x0003e800081004ff */
.L_x_116:
[----:B------:R-:W2:Y:S01]  /*84d0*/  @P1 SYNCS.PHASECHK.TRANS64.TRYWAIT P0, [R20+URZ+0x70], R3 ;  /* 0x00007003140015a7 */ /* 0x000ea200080011ff */
[----:B------:R-:W-:Y:S01]  /*84e0*/  BSSY B1, `(.L_x_117) ;  /* 0x0000019000017945 */ /* 0x000fe20003800000 */
[----:B--2---:R-:W-:Y:S03]  /*84f0*/  @P1 SEL R107, RZ, 0x1, !P0 ;  /* 0x00000001ff6b1807 */ /* 0x004fe60004000000 */
[----:B------:R-:W-:Y:S05]  /*8500*/  @!P1 BRA `(.L_x_118) ;  /* 0x0000000000589947 */ /* 0x000fea0003800000 */
[----:B------:R-:W-:Y:S01]  /*8510*/  ISETP.NE.AND P1, PT, R113, RZ, PT ;  /* 0x000000ff7100720c */ /* 0x000fe20003f25270 */
[----:B------:R-:W-:Y:S01]  /*8520*/  BSSY B0, `(.L_x_119) ;  /* 0x0000009000007945 */ /* 0x000fe20003800000 */
[----:B------:R-:W-:Y:S11]  /*8530*/  ISETP.NE.AND P0, PT, R107, RZ, PT ;  /* 0x000000ff6b00720c */ /* 0x000ff60003f05270 */
[----:B------:R-:W-:Y:S05]  /*8540*/  @P1 IMAD R3, R106, 0x1000, R99 ;  /* 0x000010006a031824 */ /* 0x000fea00078e0263 */
[----:B------:R-:W-:Y:S05]  /*8550*/  @P1 IADD3 R2, PT, PT, R3, UR44, RZ ;  /* 0x0000002c03021c10 */ /* 0x000fea000fffe0ff */
[----:B------:R-:W-:Y:S01]  /*8560*/  @P1 IMAD.IADD R2, R98, 0x1, R2 ;  /* 0x0000000162021824 */ /* 0x000fe200078e0202 */
[----:B------:R-:W-:Y:S06]  /*8570*/  @P0 BRA `(.L_x_120) ;  /* 0x00000000000c0947 */ /* 0x000fec0003800000 */
[----:B-1----:R-:W-:Y:S04]  /*8580*/  SHF.L.U32 R0, R112, 0x1f, RZ ;  /* 0x0000001f70007819 */ /* 0x002fe800000006ff */
[----:B------:R-:W1:Y:S02]  /*8590*/  SYNCS.PHASECHK.TRANS64.TRYWAIT P0, [R20+URZ+0x70], R0 ;  /* 0x00007000140075a7 */ /* 0x000e6400080011ff */
[----:B-1----:R-:W-:Y:S05]  /*85a0*/  @!P0 BRA `(.L_x_121) ;  /* 0x0000003c00048947 */ /* 0x002fea0003800000 */
.L_x_120:
[----:B------:R-:W-:Y:S05]  /*85b0*/  BSYNC B0 ;  /* 0x0000000000007941 */ /* 0x000fea0003800000 */
.L_x_119:
[----:B------:R-:W-:Y:S01]  /*85c0*/  ISETP.NE.AND P0, PT, R113, RZ, PT ;  /* 0x000000ff7100720c */ /* 0x000fe20003f05270 */
[----:B------:R-:W-:Y:S11]  /*85d0*/  VIADD R106, R106, 0x1 ;  /* 0x000000016a6a7836 */ /* 0x000ff60000000000 */
[----:B------:R-:W-:Y:S01]  /*85e0*/  @!UPT UIADD3 URZ, UPT, UPT, URZ, URZ, URZ ;  /* 0x000000fffffff290 */ /* 0x000fe2000fffe0ff */
[----:B------:R2:W4:Y:S04]  /*85f0*/  @P0 LDS.128 R52, [R3+UR44+0x200] ;  /* 0x0002002c03340984 */ /* 0x0005280008000c00 */
[----:B------:R2:W2:Y:S04]  /*8600*/  @P0 LDS.128 R64, [R3+UR44+0xa00] ;  /* 0x000a002c03400984 */ /* 0x0004a80008000c00 */
[----:B------:R2:W2:Y:S04]  /*8610*/  @P0 LDS.128 R56, [R2+0x200] ;  /* 0x0002000002380984 */ /* 0x0004a80000000c00 */
[----:B------:R2:W2:Y:S01]  /*8620*/  @P0 LDS.128 R68, [R2+0xa00] ;  /* 0x000a000002440984 */ /* 0x0004a20000000c00 */
[C---:B------:R-:W-:Y:S04]  /*8630*/  ISETP.NE.AND P0, PT, R106.reuse, 0x3, PT ;  /* 0x000000036a00780c */ /* 0x040fe80003f05270 */
[----:B-1----:R-:W-:Y:S02]  /*8640*/  SEL R0, RZ, 0x1, P0 ;  /* 0x00000001ff007807 */ /* 0x002fe40000000000 */
[----:B------:R-:W-:Y:S02]  /*8650*/  SEL R106, R106, RZ, P0 ;  /* 0x000000ff6a6a7207 */ /* 0x000fe40000000000 */
[----:B------:R-:W-:Y:S02]  /*8660*/  LOP3.LUT R112, R112, R0, RZ, 0x3c, !PT ;  /* 0x0000000070707212 */ /* 0x000fe400078e3cff */
.L_x_118:
[----:B------:R-:W-:Y:S05]  /*8670*/  BSYNC B1 ;  /* 0x0000000000017941 */ /* 0x000fea0003800000 */
.L_x_117:
[----:B--2---:R-:W-:Y:S05]  /*8680*/  VIADD R3, R105, 0x400000 ;  /* 0x0040000069037836 */ /* 0x004fea0000000000 */
[----:B-1----:R-:W-:Y:S04]  /*8690*/  SHF.R.U32.HI R0, RZ, 0x15, R3 ;  /* 0x00000015ff007819 */ /* 0x002fe80000011603 */
[----:B------:R-:W-:Y:S04]  /*86a0*/  LOP3.LUT R2, R0, 0x3, RZ, 0xc0, !PT ;  /* 0x0000000300027812 */ /* 0x000fe800078ec0ff */
[----:B------:R-:W-:Y:S11]  /*86b0*/  ISETP.NE.AND P0, PT, R84, R2, PT ;  /* 0x000000025400720c */ /* 0x000ff60003f05270 */
[----:B------:R-:W-:Y:S02]  /*86c0*/  @!UPT UIADD3 URZ, UPT, UPT, URZ, URZ, URZ ;  /* 0x000000fffffff290 */ /* 0x000fe4000fffe0ff */
[----:B------:R-:W-:Y:S05]  /*86d0*/  @P0 BRA `(.L_x_122) ;  /* 0x0000000000bc0947 */ /* 0x000fea0003800000 */
[----:B------:R-:W-:Y:S02]  /*86e0*/  LOP3.LUT P0, RZ, R0, 0x3, R86, 0x48, !PT ;  /* 0x0000000300ff7812 */ /* 0x000fe40007804856 */
[----:B------:R-:W-:Y:S11]  /*86f0*/  MOV R16, R3 ;  /* 0x0000000300107202 */ /* 0x000ff60000000f00 */
[----:B------:R-:W-:Y:S05]  /*8700*/  @!P0 BRA `(.L_x_123) ;  /* 0x0000000000408947 */ /* 0x000fea0003800000 */
[----:B------:R-:W1:Y:S01]  /*8710*/  LDCU.64 UR8, c[0x4][0x70] ;  /* 0x01000e00ff0877ac */ /* 0x000e620008000a00 */
[----:B------:R-:W-:Y:S01]  /*8720*/  MOV R15, 0x0 ;  /* 0x00000000000f7802 */ /* 0x000fe20000000f00 */
[----:B------:R-:W-:Y:S02]  /*8730*/  HFMA2 R12, -RZ, RZ, 0, 5.9604644775390625e-08 ;  /* 0x00000001ff0c7431 */ /* 0x000fe400000001ff */
[----:B------:R-:W-:Y:S02]  /*8740*/  IMAD.MOV.U32 R8, RZ, RZ, 0x192 ;  /* 0x00000192ff087424 */ /* 0x000fe400078e00ff */
[----:B------:R-:W-:Y:S01]  /*8750*/  IMAD.MOV.U32 R13, RZ, RZ, RZ ;  /* 0x000000ffff0d7224 */ /* 0x000fe200078e00ff */
[----:B------:R-:W2:Y:S01]  /*8760*/  LDCU.64 UR6, c[0x4][0x78] ;  /* 0x01000f00ff0677ac */ /* 0x000ea20008000a00 */
[----:B------:R-:W3:Y:S01]  /*8770*/  LDC.64 R14, c[0x4][R15] ;  /* 0x010000000f0e7b82 */ /* 0x000ee20000000a00 */
[----:B------:R-:W5:Y:S01]  /*8780*/  LDCU.64 UR4, c[0x4][0x10] ;  /* 0x01000200ff0477ac */ /* 0x000f620008000a00 */
[----:B-1----:R-:W-:Y:S01]  /*8790*/  MOV R5, UR9 ;  /* 0x0000000900057c02 */ /* 0x002fe20008000f00 */
[----:B------:R-:W-:Y:S01]  /*87a0*/  IMAD.U32 R4, RZ, RZ, UR8 ;  /* 0x00000008ff047e24 */ /* 0x000fe2000f8e00ff */
[----:B--2---:R-:W-:Y:S01]  /*87b0*/  MOV R7, UR7 ;  /* 0x0000000700077c02 */ /* 0x004fe20008000f00 */
[----:B------:R-:W-:Y:S01]  /*87c0*/  IMAD.U32 R6, RZ, RZ, UR6 ;  /* 0x00000006ff067e24 */ /* 0x000fe2000f8e00ff */
[----:B-----5:R-:W-:Y:S01]  /*87d0*/  MOV R11, UR5 ;  /* 0x00000005000b7c02 */ /* 0x020fe20008000f00 */
[----:B------:R-:W-:Y:S02]  /*87e0*/  IMAD.U32 R10, RZ, RZ, UR4 ;  /* 0x00000004ff0a7e24 */ /* 0x000fe4000f8e00ff */
[----:B------:R-:W-:Y:S07]  /*87f0*/  LEPC R20, `(.L_x_123) ;  /* 0x000000001014794e */ /* 0x000fee0000000000 */
[----:B---34-:R-:W-:Y:S05]  /*8800*/  CALL.ABS.NOINC R14 ;  /* 0x000000000e007343 */ /* 0x018fea0003c00000 */
.L_x_123:
        /* <DEDUP_REMOVED lines=23> */
.L_x_124:
[----:B------:R-:W-:Y:S05]  /*8980*/  WARPSYNC.ALL ;  /* 0x0000000000007948 */ /* 0x000fea0003800000 */
[----:B------:R-:W-:Y:S11]  /*8990*/  R2UR UR4, R16 ;  /* 0x00000000100472ca */ /* 0x000ff600000e0000 */
[----:B------:R-:W-:Y:S02]  /*89a0*/  @!UPT UIADD3 URZ, UPT, UPT, URZ, URZ, URZ ;  /* 0x000000fffffff290 */ /* 0x000fe4000fffe0ff */
[----:B------:R-:W1:Y:S02]  /*89b0*/  LDTM.x16 R4, tmem[UR4+0x20] ;  /* 0x00002004000479ee */ /* 0x000e640008240000 */
[----:B-1----:R-:W-:Y:S01]  /*89c0*/  NOP ;  /* 0x0000000000007918 */ /* 0x002fe20000000000 */
.L_x_122:
[----:B----4-:R-:W-:Y:S01]  /*89d0*/  SHF.L.U32 R3, R52, 0x10, RZ ;  /* 0x0000001034037819 */ /* 0x010fe200000006ff */
[C---:B------:R-:W-:Y:S01]  /*89e0*/  FMUL R0, R43.reuse, R24 ;  /* 0x000000182b007220 */ /* 0x040fe20000400000 */
[----:B------:R-:W-:Y:S01]  /*89f0*/  ISETP.NE.AND P1, PT, R84, R2, PT ;  /* 0x000000025400720c */ /* 0x000fe20003f25270 */
[----:B------:R-:W-:Y:S01]  /*8a00*/  FMUL R2, R43, R25 ;  /* 0x000000192b027220 */ /* 0x000fe20000400000 */
[----:B------:R-:W-:Y:S01]  /*8a10*/  LOP3.LUT R21, R52, 0xffff0000, RZ, 0xc0, !PT ;  /* 0xffff000034157812 */ /* 0x000fe200078ec0ff */
[----:B------:R-:W-:Y:S01]  /*8a20*/  FFMA R0, R45, R3, R0 ;  /* 0x000000032d007223 */ /* 0x000fe20000000000 */
[----:B------:R-:W-:Y:S01]  /*8a30*/  SHF.L.U32 R22, R53, 0x10, RZ ;  /* 0x0000001035167819 */ /* 0x000fe200000006ff */
[----:B------:R-:W-:Y:S01]  /*8a40*/  FMUL R3, R43, R26 ;  /* 0x0000001a2b037220 */ /* 0x000fe20000400000 */
[----:B------:R-:W-:Y:S01]  /*8a50*/  LOP3.LUT R23, R53, 0xffff0000, RZ, 0xc0, !PT ;  /* 0xffff000035177812 */ /* 0x000fe200078ec0ff */
[----:B------:R-:W-:Y:S01]  /*8a60*/  FMUL R20, R43, R27 ;  /* 0x0000001b2b147220 */ /* 0x000fe20000400000 */
[----:B------:R-:W-:Y:S01]  /*8a70*/  SHF.L.U32 R40, R54, 0x10, RZ ;  /* 0x0000001036287819 */ /* 0x000fe200000006ff */
[----:B------:R-:W-:Y:S01]  /*8a80*/  FFMA R2, R45, R21, R2 ;  /* 0x000000152d027223 */ /* 0x000fe20000000002 */
[----:B------:R-:W-:Y:S01]  /*8a90*/  LOP3.LUT R41, R57, 0xffff0000, RZ, 0xc0, !PT ;  /* 0xffff000039297812 */ /* 0x000fe200078ec0ff */
[C---:B------:R-:W-:Y:S01]  /*8aa0*/  FFMA R3, R45.reuse, R22, R3 ;  /* 0x000000162d037223 */ /* 0x040fe20000000003 */
[----:B------:R-:W-:Y:S01]  /*8ab0*/  LOP3.LUT R42, R66, 0xffff0000, RZ, 0xc0, !PT ;  /* 0xffff0000422a7812 */ /* 0x000fe200078ec0ff */
[----:B------:R-:W-:Y:S01]  /*8ac0*/  FFMA R20, R45, R23, R20 ;  /* 0x000000172d147223 */ /* 0x000fe20000000014 */
[----:B------:R-:W-:Y:S01]  /*8ad0*/  LOP3.LUT R23, R54, 0xffff0000, RZ, 0xc0, !PT ;  /* 0xffff000036177812 */ /* 0x000fe200078ec0ff */
[C---:B------:R-:W-:Y:S01]  /*8ae0*/  FMUL R21, R43.reuse, R28 ;  /* 0x0000001c2b157220 */ /* 0x040fe20000400000 */
[----:B------:R-:W-:Y:S01]  /*8af0*/  F2FP.BF16.F32.PACK_AB R48, R2, R0 ;  /* 0x000000000230723e */ /* 0x000fe200000010ff */
[----:B------:R-:W-:Y:S01]  /*8b00*/  FMUL R22, R43, R29 ;  /* 0x0000001d2b167220 */ /* 0x000fe20000400000 */
[----:B---3--:R-:W-:Y:S01]  /*8b10*/  F2FP.BF16.F32.PACK_AB R49, R20, R3 ;  /* 0x000000031431723e */ /* 0x008fe200000010ff */
[----:B------:R-:W-:Y:S01]  /*8b20*/  FFMA R21, R45, R40, R21 ;  /* 0x000000282d157223 */ /* 0x000fe20000000015 */
[----:B------:R-:W-:Y:S01]  /*8b30*/  SHF.L.U32 R20, R55, 0x10, RZ ;  /* 0x0000001037147819 */ /* 0x000fe200000006ff */
[----:B------:R-:W-:Y:S01]  /*8b40*/  FFMA R22, R45, R23, R22 ;  /* 0x000000172d167223 */ /* 0x000fe20000000016 */
[----:B------:R-:W-:Y:S01]  /*8b50*/  LOP3.LUT R23, R55, 0xffff0000, RZ, 0xc0, !PT ;  /* 0xffff000037177812 */ /* 0x000fe200078ec0ff */
[C---:B------:R-:W-:Y:S01]  /*8b60*/  FMUL R0, R43.reuse, R30 ;  /* 0x0000001e2b007220 */ /* 0x040fe20000400000 */
[----:B------:R-:W-:Y:S01]  /*8b70*/  SHF.L.U32 R40, R56, 0x10, RZ ;  /* 0x0000001038287819 */ /* 0x000fe200000006ff */
[C---:B------:R-:W-:Y:S01]  /*8b80*/  FMUL R2, R43.reuse, R31 ;  /* 0x0000001f2b027220 */ /* 0x040fe20000400000 */
[----:B------:R-:W-:Y:S01]  /*8b90*/  F2FP.BF16.F32.PACK_AB R50, R22, R21 ;  /* 0x000000151632723e */ /* 0x000fe200000010ff */
[----:B------:R-:W-:Y:S01]  /*8ba0*/  FMUL R3, R43, R32 ;  /* 0x000000202b037220 */ /* 0x000fe20000400000 */
[----:B------:R-:W-:Y:S01]  /*8bb0*/  SHF.L.U32 R44, R67, 0x10, RZ ;  /* 0x00000010432c7819 */ /* 0x000fe200000006ff */
[----:B------:R-:W-:Y:S01]  /*8bc0*/  FFMA R0, R45, R20, R0 ;  /* 0x000000142d007223 */ /* 0x000fe20000000000 */
[----:B------:R-:W-:Y:S01]  /*8bd0*/  LOP3.LUT R46, R67, 0xffff0000, RZ, 0xc0, !PT ;  /* 0xffff0000432e7812 */ /* 0x000fe200078ec0ff */
[C---:B------:R-:W-:Y:S01]  /*8be0*/  FFMA R2, R45.reuse, R23, R2 ;  /* 0x000000172d027223 */ /* 0x040fe20000000002 */
[----:B------:R-:W-:Y:S01]  /*8bf0*/  LOP3.LUT R23, R56, 0xffff0000, RZ, 0xc0, !PT ;  /* 0xffff000038177812 */ /* 0x000fe200078ec0ff */
[----:B------:R-:W-:Y:S01]  /*8c00*/  FFMA R3, R45, R40, R3 ;  /* 0x000000282d037223 */ /* 0x000fe20000000003 */
[----:B------:R-:W-:Y:S01]  /*8c10*/  SHF.L.U32 R40, R57, 0x10, RZ ;  /* 0x0000001039287819 */ /* 0x000fe200000006ff */
[C---:B------:R-:W-:Y:S01]  /*8c20*/  FMUL R20, R43.reuse, R33 ;  /* 0x000000212b147220 */ /* 0x040fe20000400000 */
[----:B------:R-:W-:Y:S01]  /*8c30*/  F2FP.BF16.F32.PACK_AB R51, R2, R0 ;  /* 0x000000000233723e */ /* 0x000fe200000010ff */
[C---:B------:R-:W-:Y:S01]  /*8c40*/  FMUL R21, R43.reuse, R34 ;  /* 0x000000222b157220 */ /* 0x040fe20000400000 */
[----:B------:R-:W-:Y:S01]  /*8c50*/  MOV R47, UR46 ;  /* 0x0000002e002f7c02 */ /* 0x000fe20008000f00 */
[----:B------:R-:W-:Y:S01]  /*8c60*/  FMUL R22, R43, R35 ;  /* 0x000000232b167220 */ /* 0x000fe20000400000 */
[----:B------:R-:W-:Y:S01]  /*8c70*/  ISETP.NE.AND P0, PT, R84, RZ, PT ;  /* 0x000000ff5400720c */ /* 0x000fe20003f05270 */
[C---:B------:R-:W-:Y:S01]  /*8c80*/  FFMA R20, R45.reuse, R23, R20 ;  /* 0x000000172d147223 */ /* 0x040fe20000000014 */
[C---:B------:R-:W-:Y:S01]  /*8c90*/  SHF.L.U32 R23, R58.reuse, 0x10, RZ ;  /* 0x000000103a177819 */ /* 0x040fe200000006ff */
[C---:B------:R-:W-:Y:S01]  /*8ca0*/  FFMA R21, R45.reuse, R40, R21 ;  /* 0x000000282d157223 */ /* 0x040fe20000000015 */
[----:B------:R-:W-:Y:S01]  /*8cb0*/  LOP3.LUT R40, R58, 0xffff0000, RZ, 0xc0, !PT ;  /* 0xffff00003a287812 */ /* 0x000fe200078ec0ff */
[----:B------:R-:W-:Y:S01]  /*8cc0*/  FFMA R22, R45, R41, R22 ;  /* 0x000000292d167223 */ /* 0x000fe20000000016 */
[----:B------:R-:W-:Y:S01]  /*8cd0*/  F2FP.BF16.F32.PACK_AB R60, R20, R3 ;  /* 0x00000003143c723e */ /* 0x000fe200000010ff */
[----:B------:R-:W-:Y:S01]  /*8ce0*/  FMUL R0, R43, R36 ;  /* 0x000000242b007220 */ /* 0x000fe20000400000 */
[----:B------:R-:W-:Y:S01]  /*8cf0*/  LOP3.LUT R41, R65, 0xffff0000, RZ, 0xc0, !PT ;  /* 0xffff000041297812 */ /* 0x000fe200078ec0ff */
[----:B------:R-:W-:Y:S01]  /*8d00*/  FMUL R2, R43, R37 ;  /* 0x000000252b027220 */ /* 0x000fe20000400000 */
[----:B------:R-:W-:Y:S01]  /*8d10*/  F2FP.BF16.F32.PACK_AB R61, R22, R21 ;  /* 0x00000015163d723e */ /* 0x000fe200000010ff */
[----:B------:R-:W-:Y:S01]  /*8d20*/  FFMA R0, R45, R23, R0 ;  /* 0x000000172d007223 */ /* 0x000fe20000000000 */
[----:B------:R-:W-:Y:S01]  /*8d30*/  SHF.L.U32 R22, R59, 0x10, RZ ;  /* 0x000000103b167819 */ /* 0x000fe200000006ff */
[----:B------:R-:W-:Y:S01]  /*8d40*/  FFMA R2, R45, R40, R2 ;  /* 0x000000282d027223 */ /* 0x000fe20000000002 */
[----:B------:R-:W-:Y:S01]  /*8d50*/  LOP3.LUT R23, R59, 0xffff0000, RZ, 0xc0, !PT ;  /* 0xffff00003b177812 */ /* 0x000fe200078ec0ff */
[C---:B------:R-:W-:Y:S01]  /*8d60*/  FMUL R3, R43.reuse, R38 ;  /* 0x000000262b037220 */ /* 0x040fe20000400000 */
[----:B------:R-:W-:Y:S01]  /*8d70*/  SHF.L.U32 R40, R64, 0x10, RZ ;  /* 0x0000001040287819 */ /* 0x000fe200000006ff */
[C---:B------:R-:W-:Y:S01]  /*8d80*/  FMUL R20, R43.reuse, R39 ;  /* 0x000000272b147220 */ /* 0x040fe20000400000 */
[----:B------:R-:W-:Y:S01]  /*8d90*/  FMUL R21, R43, R4 ;  /* 0x000000042b157220 */ /* 0x000fe20000400000 */
[C---:B------:R-:W-:Y:S01]  /*8da0*/  FFMA R3, R45.reuse, R22, R3 ;  /* 0x000000162d037223 */ /* 0x040fe20000000003 */
[----:B------:R-:W-:Y:S01]  /*8db0*/  F2FP.BF16.F32.PACK_AB R62, R2, R0 ;  /* 0x00000000023e723e */ /* 0x000fe200000010ff */
[C---:B------:R-:W-:Y:S01]  /*8dc0*/  FFMA R20, R45.reuse, R23, R20 ;  /* 0x000000172d147223 */ /* 0x040fe20000000014 */
[----:B------:R-:W-:Y:S01]  /*8dd0*/  FFMA R21, R45, R40, R21 ;  /* 0x000000282d157223 */ /* 0x000fe20000000015 */
[----:B------:R-:W-:Y:S01]  /*8de0*/  LOP3.LUT R23, R64, 0xffff0000, RZ, 0xc0, !PT ;  /* 0xffff000040177812 */ /* 0x000fe200078ec0ff */
[----:B------:R-:W-:Y:S01]  /*8df0*/  FMUL R0, R43, R5 ;  /* 0x000000052b007220 */ /* 0x000fe20000400000 */
[----:B------:R-:W-:Y:S01]  /*8e00*/  SHF.L.U32 R40, R65, 0x10, RZ ;  /* 0x0000001041287819 */ /* 0x000fe200000006ff */
[C---:B------:R-:W-:Y:S01]  /*8e10*/  FMUL R2, R43.reuse, R6 ;  /* 0x000000062b027220 */ /* 0x040fe20000400000 */
[----:B------:R-:W-:Y:S01]  /*8e20*/  FMUL R22, R43, R7 ;  /* 0x000000072b167220 */ /* 0x000fe20000400000 */
[C---:B------:R-:W-:Y:S01]  /*8e30*/  FFMA R0, R45.reuse, R23, R0 ;  /* 0x000000172d007223 */ /* 0x040fe20000000000 */
[----:B------:R-:W-:Y:S01]  /*8e40*/  F2FP.BF16.F32.PACK_AB R63, R20, R3 ;  /* 0x00000003143f723e */ /* 0x000fe200000010ff */
[C---:B------:R-:W-:Y:S01]  /*8e50*/  FFMA R2, R45.reuse, R40, R2 ;  /* 0x000000282d027223 */ /* 0x040fe20000000002 */
[----:B------:R-:W-:Y:S01]  /*8e60*/  FFMA R22, R45, R41, R22 ;  /* 0x000000292d167223 */ /* 0x000fe20000000016 */
[----:B------:R-:W-:Y:S01]  /*8e70*/  SHF.L.U32 R41, R66, 0x10, RZ ;  /* 0x0000001042297819 */ /* 0x000fe200000006ff */
[C---:B------:R-:W-:Y:S01]  /*8e80*/  FMUL R3, R43.reuse, R8 ;  /* 0x000000082b037220 */ /* 0x040fe20000400000 */
[C---:B------:R-:W-:Y:S01]  /*8e90*/  FMUL R20, R43.reuse, R9 ;  /* 0x000000092b147220 */ /* 0x040fe20000400000 */
[C---:B------:R-:W-:Y:S01]  /*8ea0*/  FMUL R23, R43.reuse, R10 ;  /* 0x0000000a2b177220 */ /* 0x040fe20000400000 */
[----:B------:R-:W-:Y:S01]  /*8eb0*/  FMUL R40, R43, R11 ;  /* 0x0000000b2b287220 */ /* 0x000fe20000400000 */
[C---:B------:R-:W-:Y:S01]  /*8ec0*/  FFMA R3, R45.reuse, R41, R3 ;  /* 0x000000292d037223 */ /* 0x040fe20000000003 */
[C---:B------:R-:W-:Y:S01]  /*8ed0*/  FFMA R20, R45.reuse, R42, R20 ;  /* 0x0000002a2d147223 */ /* 0x040fe20000000014 */
[C---:B------:R-:W-:Y:S01]  /*8ee0*/  FFMA R23, R45.reuse, R44, R23 ;  /* 0x0000002c2d177223 */ /* 0x040fe20000000017 */
[----:B------:R-:W-:Y:S01]  /*8ef0*/  FFMA R40, R45, R46, R40 ;  /* 0x0000002e2d287223 */ /* 0x000fe20000000028 */
[----:B------:R-:W-:Y:S01]  /*8f00*/  F2FP.BF16.F32.PACK_AB R100, R0, R21 ;  /* 0x000000150064723e */ /* 0x000fe200000010ff */
[----:B------:R-:W1:Y:S01]  /*8f10*/  S2R R46, SR_CgaCtaId ;  /* 0x00000000002e7919 */ /* 0x000e620000008800 */
[----:B------:R-:W-:Y:S01]  /*8f20*/  SHF.L.U32 R42, R68, 0x10, RZ ;  /* 0x00000010442a7819 */ /* 0x000fe200000006ff */
[C---:B------:R-:W-:Y:S01]  /*8f30*/  FMUL R41, R43.reuse, R12 ;  /* 0x0000000c2b297220 */ /* 0x040fe20000400000 */
[----:B------:R-:W-:Y:S01]  /*8f40*/  F2FP.BF16.F32.PACK_AB R101, R22, R2 ;  /* 0x000000021665723e */ /* 0x000fe200000010ff */
[C---:B------:R-:W-:Y:S01]  /*8f50*/  FMUL R0, R43.reuse, R13 ;  /* 0x0000000d2b007220 */ /* 0x040fe20000400000 */
[----:B------:R-:W-:Y:S01]  /*8f60*/  LOP3.LUT R21, R68, 0xffff0000, RZ, 0xc0, !PT ;  /* 0xffff000044157812 */ /* 0x000fe200078ec0ff */
[----:B------:R-:W-:Y:S01]  /*8f70*/  FMUL R2, R43, R14 ;  /* 0x0000000e2b027220 */ /* 0x000fe20000400000 */
[----:B------:R-:W-:Y:S01]  /*8f80*/  F2FP.BF16.F32.PACK_AB R103, R40, R23 ;  /* 0x000000172867723e */ /* 0x000fe200000010ff */
[----:B------:R-:W-:Y:S01]  /*8f90*/  FFMA R41, R45, R42, R41 ;  /* 0x0000002a2d297223 */ /* 0x000fe20000000029 */
[----:B------:R-:W-:Y:S01]  /*8fa0*/  SHF.L.U32 R22, R69, 0x10, RZ ;  /* 0x0000001045167819 */ /* 0x000fe200000006ff */
[----:B------:R-:W-:Y:S01]  /*8fb0*/  FFMA R0, R45, R21, R0 ;  /* 0x000000152d007223 */ /* 0x000fe20000000000 */
[----:B------:R-:W-:Y:S01]  /*8fc0*/  F2FP.BF16.F32.PACK_AB R102, R20, R3 ;  /* 0x000000031466723e */ /* 0x000fe200000010ff */
[----:B------:R-:W-:Y:S01]  /*8fd0*/  FMUL R3, R43, R15 ;  /* 0x0000000f2b037220 */ /* 0x000fe20000400000 */
[----:B------:R-:W-:Y:S01]  /*8fe0*/  LOP3.LUT R23, R69, 0xffff0000, RZ, 0xc0, !PT ;  /* 0xffff000045177812 */ /* 0x000fe200078ec0ff */
[----:B------:R-:W-:Y:S01]  /*8ff0*/  FMUL R20, R43, R16 ;  /* 0x000000102b147220 */ /* 0x000fe20000400000 */
[C---:B------:R-:W-:Y:S01]  /*9000*/  SHF.L.U32 R40, R70.reuse, 0x10, RZ ;  /* 0x0000001046287819 */ /* 0x040fe200000006ff */
[----:B------:R-:W-:Y:S01]  /*9010*/  FFMA R2, R45, R22, R2 ;  /* 0x000000162d027223 */ /* 0x000fe20000000002 */
[----:B------:R-:W-:Y:S01]  /*9020*/  FMUL R21, R43, R17 ;  /* 0x000000112b157220 */ /* 0x000fe20000400000 */
[----:B------:R-:W-:Y:S01]  /*9030*/  FFMA R3, R45, R23, R3 ;  /* 0x000000172d037223 */ /* 0x000fe20000000003 */
[----:B------:R-:W-:Y:S01]  /*9040*/  @!P1 LEA R47, R47, R99, 0xc ;  /* 0x000000632f2f9211 */ /* 0x000fe200078e60ff */
[----:B------:R-:W-:Y:S01]  /*9050*/  FFMA R20, R45, R40, R20 ;  /* 0x000000282d147223 */ /* 0x000fe20000000014 */
[----:B------:R-:W-:Y:S01]  /*9060*/  LOP3.LUT R40, R70, 0xffff0000, RZ, 0xc0, !PT ;  /* 0xffff000046287812 */ /* 0x000fe200078ec0ff */
[----:B------:R-:W-:Y:S01]  /*9070*/  FMUL R22, R43, R18 ;  /* 0x000000122b167220 */ /* 0x000fe20000400000 */
[----:B------:R-:W-:Y:S01]  /*9080*/  F2FP.BF16.F32.PACK_AB R108, R0, R41 ;  /* 0x00000029006c723e */ /* 0x000fe200000010ff */
[----:B------:R2:W-:Y:S01]  /*9090*/  @!P1 STS.128 [R47+UR44+0x200], R48 ;  /* 0x000200302f009988 */ /* 0x0005e20008000c2c */
[----:B------:R-:W-:Y:S01]  /*90a0*/  SHF.L.U32 R42, R71, 0x10, RZ ;  /* 0x00000010472a7819 */ /* 0x000fe200000006ff */
[----:B------:R-:W-:Y:S01]  /*90b0*/  FFMA R21, R45, R40, R21 ;  /* 0x000000282d157223 */ /* 0x000fe20000000015 */
[----:B------:R-:W-:Y:S01]  /*90c0*/  @!P1 IADD3 R40, PT, PT, R47, UR44, RZ ;  /* 0x0000002c2f289c10 */ /* 0x000fe2000fffe0ff */
[----:B------:R-:W-:Y:S01]  /*90d0*/  FMUL R23, R43, R19 ;  /* 0x000000132b177220 */ /* 0x000fe20000400000 */
[----:B------:R-:W-:Y:S01]  /*90e0*/  LOP3.LUT R44, R71, 0xffff0000, RZ, 0xc0, !PT ;  /* 0xffff0000472c7812 */ /* 0x000fe200078ec0ff */
[----:B------:R-:W-:Y:S01]  /*90f0*/  FFMA R22, R45, R42, R22 ;  /* 0x0000002a2d167223 */ /* 0x000fe20000000016 */
[----:B------:R-:W-:Y:S02]  /*9100*/  @!P1 IADD3 R40, PT, PT, R98, R40, RZ ;  /* 0x0000002862289210 */ /* 0x000fe40007ffe0ff */
[----:B------:R-:W-:Y:S01]  /*9110*/  F2FP.BF16.F32.PACK_AB R109, R3, R2 ;  /* 0x00000002036d723e */ /* 0x000fe200000010ff */
[----:B------:R-:W-:Y:S01]  /*9120*/  FFMA R23, R45, R44, R23 ;  /* 0x0000002c2d177223 */ /* 0x000fe20000000017 */
[----:B------:R-:W-:Y:S01]  /*9130*/  F2FP.BF16.F32.PACK_AB R110, R21, R20 ;  /* 0x00000014156e723e */ /* 0x000fe200000010ff */
[----:B------:R2:W-:Y:S03]  /*9140*/  @!P1 STS.128 [R40+0x200], R60 ;  /* 0x0002003c28009388 */ /* 0x0005e60000000c00 */
[----:B------:R-:W-:Y:S05]  /*9150*/  F2FP.BF16.F32.PACK_AB R111, R23, R22 ;  /* 0x00000016176f723e */ /* 0x000fea00000010ff */
[----:B------:R2:W-:Y:S08]  /*9160*/  @!P1 STS.128 [R47+UR44+0xa00], R100 ;  /* 0x000a00642f009988 */ /* 0x0005f00008000c2c */
[----:B------:R2:W-:Y:S01]  /*9170*/  @!P1 STS.128 [R40+0xa00], R108 ;  /* 0x000a006c28009388 */ /* 0x0005e20000000c00 */
[----:B------:R-:W-:Y:S01]  /*9180*/  @!PT LDS RZ, [RZ] ;  /* 0x00000000fffff984 */ /* 0x000fe20000000800 */
[----:B------:R-:W-:Y:S01]  /*9190*/  @!PT LDS RZ, [RZ] ;  /* 0x00000000fffff984 */ /* 0x000fe20000000800 */
[----:B------:R-:W-:Y:S01]  /*91a0*/  @!PT LDS RZ, [RZ] ;  /* 0x00000000fffff984 */ /* 0x000fe20000000800 */
[----:B------:R-:W-:Y:S01]  /*91b0*/  @!PT LDS RZ, [RZ] ;  /* 0x00000000fffff984 */ /* 0x000fe20000000800 */
[----:B------:R3:W-:Y:S07]  /*91c0*/  MEMBAR.ALL.CTA ;  /* 0x0000000000007992 */ /* 0x0007ee0000008000 */
[----:B---3--:R-:W3:Y:S01]  /*91d0*/  FENCE.VIEW.ASYNC.S ;  /* 0x00000000000073c6 */ /* 0x008ee20000000000 */
[----:B------:R-:W-:Y:S05]  /*91e0*/  WARPSYNC.ALL ;  /* 0x0000000000007948 */ /* 0x000fea0003800000 */
[----:B------:R-:W-:Y:S01]  /*91f0*/  BSSY.RECONVERGENT B0, `(.L_x_125) ;  /* 0x0000012000007945 */ /* 0x000fe20003800200 */
[----:B---3--:R-:W-:Y:S06]  /*9200*/  BAR.SYNC.DEFER_BLOCKING 0x1, 0x80 ;  /* 0x0042000000007b1d */ /* 0x008fec0000010000 */
[----:B-1----:R-:W-:Y:S05]  /*9210*/  @P0 BRA `(.L_x_126) ;  /* 0x00000000003c0947 */ /* 0x002fea0003800000 */
[----:B------:R-:W1:Y:S01]  /*9220*/  LDCU.64 UR6, c[0x0][0x348] ;  /* 0x00006900ff0677ac */ /* 0x000e620008000a00 */
[----:B------:R-:W-:Y:S02]  /*9230*/  ULEA UR5, UR46, UR44, 0xc ;  /* 0x0000002c2e057291 */ /* 0x000fe4000f8e60ff */
[----:B------:R-:W-:Y:S02]  /*9240*/  UIADD3 UR10, UPT, UPT, UR50, 0x40, URZ ;  /* 0x00000040320a7890 */ /* 0x000fe4000fffe0ff */
[----:B------:R-:W-:Y:S02]  /*9250*/  UIADD3 UR8, UPT, UPT, UR5, 0x200, URZ ;  /* 0x0000020005087890 */ /* 0x000fe4000fffe0ff */
[----:B------:R-:W-:Y:S01]  /*9260*/  UIADD3 UR12, UPT, UPT, UR5, 0xa00, URZ ;  /* 0x00000a00050c7890 */ /* 0x000fe2000fffe0ff */
[----:B------:R-:W-:Y:S01]  /*9270*/  UMOV UR9, UR49 ;  /* 0x0000003100097c82 */ /* 0x000fe20008000000 */
[----:B------:R-:W-:Y:S01]  /*9280*/  UMOV UR11, UR36 ;  /* 0x00000024000b7c82 */ /* 0x000fe20008000000 */
[----:B------:R-:W-:Y:S01]  /*9290*/  UIADD3 UR13, UPT, UPT, UR49, 0x20, URZ ;  /* 0x00000020310d7890 */ /* 0x000fe2000fffe0ff */
[----:B------:R-:W-:Y:S01]  /*92a0*/  UMOV UR15, UR36 ;  /* 0x00000024000f7c82 */ /* 0x000fe20008000000 */
[----:B------:R-:W-:Y:S01]  /*92b0*/  UMOV UR14, UR10 ;  /* 0x0000000a000e7c82 */ /* 0x000fe20008000000 */
[----:B-1----:R-:W-:Y:S04]  /*92c0*/  UIADD3 UR4, UP0, UPT, UR6, 0xa80, URZ ;  /* 0x00000a8006047890 */ /* 0x002fe8000ff1e0ff */
[----:B------:R-:W-:Y:S09]  /*92d0*/  UIADD3.X UR5, UPT, UPT, URZ, UR7, URZ, UP0, !UPT ;  /* 0x00000007ff057290 */ /* 0x000ff200087fe4ff */
[----:B------:R1:W-:Y:S01]  /*92e0*/  UTMASTG.3D [UR8], [UR4] ;  /* 0x00000008040073b5 */ /* 0x0003e20008010000 */
[----:B------:R1:W-:Y:S02]  /*92f0*/  UTMASTG.3D [UR12], [UR4] ;  /* 0x0000000c040073b5 */ /* 0x0003e40008010000 */
[----:B-1----:R0:W-:Y:S02]  /*9300*/  UTMACMDFLUSH ;  /* 0x00000000000079b7 */ /* 0x0021e40000000000 */
.L_x_126:
[----:B------:R-:W-:Y:S05]  /*9310*/  BSYNC.RECONVERGENT B0 ;  /* 0x0000000000007941 */ /* 0x000fea0003800200 */
.L_x_125:
[----:B------:R-:W-:Y:S01]  /*9320*/  UIADD3 UR4, UPT, UPT, UR46, 0x1, URZ ;  /* 0x000000012e047890 */ /* 0x000fe2000fffe0ff */
[----:B------:R-:W-:Y:S03]  /*9330*/  BSSY.RECONVERGENT B0, `(.L_x_127) ;  /* 0x0000007000007945 */ /* 0x000fe60003800200 */
[----:B------:R-:W-:Y:S04]  /*9340*/  UISETP.NE.AND UP0, UPT, UR4, 0x3, UPT ;  /* 0x000000030400788c */ /* 0x000fe8000bf05270 */
[----:B------:R-:W-:Y:S02]  /*9350*/  USEL UR45, UR4, URZ, UP0 ;  /* 0x000000ff042d7287 */ /* 0x000fe40008000000 */
[----:B------:R-:W-:Y:S04]  /*9360*/  UISETP.EQ.XOR UP0, UPT, UR47, 0x3, !UP0 ;  /* 0x000000032f00788c */ /* 0x000fe8000c702a70 */
[----:B------:R-:W-:Y:S01]  /*9370*/  UP2UR UR51, UPR, URZ, 0x1 ;  /* 0x00000001ff337883 */ /* 0x000fe20008000000 */
[----:B------:R-:W-:Y:S11]  /*9380*/  @P0 BRA `(.L_x_128) ;  /* 0x0000000000040947 */ /* 0x000ff60003800000 */
[----:B------:R-:W-:Y:S04]  /*9390*/  DEPBAR.LE SB0, 0x1 ;  /* 0x000080400000791a */ /* 0x000fe80000000000 */
.L_x_128:
[----:B------:R-:W-:Y:S05]  /*93a0*/  BSYNC.RECONVERGENT B0 ;  /* 0x0000000000007941 */ /* 0x000fea0003800200 */
.L_x_127:
[----:B------:R-:W1:Y:S08]  /*93b0*/  S2UR UR4, SR_CgaCtaId ;  /* 0x00000000000479c3 */ /* 0x000e700000008800 */
[----:B------:R-:W-:Y:S01]  /*93c0*/  BAR.SYNC.DEFER_BLOCKING 0x1, 0x80 ;  /* 0x0042000000007b1d */ /* 0x000fe20000010000 */
[----:B------:R-:W-:Y:S01]  /*93d0*/  ISETP.NE.AND P1, PT, R97, RZ, PT ;  /* 0x000000ff6100720c */ /* 0x000fe20003f25270 */
[----:B------:R-:W-:Y:S01]  /*93e0*/  IMAD.U32 R0, RZ, RZ, UR52 ;  /* 0x00000034ff007e24 */ /* 0x000fe2000f8e00ff */
[----:B------:R-:W-:Y:S11]  /*93f0*/  UIADD3 UR53, UPT, UPT, UR49, 0x10, URZ ;  /* 0x0000001031357890 */ /* 0x000ff6000fffe0ff */
[----:B------:R-:W-:Y:S05]  /*9400*/  @P1 LEA R0, R0, UR44, 0x3 ;  /* 0x0000002c00001c11 */ /* 0x000fea000f8e18ff */
[----:B------:R-:W-:Y:S01]  /*9410*/  @P1 VIADD R2, R0, 0x88 ;  /* 0x0000008800021836 */ /* 0x000fe20000000000 */
[----:B------:R-:W-:Y:S04]  /*9420*/  @P1 SHF.L.U32 R0, R112, 0x1f, RZ ;  /* 0x0000001f70001819 */ /* 0x000fe800000006ff */
[----:B------:R-:W-:Y:S01]  /*9430*/  @P1 PRMT R46, R46, 0x654, R2 ;  /* 0x000006542e2e1816 */ /* 0x000fe20000000002 */
[----:B------:R-:W-:Y:S01]  /*9440*/  UMOV UR44, 0x400 ;  /* 0x00000400002c7882 */ /* 0x000fe20000000000 */
[----:B------:R-:W-:Y:S01]  /*9450*/  BSSY B1, `(.L_x_129) ;  /* 0x0000021000017945 */ /* 0x000fe20003800000 */
[----:B-1----:R-:W-:Y:S01]  /*9460*/  ULEA UR44, UR4, UR44, 0x18 ;  /* 0x0000002c042c7291 */ /* 0x002fe2000f8ec0ff */
[----:B------:R-:W-:Y:S01]  /*9470*/  @P1 SYNCS.ARRIVE.TRANS64.RED.A1T0 RZ, [R46+URZ], RZ ;  /* 0x000000ff2eff19a7 */ /* 0x000fe200081004ff */
[----:B------:R-:W-:Y:S04]  /*9480*/  UIADD3 UR4, UPT, UPT, UR52, 0x1, URZ ;  /* 0x0000000134047890 */ /* 0x000fe8000fffe0ff */
[----:B------:R-:W-:Y:S01]  /*9490*/  LEA R21, R106, UR44, 0x3 ;  /* 0x0000002c6a157c11 */ /* 0x000fe2000f8e18ff */
[----:B------:R-:W-:Y:S03]  /*94a0*/  UISETP.NE.AND UP0, UPT, UR4, 0x3, UPT ;  /* 0x000000030400788c */ /* 0x000fe6000bf05270 */
[----:B------:R1:W3:Y:S01]  /*94b0*/  @P1 SYNCS.PHASECHK.TRANS64.TRYWAIT P0, [R21+URZ+0x70], R0 ;  /* 0x00007000150015a7 */ /* 0x0002e200080011ff */
[----:B------:R-:W-:Y:S01]  /*94c0*/  USEL UR48, UR4, URZ, UP0 ;  /* 0x000000ff04307287 */ /* 0x000fe20008000000 */
[----:B-1----:R-:W-:Y:S01]  /*94d0*/  VIADD R0, R105, 0x10 ;  /* 0x0000001069007836 */ /* 0x002fe20000000000 */
[----:B---3--:R-:W-:Y:S01]  /*94e0*/  @P1 SEL R107, RZ, 0x1, !P0 ;  /* 0x00000001ff6b1807 */ /* 0x008fe20004000000 */
[----:B------:R-:W-:Y:S09]  /*94f0*/  @!P1 BRA `(.L_x_130) ;  /* 0x0000000000589947 */ /* 0x000ff20003800000 */
[----:B------:R-:W-:Y:S01]  /*9500*/  ISETP.NE.AND P1, PT, R113, RZ, PT ;  /* 0x000000ff7100720c */ /* 0x000fe20003f25270 */
[----:B------:R-:W-:Y:S01]  /*9510*/  BSSY B0, `(.L_x_131) ;  /* 0x0000009000007945 */ /* 0x000fe20003800000 */
[----:B------:R-:W-:Y:S11]  /*9520*/  ISETP.NE.AND P0, PT, R107, RZ, PT ;  /* 0x000000ff6b00720c */ /* 0x000ff60003f05270 */
[----:B------:R-:W-:Y:S05]  /*9530*/  @P1 IMAD R3, R106, 0x1000, R99 ;  /* 0x000010006a031824 */ /* 0x000fea00078e0263 */
[----:B------:R-:W-:Y:S05]  /*9540*/  @P1 IADD3 R2, PT, PT, R3, UR44, RZ ;  /* 0x0000002c03021c10 */ /* 0x000fea000fffe0ff */
[----:B------:R-:W-:Y:S01]  /*9550*/  @P1 IMAD.IADD R2, R98, 0x1, R2 ;  /* 0x0000000162021824 */ /* 0x000fe200078e0202 */
[----:B------:R-:W-:Y:S06]  /*9560*/  @P0 BRA `(.L_x_132) ;  /* 0x00000000000c0947 */ /* 0x000fec0003800000 */
[----:B------:R-:W-:Y:S04]  /*9570*/  SHF.L.U32 R20, R112, 0x1f, RZ ;  /* 0x0000001f70147819 */ /* 0x000fe800000006ff */
[----:B------:R-:W1:Y:S02]  /*9580*/  SYNCS.PHASECHK.TRANS64.TRYWAIT P0, [R21+URZ+0x70], R20 ;  /* 0x00007014150075a7 */ /* 0x000e6400080011ff */
[----:B-1----:R-:W-:Y:S05]  /*9590*/  @!P0 BRA `(.L_x_133) ;  /* 0x0000002c001c8947 */ /* 0x002fea0003800000 */
.L_x_132:
[----:B------:R-:W-:Y:S05]  /*95a0*/  BSYNC B0 ;  /* 0x0000000000007941 */ /* 0x000fea0003800000 */
.L_x_131:
[----:B------:R-:W-:Y:S01]  /*95b0*/  ISETP.NE.AND P0, PT, R113, RZ, PT ;  /* 0x000000ff7100720c */ /* 0x000fe20003f05270 */
[----:B------:R-:W-:Y:S11]  /*95c0*/  VIADD R106, R106, 0x1 ;  /* 0x000000016a6a7836 */ /* 0x000ff60000000000 */
[----:B------:R-:W-:Y:S01]  /*95d0*/  @!UPT UIADD3 URZ, UPT, UPT, URZ, URZ, URZ ;  /* 0x000000fffffff290 */ /* 0x000fe2000fffe0ff */
[----:B------:R-:W3:Y:S04]  /*95e0*/  @P0 LDS.128 R52, [R3+UR44+0x200] ;  /* 0x0002002c03340984 */ /* 0x000ee80008000c00 */
[----:B------:R-:W4:Y:S04]  /*95f0*/  @P0 LDS.128 R64, [R3+UR44+0xa00] ;  /* 0x000a002c03400984 */ /* 0x000f280008000c00 */
[----:B------:R-:W1:Y:S04]  /*9600*/  @P0 LDS.128 R56, [R2+0x200] ;  /* 0x0002000002380984 */ /* 0x000e680000000c00 */
[----:B------:R5:W1:Y:S01]  /*9610*/  @P0 LDS.128 R68, [R2+0xa00] ;  /* 0x000a000002440984 */ /* 0x000a620000000c00 */
[C---:B------:R-:W-:Y:S04]  /*9620*/  ISETP.NE.AND P0, PT, R106.reuse, 0x3, PT ;  /* 0x000000036a00780c */ /* 0x040fe80003f05270 */
[----:B------:R-:W-:Y:S02]  /*9630*/  SEL R106, R106, RZ, P0 ;  /* 0x000000ff6a6a7207 */ /* 0x000fe40000000000 */
[----:B-----5:R-:W-:Y:S04]  /*9640*/  SEL R2, RZ, 0x1, P0 ;  /* 0x00000001ff027807 */ /* 0x020fe80000000000 */
[----:B------:R-:W-:Y:S02]  /*9650*/  LOP3.LUT R112, R112, R2, RZ, 0x3c, !PT ;  /* 0x0000000270707212 */ /* 0x000fe400078e3cff */
.L_x_130:
[----:B------:R-:W-:Y:S05]  /*9660*/  BSYNC B1 ;  /* 0x0000000000017941 */ /* 0x000fea0003800000 */
.L_x_129:
[----:B------:R-:W-:Y:S04]  /*9670*/  SHF.R.U32.HI R3, RZ, 0x15, R0 ;  /* 0x00000015ff037819 */ /* 0x000fe80000011600 */
[----:B------:R-:W-:Y:S04]  /*9680*/  LOP3.LUT R2, R3, 0x3, RZ, 0xc0, !PT ;  /* 0x0000000303027812 */ /* 0x000fe800078ec0ff */
[----:B------:R-:W-:Y:S11]  /*9690*/  ISETP.NE.AND P0, PT, R84, R2, PT ;  /* 0x000000025400720c */ /* 0x000ff60003f05270 */
[----:B------:R-:W-:Y:S02]  /*96a0*/  @!UPT UIADD3 URZ, UPT, UPT, URZ, URZ, URZ ;  /* 0x000000fffffff290 */ /* 0x000fe4000fffe0ff */
[----:B------:R-:W-:Y:S05]  /*96b0*/  @P0 BRA `(.L_x_134) ;  /* 0x0000000000bc0947 */ /* 0x000fea0003800000 */
[----:B------:R-:W-:Y:S02]  /*96c0*/  LOP3.LUT P0, RZ, R3, 0x3, R86, 0x48, !PT ;  /* 0x0000000303ff7812 */ /* 0x000fe40007804856 */
[----:B------:R-:W-:Y:S11]  /*96d0*/  MOV R16, R0 ;  /* 0x0000000000107202 */ /* 0x000ff60000000f00 */
[----:B------:R-:W-:Y:S05]  /*96e0*/  @!P0 BRA `(.L_x_135) ;  /* 0x0000000000408947 */ /* 0x000fea0003800000 */
[----:B------:R-:W5:Y:S01]  /*96f0*/  LDCU.64 UR8, c[0x4][0x70] ;  /* 0x01000e00ff0877ac */ /* 0x000f620008000a00 */
[----:B------:R-:W-:Y:S01]  /*9700*/  MOV R15, 0x0 ;  /* 0x00000000000f7802 */ /* 0x000fe20000000f00 */
[----:B------:R-:W-:Y:S02]  /*9710*/  HFMA2 R12, -RZ, RZ, 0, 5.9604644775390625e-08 ;  /* 0x00000001ff0c7431 */ /* 0x000fe400000001ff */
[----:B------:R-:W-:Y:S02]  /*9720*/  IMAD.MOV.U32 R8, RZ, RZ, 0x192 ;  /* 0x00000192ff087424 */ /* 0x000fe400078e00ff */
[----:B------:R-:W-:Y:S01]  /*9730*/  IMAD.MOV.U32 R13, RZ, RZ, RZ ;  /* 0x000000ffff0d7224 */ /* 0x000fe200078e00ff */
[----:B------:R-:W1:Y:S01]  /*9740*/  LDCU.64 UR6, c[0x4][0x78] ;  /* 0x01000f00ff0677ac */ /* 0x000e620008000a00 */
[----:B------:R-:W2:Y:S01]  /*9750*/  LDC.64 R14, c[0x4][R15] ;  /* 0x010000000f0e7b82 */ /* 0x000ea20000000a00 */
[----:B------:R-:W3:Y:S01]  /*9760*/  LDCU.64 UR4, c[0x4][0x10] ;  /* 0x01000200ff0477ac */ /* 0x000ee20008000a00 */
[----:B-----5:R-:W-:Y:S01]  /*9770*/  MOV R5, UR9 ;  /* 0x0000000900057c02 */ /* 0x020fe20008000f00 */
[----:B------:R-:W-:Y:S01]  /*9780*/  IMAD.U32 R4, RZ, RZ, UR8 ;  /* 0x00000008ff047e24 */ /* 0x000fe2000f8e00ff */
[----:B-1----:R-:W-:Y:S01]  /*9790*/  MOV R7, UR7 ;  /* 0x0000000700077c02 */ /* 0x002fe20008000f00 */
[----:B------:R-:W-:Y:S01]  /*97a0*/  IMAD.U32 R6, RZ, RZ, UR6 ;  /* 0x00000006ff067e24 */ /* 0x000fe2000f8e00ff */
[----:B---3--:R-:W-:Y:S01]  /*97b0*/  MOV R11, UR5 ;  /* 0x00000005000b7c02 */ /* 0x008fe20008000f00 */
[----:B------:R-:W-:Y:S02]  /*97c0*/  IMAD.U32 R10, RZ, RZ, UR4 ;  /* 0x00000004ff0a7e24 */ /* 0x000fe4000f8e00ff */
[----:B------:R-:W-:Y:S07]  /*97d0*/  LEPC R20, `(.L_x_135) ;  /* 0x000000001014794e */ /* 0x000fee0000000000 */
[----:B--2-4-:R-:W-:Y:S05]  /*97e0*/  CALL.ABS.NOINC R14 ;  /* 0x000000000e007343 */ /* 0x014fea0003c00000 */
.L_x_135:
        /* <DEDUP_REMOVED lines=12> */
[----:B------:R-:W5:Y:S01]  /*98b0*/  LDCU.64 UR6, c[0x4][0x78] ;  /* 0x01000f00ff0677ac */ /* 0x000f620008000a00 */
[----:B------:R-:W2:Y:S01]  /*98c0*/  LDC.64 R14, c[0x4][R15] ;  /* 0x010000000f0e7b82 */ /* 0x000ea20000000a00 */
[----:B------:R-:W3:Y:S01]  /*98d0*/  LDCU.64 UR4, c[0x4][0x10] ;  /* 0x01000200ff0477ac */ /* 0x000ee20008000a00 */
[----:B-1----:R-:W-:Y:S01]  /*98e0*/  MOV R5, UR9 ;  /* 0x0000000900057c02 */ /* 0x002fe20008000f00 */
[----:B------:R-:W-:Y:S01]  /*98f0*/  IMAD.U32 R4, RZ, RZ, UR8 ;  /* 0x00000008ff047e24 */ /* 0x000fe2000f8e00ff */
[----:B-----5:R-:W-:Y:S01]  /*9900*/  MOV R7, UR7 ;  /* 0x0000000700077c02 */ /* 0x020fe20008000f00 */
[----:B------:R-:W-:Y:S01]  /*9910*/  IMAD.U32 R6, RZ, RZ, UR6 ;  /* 0x00000006ff067e24 */ /* 0x000fe2000f8e00ff */
[----:B---3--:R-:W-:Y:S01]  /*9920*/  MOV R11, UR5 ;  /* 0x00000005000b7c02 */ /* 0x008fe20008000f00 */
[----:B------:R-:W-:Y:S02]  /*9930*/  IMAD.U32 R10, RZ, RZ, UR4 ;  /* 0x00000004ff0a7e24 */ /* 0x000fe4000f8e00ff */
[----:B------:R-:W-:Y:S07]  /*9940*/  LEPC R20, `(.L_x_136) ;  /* 0x000000001014794e */ /* 0x000fee0000000000 */
[----:B--2-4-:R-:W-:Y:S05]  /*9950*/  CALL.ABS.NOINC R14 ;  /* 0x000000000e007343 */ /* 0x014fea0003c00000 */
.L_x_136:
[----:B------:R-:W-:Y:S05]  /*9960*/  WARPSYNC.ALL ;  /* 0x0000000000007948 */ /* 0x000fea0003800000 */
[----:B------:R-:W-:Y:S11]  /*9970*/  R2UR UR4, R16 ;  /* 0x00000000100472ca */ /* 0x000ff600000e0000 */
[----:B------:R-:W-:Y:S02]  /*9980*/  @!UPT UIADD3 URZ, UPT, UPT, URZ, URZ, URZ ;  /* 0x000000fffffff290 */ /* 0x000fe4000fffe0ff */
[----:B------:R-:W1:Y:S02]  /*9990*/  LDTM.x16 R4, tmem[UR4+0x20] ;  /* 0x00002004000479ee */ /* 0x000e640008240000 */
[----:B-1----:R-:W-:Y:S01]  /*99a0*/  NOP ;  /* 0x0000000000007918 */ /* 0x002fe20000000000 */
.L_x_134:
[----:B---3--:R-:W-:Y:S01]  /*99b0*/  SHF.L.U32 R3, R52, 0x10, RZ ;  /* 0x0000001034037819 */ /* 0x008fe200000006ff */
[C---:B------:R-:W-:Y:S01]  /*99c0*/  FMUL R0, R43.reuse, R24 ;  /* 0x000000182b007220 */ /* 0x040fe20000400000 */
[----:B------:R-:W-:Y:S01]  /*99d0*/  ISETP.NE.AND P1, PT, R84, R2, PT ;  /* 0x000000025400720c */ /* 0x000fe20003f25270 */
[----:B------:R-:W-:Y:S01]  /*99e0*/  FMUL R2, R43, R25 ;  /* 0x000000192b027220 */ /* 0x000fe20000400000 */
[----:B-1----:R-:W-:Y:S01]  /*99f0*/  LOP3.LUT R21, R52, 0xffff0000, RZ, 0xc0, !PT ;  /* 0xffff000034157812 */ /* 0x002fe200078ec0ff */
[----:B------:R-:W-:Y:S01]  /*9a00*/  FFMA R0, R45, R3, R0 ;  /* 0x000000032d007223 */ /* 0x000fe20000000000 */
[----:B------:R-:W-:Y:S01]  /*9a10*/  SHF.L.U32 R22, R53, 0x10, RZ ;  /* 0x0000001035167819 */ /* 0x000fe200000006ff */
[----:B------:R-:W-:Y:S01]  /*9a20*/  FMUL R3, R43, R26 ;  /* 0x0000001a2b037220 */ /* 0x000fe20000400000 */
[----:B------:R-:W-:Y:S01]  /*9a30*/  LOP3.LUT R23, R53, 0xffff0000, RZ, 0xc0, !PT ;  /* 0xffff000035177812 */ /* 0x000fe200078ec0ff */
[----:B------:R-:W-:Y:S01]  /*9a40*/  FMUL R20, R43, R27 ;  /* 0x0000001b2b147220 */ /* 0x000fe20000400000 */
[----:B--2---:R-:W-:Y:S01]  /*9a50*/  SHF.L.U32 R40, R54, 0x10, RZ ;  /* 0x0000001036287819 */ /* 0x004fe200000006ff */
[----:B------:R-:W-:Y:S01]  /*9a60*/  FFMA R2, R45, R21, R2 ;  /* 0x000000152d027223 */ /* 0x000fe20000000002 */
[----:B------:R-:W-:Y:S01]  /*9a70*/  LOP3.LUT R41, R57, 0xffff0000, RZ, 0xc0, !PT ;  /* 0xffff000039297812 */ /* 0x000fe200078ec0ff */
[C---:B------:R-:W-:Y:S01]  /*9a80*/  FFMA R3, R45.reuse, R22, R3 ;  /* 0x000000162d037223 */ /* 0x040fe20000000003 */
[----:B----4-:R-:W-:Y:S01]  /*9a90*/  LOP3.LUT R42, R66, 0xffff0000, RZ, 0xc0, !PT ;  /* 0xffff0000422a7812 */ /* 0x010fe200078ec0ff */
[----:B------:R-:W-:Y:S01]  /*9aa0*/  FFMA R20, R45, R23, R20 ;  /* 0x000000172d147223 */ /* 0x000fe20000000014 */
[----:B------:R-:W-:Y:S01]  /*9ab0*/  LOP3.LUT R23, R54, 0xffff0000, RZ, 0xc0, !PT ;  /* 0xffff000036177812 */ /* 0x000fe200078ec0ff */
[C---:B------:R-:W-:Y:S01]  /*9ac0*/  FMUL R21, R43.reuse, R28 ;  /* 0x0000001c2b157220 */ /* 0x040fe20000400000 */
[----:B------:R-:W-:Y:S01]  /*9ad0*/  F2FP.BF16.F32.PACK_AB R48, R2, R0 ;  /* 0x000000000230723e */ /* 0x000fe200000010ff */
        /* <DEDUP_REMOVED lines=115> */
[----:B------:R-:W-:Y:S01]  /*a210*/  ULEA UR5, UR45, UR44, 0xc ;  /* 0x0000002c2d057291 */ /* 0x000fe2000f8e60ff */
[----:B------:R-:W-:Y:S01]  /*a220*/  UMOV UR54, UR50 ;  /* 0x0000003200367c82 */ /* 0x000fe20008000000 */
[----:B------:R-:W-:Y:S02]  /*a230*/  UMOV UR55, UR36 ;  /* 0x0000002400377c82 */ /* 0x000fe40008000000 */
[----:B------:R-:W-:Y:S02]  /*a240*/  UIADD3 UR52, UPT, UPT, UR5, 0x200, URZ ;  /* 0x0000020005347890 */ /* 0x000fe4000fffe0ff */
[----:B------:R-:W-:Y:S02]  /*a250*/  UIADD3 UR8, UPT, UPT, UR5, 0xa00, URZ ;  /* 0x00000a0005087890 */ /* 0x000fe4000fffe0ff */
        /* <DEDUP_REMOVED lines=8> */
.L_x_138:
[----:B------:R-:W-:Y:S05]  /*a2e0*/  BSYNC.RECONVERGENT B0 ;  /* 0x0000000000007941 */ /* 0x000fea0003800200 */
.L_x_137:
[----:B------:R-:W-:Y:S01]  /*a2f0*/  UISETP.NE.AND UP1, UPT, UR51, URZ, UPT ;  /* 0x000000ff3300728c */ /* 0x000fe2000bf25270 */
[----:B------:R-:W-:Y:S01]  /*a300*/  BSSY.RECONVERGENT B0, `(.L_x_139) ;  /* 0x0000008000007945 */ /* 0x000fe20003800200 */
[----:B------:R-:W-:Y:S04]  /*a310*/  UIADD3 UR4, UPT, UPT, UR45, 0x1, URZ ;  /* 0x000000012d047890 */ /* 0x000fe8000fffe0ff */
[----:B------:R-:W-:Y:S02]  /*a320*/  UISETP.NE.AND UP0, UPT, UR4, 0x3, UPT ;  /* 0x000000030400788c */ /* 0x000fe4000bf05270 */
[----:B------:R-:W-:Y:S02]  /*a330*/  UISETP.EQ.XOR UP1, UPT, UR4, 0x3, UP1 ;  /* 0x000000030400788c */ /* 0x000fe40008f22a70 */
[----:B------:R-:W-:Y:S02]  /*a340*/  USEL UR46, UR4, URZ, UP0 ;  /* 0x000000ff042e7287 */ /* 0x000fe40008000000 */
[----:B------:R-:W-:Y:S01]  /*a350*/  UP2UR UR47, UPR, URZ, 0x2 ;  /* 0x00000002ff2f7883 */ /* 0x000fe20008000000 */
[----:B------:R-:W-:Y:S11]  /*a360*/  @P0 BRA `(.L_x_140) ;  /* 0x0000000000040947 */ /* 0x000ff60003800000 */
[----:B------:R-:W-:Y:S04]  /*a370*/  DEPBAR.LE SB0, 0x1 ;  /* 0x000080400000791a */ /* 0x000fe80000000000 */
.L_x_140:
[----:B------:R-:W-:Y:S05]  /*a380*/  BSYNC.RECONVERGENT B0 ;  /* 0x0000000000007941 */ /* 0x000fea0003800200 */
.L_x_139:
[----:B------:R-:W1:Y:S08]  /*a390*/  S2UR UR54, SR_CgaCtaId ;  /* 0x00000000003679c3 */ /* 0x000e700000008800 */
[----:B------:R-:W-:Y:S01]  /*a3a0*/  BAR.SYNC.DEFER_BLOCKING 0x1, 0x80 ;  /* 0x0042000000007b1d */ /* 0x000fe20000010000 */
[----:B------:R-:W-:Y:S01]  /*a3b0*/  ISETP.NE.AND P1, PT, R97, RZ, PT ;  /* 0x000000ff6100720c */ /* 0x000fe20003f25270 */
[----:B------:R-:W-:Y:S01]  /*a3c0*/  IMAD.U32 R0, RZ, RZ, UR48 ;  /* 0x00000030ff007e24 */ /* 0x000fe2000f8e00ff */
[----:B------:R-:W-:Y:S04]  /*a3d0*/  UIADD3 UR4, UPT, UPT, UR48, 0x1, URZ ;  /* 0x0000000130047890 */ /* 0x000fe8000fffe0ff */
[----:B------:R-:W-:Y:S04]  /*a3e0*/  UISETP.NE.AND UP0, UPT, UR4, 0x3, UPT ;  /* 0x000000030400788c */ /* 0x000fe8000bf05270 */
[----:B------:R-:W-:Y:S03]  /*a3f0*/  USEL UR52, UR4, URZ, UP0 ;  /* 0x000000ff04347287 */ /* 0x000fe60008000000 */
[----:B------:R-:W-:Y:S05]  /*a400*/  @P1 LEA R0, R0, UR44, 0x3 ;  /* 0x0000002c00001c11 */ /* 0x000fea000f8e18ff */
[----:B------:R-:W-:Y:S01]  /*a410*/  @P1 VIADD R2, R0, 0x88 ;  /* 0x0000008800021836 */ /* 0x000fe20000000000 */
[----:B------:R-:W-:Y:S04]  /*a420*/  @P1 SHF.L.U32 R0, R112, 0x1f, RZ ;  /* 0x0000001f70001819 */ /* 0x000fe800000006ff */
[----:B------:R-:W-:Y:S01]  /*a430*/  @P1 PRMT R46, R46, 0x654, R2 ;  /* 0x000006542e2e1816 */ /* 0x000fe20000000002 */
[----:B------:R-:W-:Y:S01]  /*a440*/  UMOV UR44, 0x400 ;  /* 0x00000400002c7882 */ /* 0x000fe20000000000 */
[----:B------:R-:W-:Y:S01]  /*a450*/  BSSY B1, `(.L_x_141) ;  /* 0x0000018000017945 */ /* 0x000fe20003800000 */
[----:B-1----:R-:W-:Y:S01]  /*a460*/  ULEA UR44, UR54, UR44, 0x18 ;  /* 0x0000002c362c7291 */ /* 0x002fe2000f8ec0ff */
[----:B------:R1:W-:Y:S05]  /*a470*/  @P1 SYNCS.ARRIVE.TRANS64.RED.A1T0 RZ, [R46+URZ], RZ ;  /* 0x000000ff2eff19a7 */ /* 0x0003ea00081004ff */
[----:B------:R-:W-:Y:S04]  /*a480*/  LEA R2, R106, UR44, 0x3 ;  /* 0x0000002c6a027c11 */ /* 0x000fe8000f8e18ff */
[----:B------:R-:W3:Y:S02]  /*a490*/  @P1 SYNCS.PHASECHK.TRANS64.TRYWAIT P0, [R2+URZ+0x70], R0 ;  /* 0x00007000020015a7 */ /* 0x000ee400080011ff */
[----:B---3--:R-:W-:Y:S01]  /*a4a0*/  @P1 SEL R107, RZ, 0x1, !P0 ;  /* 0x00000001ff6b1807 */ /* 0x008fe20004000000 */
[----:B-1----:R-:W-:Y:S06]  /*a4b0*/  @!P1 BRA `(.L_x_142) ;  /* 0x0000000000449947 */ /* 0x002fec0003800000 */
        /* <DEDUP_REMOVED lines=10> */
.L_x_144:
[----:B------:R-:W-:Y:S05]  /*a560*/  BSYNC B0 ;  /* 0x0000000000007941 */ /* 0x000fea0003800000 */
.L_x_143:
[----:B------:R-:W-:Y:S11]  /*a570*/  ISETP.NE.AND P0, PT, R113, RZ, PT ;  /* 0x000000ff7100720c */ /* 0x000ff60003f05270 */
[----:B------:R-:W-:Y:S02]  /*a580*/  @!UPT UIADD3 URZ, UPT, UPT, URZ, URZ, URZ ;  /* 0x000000fffffff290 */ /* 0x000fe4000fffe0ff */
[----:B------:R3:W4:Y:S04]  /*a590*/  @P0 LDS.128 R52, [R106+UR44+0x200] ;  /* 0x0002002c6a340984 */ /* 0x0007280008000c00 */
[----:B------:R3:W1:Y:S04]  /*a5a0*/  @P0 LDS.128 R64, [R106+UR44+0xa00] ;  /* 0x000a002c6a400984 */ /* 0x0006680008000c00 */
[----:B------:R3:W1:Y:S04]  /*a5b0*/  @P0 LDS.128 R56, [R0+0x200] ;  /* 0x0002000000380984 */ /* 0x0006680000000c00 */
[----:B------:R3:W1:Y:S02]  /*a5c0*/  @P0 LDS.128 R68, [R0+0xa00] ;  /* 0x000a000000440984 */ /* 0x0006640000000c00 */
.L_x_142:
[----:B------:R-:W-:Y:S05]  /*a5d0*/  BSYNC B1 ;  /* 0x0000000000017941 */ /* 0x000fea0003800000 */
.L_x_141:
[----:B------:R-:W-:Y:S05]  /*a5e0*/  VIADD R105, R105, 0x400010 ;  /* 0x0040001069697836 */ /* 0x000fea0000000000 */
[----:B---3--:R-:W-:Y:S04]  /*a5f0*/  SHF.R.U32.HI R0, RZ, 0x15, R105 ;  /* 0x00000015ff007819 */ /* 0x008fe80000011669 */
[----:B-1----:R-:W-:Y:S04]  /*a600*/  LOP3.LUT R2, R0, 0x3, RZ, 0xc0, !PT ;  /* 0x0000000300027812 */ /* 0x002fe800078ec0ff */
        /* <DEDUP_REMOVED lines=11> */
[----:B------:R-:W3:Y:S01]  /*a6c0*/  LDCU.64 UR6, c[0x4][0x78] ;  /* 0x01000f00ff0677ac */ /* 0x000ee20008000a00 */
[----:B------:R-:W2:Y:S01]  /*a6d0*/  LDC.64 R14, c[0x4][R15] ;  /* 0x010000000f0e7b82 */ /* 0x000ea20000000a00 */
[----:B------:R-:W5:Y:S01]  /*a6e0*/  LDCU.64 UR4, c[0x4][0x10] ;  /* 0x01000200ff0477ac */ /* 0x000f620008000a00 */
[----:B-1----:R-:W-:Y:S01]  /*a6f0*/  MOV R5, UR9 ;  /* 0x0000000900057c02 */ /* 0x002fe20008000f00 */
[----:B------:R-:W-:Y:S01]  /*a700*/  IMAD.U32 R4, RZ, RZ, UR8 ;  /* 0x00000008ff047e24 */ /* 0x000fe2000f8e00ff */
[----:B---3--:R-:W-:Y:S01]  /*a710*/  MOV R7, UR7 ;  /* 0x0000000700077c02 */ /* 0x008fe20008000f00 */
[----:B------:R-:W-:Y:S01]  /*a720*/  IMAD.U32 R6, RZ, RZ, UR6 ;  /* 0x00000006ff067e24 */ /* 0x000fe2000f8e00ff */
[----:B-----5:R-:W-:Y:S01]  /*a730*/  MOV R11, UR5 ;  /* 0x00000005000b7c02 */ /* 0x020fe20008000f00 */
[----:B------:R-:W-:Y:S02]  /*a740*/  IMAD.U32 R10, RZ, RZ, UR4 ;  /* 0x00000004ff0a7e24 */ /* 0x000fe4000f8e00ff */
[----:B------:R-:W-:Y:S07]  /*a750*/  LEPC R20, `(.L_x_147) ;  /* 0x000000001014794e */ /* 0x000fee0000000000 */
[----:B--2-4-:R-:W-:Y:S05]  /*a760*/  CALL.ABS.NOINC R14 ;  /* 0x000000000e007343 */ /* 0x014fea0003c00000 */
.L_x_147:
        /* <DEDUP_REMOVED lines=23> */
.L_x_148:
[----:B------:R-:W-:Y:S05]  /*a8e0*/  WARPSYNC.ALL ;  /* 0x0000000000007948 */ /* 0x000fea0003800000 */
[----:B------:R-:W-:Y:S11]  /*a8f0*/  R2UR UR4, R16 ;  /* 0x00000000100472ca */ /* 0x000ff600000e0000 */
[----:B------:R-:W-:Y:S02]  /*a900*/  @!UPT UIADD3 URZ, UPT, UPT, URZ, URZ, URZ ;  /* 0x000000fffffff290 */ /* 0x000fe4000fffe0ff */
[----:B------:R-:W1:Y:S02]  /*a910*/  LDTM.x16 R4, tmem[UR4+0x20] ;  /* 0x00002004000479ee */ /* 0x000e640008240000 */
[----:B-1----:R-:W-:Y:S01]  /*a920*/  NOP ;  /* 0x0000000000007918 */ /* 0x002fe20000000000 */
.L_x_146:
[----:B------:R-:W-:Y:S01]  /*a930*/  ISETP.NE.AND P1, PT, R84, R2, PT ;  /* 0x000000025400720c */ /* 0x000fe20003f25270 */
[----:B------:R-:W-:Y:S05]  /*a940*/  WARPSYNC.ALL ;  /* 0x0000000000007948 */ /* 0x000fea0003800000 */
[C---:B----4-:R-:W-:Y:S01]  /*a950*/  SHF.L.U32 R3, R52.reuse, 0x10, RZ ;  /* 0x0000001034037819 */ /* 0x050fe200000006ff */
[----:B------:R-:W-:Y:S01]  /*a960*/  NOP ;  /* 0x0000000000007918 */ /* 0x000fe20000000000 */
[----:B--2---:R-:W-:Y:S01]  /*a970*/  LOP3.LUT R40, R52, 0xffff0000, RZ, 0xc0, !PT ;  /* 0xffff000034287812 */ /* 0x004fe200078ec0ff */
[----:B------:R-:W-:Y:S01]  /*a980*/  FMUL R0, R43, R24 ;  /* 0x000000182b007220 */ /* 0x000fe20000400000 */
[----:B------:R-:W-:Y:S01]  /*a990*/  SHF.L.U32 R41, R53, 0x10, RZ ;  /* 0x0000001035297819 */ /* 0x000fe200000006ff */
[C---:B------:R-:W-:Y:S01]  /*a9a0*/  FMUL R20, R43.reuse, R4 ;  /* 0x000000042b147220 */ /* 0x040fe20000400000 */
[----:B------:R-:W-:Y:S01]  /*a9b0*/  MOV R4, UR46 ;  /* 0x0000002e00047c02 */ /* 0x000fe20008000f00 */
[----:B------:R-:W-:Y:S01]  /*a9c0*/  FMUL R2, R43, R25 ;  /* 0x000000192b027220 */ /* 0x000fe20000400000 */
[----:B------:R-:W-:Y:S01]  /*a9d0*/  LOP3.LUT R42, R53, 0xffff0000, RZ, 0xc0, !PT ;  /* 0xffff0000352a7812 */ /* 0x000fe200078ec0ff */
[C---:B------:R-:W-:Y:S01]  /*a9e0*/  FFMA R0, R45.reuse, R3, R0 ;  /* 0x000000032d007223 */ /* 0x040fe20000000000 */
[----:B------:R-:W-:Y:S01]  /*a9f0*/  @!P1 LEA R99, R4, R99, 0xc ;  /* 0x0000006304639211 */ /* 0x000fe200078e60ff */
[----:B------:R-:W-:Y:S01]  /*aa00*/  FFMA R2, R45, R40, R2 ;  /* 0x000000282d027223 */ /* 0x000fe20000000002 */
[----:B------:R-:W-:Y:S01]  /*aa10*/  R2UR UR4, R104 ;  /* 0x00000000680472ca */ /* 0x000fe200000e0000 */
[C---:B------:R-:W-:Y:S01]  /*aa20*/  FMUL R3, R43.reuse, R26 ;  /* 0x0000001a2b037220 */ /* 0x040fe20000400000 */
[----:B------:R-:W-:Y:S01]  /*aa30*/  SHF.L.U32 R44, R54, 0x10, RZ ;  /* 0x00000010362c7819 */ /* 0x000fe200000006ff */
[C---:B------:R-:W-:Y:S01]  /*aa40*/  FMUL R4, R43.reuse, R27 ;  /* 0x0000001b2b047220 */ /* 0x040fe20000400000 */
[----:B------:R-:W-:Y:S01]  /*aa50*/  F2FP.BF16.F32.PACK_AB R100, R2, R0 ;  /* 0x000000000264723e */ /* 0x000fe200000010ff */
[----:B------:R-:W-:Y:S01]  /*aa60*/  FMUL R21, R43, R5 ;  /* 0x000000052b157220 */ /* 0x000fe20000400000 */
[----:B------:R-:W-:Y:S01]  /*aa70*/  @!P1 IADD3 R5, PT, PT, R99, UR44, RZ ;  /* 0x0000002c63059c10 */ /* 0x000fe2000fffe0ff */
[C---:B------:R-:W-:Y:S01]  /*aa80*/  FFMA R3, R45.reuse, R41, R3 ;  /* 0x000000292d037223 */ /* 0x040fe20000000003 */
[----:B------:R-:W-:Y:S01]  /*aa90*/  LOP3.LUT R46, R54, 0xffff0000, RZ, 0xc0, !PT ;  /* 0xffff0000362e7812 */ /* 0x000fe200078ec0ff */
[----:B------:R-:W-:Y:S01]  /*aaa0*/  FFMA R4, R45, R42, R4 ;  /* 0x0000002a2d047223 */ /* 0x000fe20000000004 */
[----:B------:R-:W-:Y:S01]  /*aab0*/  SHF.L.U32 R47, R55, 0x10, RZ ;  /* 0x00000010372f7819 */ /* 0x000fe200000006ff */
[C---:B------:R-:W-:Y:S01]  /*aac0*/  FMUL R0, R43.reuse, R28 ;  /* 0x0000001c2b007220 */ /* 0x040fe20000400000 */
[----:B------:R-:W-:Y:S01]  /*aad0*/  @!P1 IADD3 R98, PT, PT, R98, R5, RZ ;  /* 0x0000000562629210 */ /* 0x000fe20007ffe0ff */
[----:B------:R-:W-:Y:S01]  /*aae0*/  FMUL R2, R43, R29 ;  /* 0x0000001d2b027220 */ /* 0x000fe20000400000 */
[----:B------:R-:W-:Y:S01]  /*aaf0*/  LOP3.LUT R48, R55, 0xffff0000, RZ, 0xc0, !PT ;  /* 0xffff000037307812 */ /* 0x000fe200078ec0ff */
[C---:B------:R-:W-:Y:S01]  /*ab00*/  FMUL R5, R43.reuse, R30 ;  /* 0x0000001e2b057220 */ /* 0x040fe20000400000 */
[C---:B------:R-:W-:Y:S01]  /*ab10*/  SHF.L.U32 R49, R56.reuse, 0x10, RZ ;  /* 0x0000001038317819 */ /* 0x040fe200000006ff */
[C---:B------:R-:W-:Y:S01]  /*ab20*/  FMUL R22, R43.reuse, R6 ;  /* 0x000000062b167220 */ /* 0x040fe20000400000 */
[----:B------:R-:W-:Y:S01]  /*ab30*/  LOP3.LUT R50, R56, 0xffff0000, RZ, 0xc0, !PT ;  /* 0xffff000038327812 */ /* 0x000fe200078ec0ff */
[----:B------:R-:W-:Y:S01]  /*ab40*/  FMUL R6, R43, R31 ;  /* 0x0000001f2b067220 */ /* 0x000fe20000400000 */
[----:B------:R-:W-:Y:S01]  /*ab50*/  F2FP.BF16.F32.PACK_AB R101, R4, R3 ;  /* 0x000000030465723e */ /* 0x000fe200000010ff */
[----:B------:R-:W-:Y:S01]  /*ab60*/  FFMA R0, R45, R44, R0 ;  /* 0x0000002c2d007223 */ /* 0x000fe20000000000 */
[----:B------:R-:W-:Y:S01]  /*ab70*/  SHF.L.U32 R51, R57, 0x10, RZ ;  /* 0x0000001039337819 */ /* 0x000fe200000006ff */
[----:B------:R-:W-:Y:S01]  /*ab80*/  FMUL R23, R43, R7 ;  /* 0x000000072b177220 */ /* 0x000fe20000400000 */
[----:B------:R-:W-:Y:S01]  /*ab90*/  LOP3.LUT R52, R57, 0xffff0000, RZ, 0xc0, !PT ;  /* 0xffff000039347812 */ /* 0x000fe200078ec0ff */
[----:B------:R-:W-:Y:S01]  /*aba0*/  FFMA R2, R45, R46, R2 ;  /* 0x0000002e2d027223 */ /* 0x000fe20000000002 */
[C---:B------:R-:W-:Y:S01]  /*abb0*/  SHF.L.U32 R53, R58.reuse, 0x10, RZ ;  /* 0x000000103a357819 */ /* 0x040fe200000006ff */
[C---:B------:R-:W-:Y:S01]  /*abc0*/  FMUL R7, R43.reuse, R32 ;  /* 0x000000202b077220 */ /* 0x040fe20000400000 */
[----:B------:R-:W-:Y:S01]  /*abd0*/  LOP3.LUT R54, R58, 0xffff0000, RZ, 0xc0, !PT ;  /* 0xffff00003a367812 */ /* 0x000fe200078ec0ff */
[----:B------:R-:W-:Y:S01]  /*abe0*/  FMUL R3, R43, R33 ;  /* 0x000000212b037220 */ /* 0x000fe20000400000 */
[----:B------:R-:W-:Y:S01]  /*abf0*/  F2FP.BF16.F32.PACK_AB R102, R2, R0 ;  /* 0x000000000266723e */ /* 0x000fe200000010ff */
[----:B------:R-:W-:Y:S01]  /*ac00*/  FFMA R5, R45, R47, R5 ;  /* 0x0000002f2d057223 */ /* 0x000fe20000000005 */
[----:B------:R-:W-:Y:S01]  /*ac10*/  SHF.L.U32 R55, R59, 0x10, RZ ;  /* 0x000000103b377819 */ /* 0x000fe200000006ff */
[----:B------:R-:W-:Y:S01]  /*ac20*/  FFMA R6, R45, R48, R6 ;  /* 0x000000302d067223 */ /* 0x000fe20000000006 */
[----:B------:R-:W-:Y:S01]  /*ac30*/  LOP3.LUT R56, R59, 0xffff0000, RZ, 0xc0, !PT ;  /* 0xffff00003b387812 */ /* 0x000fe200078ec0ff */
[C---:B------:R-:W-:Y:S01]  /*ac40*/  FFMA R7, R45.reuse, R49, R7 ;  /* 0x000000312d077223 */ /* 0x040fe20000000007 */
[----:B------:R-:W-:Y:S01]  /*ac50*/  SHF.L.U32 R57, R64, 0x10, RZ ;  /* 0x0000001040397819 */ /* 0x000fe200000006ff */
[----:B------:R-:W-:Y:S01]  /*ac60*/  UIADD3 UR4, UPT, UPT, UR4, 0xe0, URZ ;  /* 0x000000e004047890 */ /* 0x000fe2000fffe0ff */
[----:B------:R-:W-:Y:S01]  /*ac70*/  F2FP.BF16.F32.PACK_AB R103, R6, R5 ;  /* 0x000000050667723e */ /* 0x000fe200000010ff */
[----:B------:R-:W-:Y:S01]  /*ac80*/  FFMA R3, R45, R50, R3 ;  /* 0x000000322d037223 */ /* 0x000fe20000000003 */
[----:B------:R-:W-:Y:S01]  /*ac90*/  LOP3.LUT R58, R64, 0xffff0000, RZ, 0xc0, !PT ;  /* 0xffff0000403a7812 */ /* 0x000fe200078ec0ff */
[----:B------:R-:W-:Y:S01]  /*aca0*/  FMUL R0, R43, R34 ;  /* 0x000000222b007220 */ /* 0x000fe20000400000 */
[----:B------:R-:W-:Y:S01]  /*acb0*/  SHF.L.U32 R59, R65, 0x10, RZ ;  /* 0x00000010413b7819 */ /* 0x000fe200000006ff */
[----:B------:R-:W-:Y:S01]  /*acc0*/  FMUL R2, R43, R35 ;  /* 0x000000232b027220 */ /* 0x000fe20000400000 */
[----:B------:R-:W-:Y:S01]  /*acd0*/  F2FP.BF16.F32.PACK_AB R28, R3, R7 ;  /* 0x00000007031c723e */ /* 0x000fe200000010ff */
[----:B------:R-:W-:Y:S01]  /*ace0*/  UPRMT UR4, UR54, 0x654, UR4 ;  /* 0x0000065436047896 */ /* 0x000fe20008000004 */
[----:B------:R-:W-:Y:S01]  /*acf0*/  LOP3.LUT R60, R65, 0xffff0000, RZ, 0xc0, !PT ;  /* 0xffff0000413c7812 */ /* 0x000fe200078ec0ff */
[C---:B------:R-:W-:Y:S01]  /*ad00*/  FMUL R4, R43.reuse, R36 ;  /* 0x000000242b047220 */ /* 0x040fe20000400000 */
[C---:B------:R-:W-:Y:S01]  /*ad10*/  SHF.L.U32 R61, R66.reuse, 0x10, RZ ;  /* 0x00000010423d7819 */ /* 0x040fe200000006ff */
[----:B------:R-:W-:Y:S01]  /*ad20*/  FMUL R5, R43, R37 ;  /* 0x000000252b057220 */ /* 0x000fe20000400000 */
[----:B------:R-:W-:Y:S01]  /*ad30*/  LOP3.LUT R62, R66, 0xffff0000, RZ, 0xc0, !PT ;  /* 0xffff0000423e7812 */ /* 0x000fe200078ec0ff */
[----:B------:R-:W-:Y:S01]  /*ad40*/  FFMA R0, R45, R51, R0 ;  /* 0x000000332d007223 */ /* 0x000fe20000000000 */
[----:B------:R-:W-:Y:S01]  /*ad50*/  FMUL R6, R43, R38 ;  /* 0x000000262b067220 */ /* 0x000fe20000400000 */
[----:B------:R-:W-:Y:S01]  /*ad60*/  FFMA R2, R45, R52, R2 ;  /* 0x000000342d027223 */ /* 0x000fe20000000002 */
[----:B------:R-:W-:Y:S01]  /*ad70*/  FMUL R3, R43, R39 ;  /* 0x000000272b037220 */ /* 0x000fe20000400000 */
[C---:B------:R-:W-:Y:S01]  /*ad80*/  FFMA R4, R45.reuse, R53, R4 ;  /* 0x000000352d047223 */ /* 0x040fe20000000004 */
[C---:B------:R-:W-:Y:S01]  /*ad90*/  FFMA R5, R45.reuse, R54, R5 ;  /* 0x000000362d057223 */ /* 0x040fe20000000005 */
[C---:B------:R-:W-:Y:S01]  /*ada0*/  FFMA R6, R45.reuse, R55, R6 ;  /* 0x000000372d067223 */ /* 0x040fe20000000006 */
[C---:B------:R-:W-:Y:S01]  /*adb0*/  FFMA R3, R45.reuse, R56, R3 ;  /* 0x000000382d037223 */ /* 0x040fe20000000003 */
[----:B------:R-:W-:Y:S01]  /*adc0*/  FFMA R20, R45, R57, R20 ;  /* 0x000000392d147223 */ /* 0x000fe20000000014 */
[----:B------:R-:W-:Y:S01]  /*add0*/  FMUL R8, R43, R8 ;  /* 0x000000082b087220 */ /* 0x000fe20000400000 */
[----:B------:R-:W-:Y:S01]  /*ade0*/  SYNCS.ARRIVE.TRANS64.RED.A1T0 RZ, [UR4], RZ ;  /* 0x000000ffffff79a7 */ /* 0x000fe20008100404 */
[----:B------:R1:W-:Y:S01]  /*adf0*/  @!P1 STS.128 [R99+UR44+0x200], R100 ;  /* 0x0002006463009988 */ /* 0x0003e20008000c2c */
[----:B------:R-:W-:Y:S01]  /*ae00*/  SHF.L.U32 R63, R67, 0x10, RZ ;  /* 0x00000010433f7819 */ /* 0x000fe200000006ff */
[----:B------:R-:W-:Y:S01]  /*ae10*/  FFMA R21, R45, R58, R21 ;  /* 0x0000003a2d157223 */ /* 0x000fe20000000015 */
[----:B------:R-:W-:Y:S01]  /*ae20*/  LOP3.LUT R64, R67, 0xffff0000, RZ, 0xc0, !PT ;  /* 0xffff000043407812 */ /* 0x000fe200078ec0ff */
[----:B------:R-:W-:Y:S01]  /*ae30*/  FMUL R9, R43, R9 ;  /* 0x000000092b097220 */ /* 0x000fe20000400000 */
[C---:B------:R-:W-:Y:S01]  /*ae40*/  SHF.L.U32 R24, R68.reuse, 0x10, RZ ;  /* 0x0000001044187819 */ /* 0x040fe200000006ff */
[----:B------:R-:W-:Y:S01]  /*ae50*/  FFMA R22, R45, R59, R22 ;  /* 0x0000003b2d167223 */ /* 0x000fe20000000016 */
[----:B------:R-:W-:Y:S01]  /*ae60*/  LOP3.LUT R25, R68, 0xffff0000, RZ, 0xc0, !PT ;  /* 0xffff000044197812 */ /* 0x000fe200078ec0ff */
[----:B------:R-:W-:Y:S01]  /*ae70*/  FMUL R10, R43, R10 ;  /* 0x0000000a2b0a7220 */ /* 0x000fe20000400000 */
[----:B------:R-:W-:Y:S01]  /*ae80*/  FFMA R23, R45, R60, R23 ;  /* 0x0000003c2d177223 */ /* 0x000fe20000000017 */
[----:B------:R-:W-:Y:S01]  /*ae90*/  FMUL R11, R43, R11 ;  /* 0x0000000b2b0b7220 */ /* 0x000fe20000400000 */
[----:B------:R-:W-:Y:S01]  /*aea0*/  F2FP.BF16.F32.PACK_AB R29, R2, R0 ;  /* 0x00000000021d723e */ /* 0x000fe200000010ff */
[----:B------:R-:W-:Y:S01]  /*aeb0*/  FFMA R8, R45, R61, R8 ;  /* 0x0000003d2d087223 */ /* 0x000fe20000000008 */
[----:B------:R-:W-:Y:S01]  /*aec0*/  F2FP.BF16.F32.PACK_AB R30, R5, R4 ;  /* 0x00000004051e723e */ /* 0x000fe200000010ff */
[----:B------:R-:W-:Y:S01]  /*aed0*/  FMUL R12, R43, R12 ;  /* 0x0000000c2b0c7220 */ /* 0x000fe20000400000 */
[----:B------:R-:W-:Y:S01]  /*aee0*/  F2FP.BF16.F32.PACK_AB R31, R3, R6 ;  /* 0x00000006031f723e */ /* 0x000fe200000010ff */
[----:B------:R-:W-:Y:S01]  /*aef0*/  FFMA R9, R45, R62, R9 ;  /* 0x0000003e2d097223 */ /* 0x000fe20000000009 */
[----:B------:R-:W-:Y:S01]  /*af00*/  FMUL R13, R43, R13 ;  /* 0x0000000d2b0d7220 */ /* 0x000fe20000400000 */
[----:B------:R-:W-:Y:S01]  /*af10*/  SHF.L.U32 R26, R69, 0x10, RZ ;  /* 0x00000010451a7819 */ /* 0x000fe200000006ff */
[----:B------:R-:W-:Y:S01]  /*af20*/  FFMA R10, R45, R63, R10 ;  /* 0x0000003f2d0a7223 */ /* 0x000fe2000000000a */
[----:B------:R1:W-:Y:S01]  /*af30*/  @!P1 STS.128 [R98+0x200], R28 ;  /* 0x0002001c62009388 */ /* 0x0003e20000000c00 */
[----:B------:R-:W-:Y:S01]  /*af40*/  FMUL R14, R43, R14 ;  /* 0x0000000e2b0e7220 */ /* 0x000fe20000400000 */
[----:B------:R-:W-:Y:S01]  /*af50*/  LOP3.LUT R40, R69, 0xffff0000, RZ, 0xc0, !PT ;  /* 0xffff000045287812 */ /* 0x000fe200078ec0ff */
[----:B------:R-:W-:Y:S01]  /*af60*/  FFMA R11, R45, R64, R11 ;  /* 0x000000402d0b7223 */ /* 0x000fe2000000000b */
[----:B------:R-:W-:Y:S01]  /*af70*/  FMUL R15, R43, R15 ;  /* 0x0000000f2b0f7220 */ /* 0x000fe20000400000 */
[C---:B------:R-:W-:Y:S01]  /*af80*/  SHF.L.U32 R65, R70.reuse, 0x10, RZ ;  /* 0x0000001046417819 */ /* 0x040fe200000006ff */
[----:B------:R-:W-:Y:S01]  /*af90*/  FFMA R12, R45, R24, R12 ;  /* 0x000000182d0c7223 */ /* 0x000fe2000000000c */
[----:B------:R-:W-:Y:S01]  /*afa0*/  FMUL R16, R43, R16 ;  /* 0x000000102b107220 */ /* 0x000fe20000400000 */
[----:B------:R-:W-:Y:S01]  /*afb0*/  LOP3.LUT R66, R70, 0xffff0000, RZ, 0xc0, !PT ;  /* 0xffff000046427812 */ /* 0x000fe200078ec0ff */
[----:B------:R-:W-:Y:S01]  /*afc0*/  FFMA R13, R45, R25, R13 ;  /* 0x000000192d0d7223 */ /* 0x000fe2000000000d */
[----:B------:R-:W-:Y:S01]  /*afd0*/  FMUL R17, R43, R17 ;  /* 0x000000112b117220 */ /* 0x000fe20000400000 */
[----:B------:R-:W-:Y:S01]  /*afe0*/  SHF.L.U32 R67, R71, 0x10, RZ ;  /* 0x0000001047437819 */ /* 0x000fe200000006ff */
[----:B------:R-:W-:Y:S01]  /*aff0*/  FFMA R14, R45, R26, R14 ;  /* 0x0000001a2d0e7223 */ /* 0x000fe2000000000e */
[----:B------:R-:W-:Y:S01]  /*b000*/  F2FP.BF16.F32.PACK_AB R20, R21, R20 ;  /* 0x000000141514723e */ /* 0x000fe200000010ff */
[----:B------:R-:W-:Y:S01]  /*b010*/  FMUL R18, R43, R18 ;  /* 0x000000122b127220 */ /* 0x000fe20000400000 */
[----:B------:R-:W-:Y:S01]  /*b020*/  LOP3.LUT R68, R71, 0xffff0000, RZ, 0xc0, !PT ;  /* 0xffff000047447812 */ /* 0x000fe200078ec0ff */
[----:B------:R-:W-:Y:S01]  /*b030*/  FFMA R15, R45, R40, R15 ;  /* 0x000000282d0f7223 */ /* 0x000fe2000000000f */
[----:B------:R-:W-:Y:S01]  /*b040*/  F2FP.BF16.F32.PACK_AB R21, R23, R22 ;  /* 0x000000161715723e */ /* 0x000fe200000010ff */
[----:B------:R-:W-:Y:S01]  /*b050*/  FMUL R19, R43, R19 ;  /* 0x000000132b137220 */ /* 0x000fe20000400000 */
[----:B------:R-:W-:Y:S01]  /*b060*/  F2FP.BF16.F32.PACK_AB R22, R9, R8 ;  /* 0x000000080916723e */ /* 0x000fe200000010ff */
[----:B------:R-:W-:Y:S01]  /*b070*/  FFMA R16, R45, R65, R16 ;  /* 0x000000412d107223 */ /* 0x000fe20000000010 */
[----:B------:R-:W-:Y:S01]  /*b080*/  F2FP.BF16.F32.PACK_AB R23, R11, R10 ;  /* 0x0000000a0b17723e */ /* 0x000fe200000010ff */
[C---:B------:R-:W-:Y:S01]  /*b090*/  FFMA R17, R45.reuse, R66, R17 ;  /* 0x000000422d117223 */ /* 0x040fe20000000011 */
[C---:B------:R-:W-:Y:S01]  /*b0a0*/  FFMA R18, R45.reuse, R67, R18 ;  /* 0x000000432d127223 */ /* 0x040fe20000000012 */
[----:B------:R-:W-:Y:S01]  /*b0b0*/  FFMA R19, R45, R68, R19 ;  /* 0x000000442d137223 */ /* 0x000fe20000000013 */
[----:B------:R-:W-:Y:S01]  /*b0c0*/  F2FP.BF16.F32.PACK_AB R12, R13, R12 ;  /* 0x0000000c0d0c723e */ /* 0x000fe200000010ff */
[----:B------:R1:W-:Y:S01]  /*b0d0*/  @!P1 STS.128 [R99+UR44+0xa00], R20 ;  /* 0x000a001463009988 */ /* 0x0003e20008000c2c */
[----:B------:R-:W-:Y:S01]  /*b0e0*/  F2FP.BF16.F32.PACK_AB R13, R15, R14 ;  /* 0x0000000e0f0d723e */ /* 0x000fe200000010ff */
[----:B------:R-:W-:Y:S01]  /*b0f0*/  BSSY.RECONVERGENT B0, `(.L_x_149) ;  /* 0x000001c000007945 */ /* 0x000fe20003800200 */
[----:B------:R-:W-:Y:S02]  /*b100*/  F2FP.BF16.F32.PACK_AB R14, R17, R16 ;  /* 0x00000010110e723e */ /* 0x000fe400000010ff */
[----:B------:R-:W-:Y:S02]  /*b110*/  F2FP.BF16.F32.PACK_AB R15, R19, R18 ;  /* 0x00000012130f723e */ /* 0x000fe400000010ff */
[----:B------:R-:W-:Y:S03]  /*b120*/  ISETP.NE.AND P0, PT, R84, RZ, PT ;  /* 0x000000ff5400720c */ /* 0x000fe60003f05270 */
[----:B------:R1:W-:Y:S01]  /*b130*/  @!P1 STS.128 [R98+0xa00], R12 ;  /* 0x000a000c62009388 */ /* 0x0003e20000000c00 */
[----:B------:R-:W-:Y:S01]  /*b140*/  @!PT LDS RZ, [RZ] ;  /* 0x00000000fffff984 */ /* 0x000fe20000000800 */
[----:B------:R-:W-:Y:S01]  /*b150*/  @!PT LDS RZ, [RZ] ;  /* 0x00000000fffff984 */ /* 0x000fe20000000800 */
[----:B------:R-:W-:Y:S01]  /*b160*/  @!PT LDS RZ, [RZ] ;  /* 0x00000000fffff984 */ /* 0x000fe20000000800 */
[----:B------:R-:W-:Y:S01]  /*b170*/  @!PT LDS RZ, [RZ] ;  /* 0x00000000fffff984 */ /* 0x000fe20000000800 */
[----:B------:R2:W-:Y:S07]  /*b180*/  MEMBAR.ALL.CTA ;  /* 0x0000000000007992 */ /* 0x0005ee0000008000 */
[----:B--2---:R-:W2:Y:S02]  /*b190*/  FENCE.VIEW.ASYNC.S ;  /* 0x00000000000073c6 */ /* 0x004ea40000000000 */
[----:B--2---:R-:W-:Y:S06]  /*b1a0*/  BAR.SYNC.DEFER_BLOCKING 0x1, 0x80 ;  /* 0x0042000000007b1d */ /* 0x004fec0000010000 */
[----:B------:R-:W-:Y:S05]  /*b1b0*/  @P0 BRA `(.L_x_150) ;  /* 0x00000000003c0947 */ /* 0x000fea0003800000 */
[----:B------:R-:W2:Y:S01]  /*b1c0*/  LDCU.64 UR6, c[0x0][0x348] ;  /* 0x00006900ff0677ac */ /* 0x000ea20008000a00 */
        /* <DEDUP_REMOVED lines=9> */
[----:B--2---:R-:W-:Y:S04]  /*b260*/  UIADD3 UR4, UP0, UPT, UR6, 0xa80, URZ ;  /* 0x00000a8006047890 */ /* 0x004fe8000ff1e0ff */
[----:B------:R-:W-:Y:S09]  /*b270*/  UIADD3.X UR5, UPT, UPT, URZ, UR7, URZ, UP0, !UPT ;  /* 0x00000007ff057290 */ /* 0x000ff200087fe4ff */
[----:B------:R2:W-:Y:S01]  /*b280*/  UTMASTG.3D [UR8], [UR4] ;  /* 0x00000008040073b5 */ /* 0x0005e20008010000 */
[----:B------:R2:W-:Y:S02]  /*b290*/  UTMASTG.3D [UR12], [UR4] ;  /* 0x0000000c040073b5 */ /* 0x0005e40008010000 */
[----:B--2---:R0:W-:Y:S02]  /*b2a0*/  UTMACMDFLUSH ;  /* 0x00000000000079b7 */ /* 0x0041e40000000000 */
.L_x_150:
[----:B------:R-:W-:Y:S05]  /*b2b0*/  BSYNC.RECONVERGENT B0 ;  /* 0x0000000000007941 */ /* 0x000fea0003800200 */
.L_x_149:
[----:B------:R-:W-:Y:S01]  /*b2c0*/  UISETP.NE.AND UP0, UPT, UR47, URZ, UPT ;  /* 0x000000ff2f00728c */ /* 0x000fe2000bf05270 */
[----:B------:R-:W-:Y:S01]  /*b2d0*/  BSSY.RECONVERGENT B0, `(.L_x_151) ;  /* 0x0000009000007945 */ /* 0x000fe20003800200 */
[----:B------:R-:W-:Y:S04]  /*b2e0*/  UIADD3 UR4, UPT, UPT, UR46, 0x1, URZ ;  /* 0x000000012e047890 */ /* 0x000fe8000fffe0ff */
[----:B------:R-:W-:Y:S02]  /*b2f0*/  UISETP.EQ.XOR UP1, UPT, UR4, 0x3, UP0 ;  /* 0x000000030400788c */ /* 0x000fe40008722a70 */
[----:B------:R-:W-:Y:S02]  /*b300*/  UISETP.NE.AND UP0, UPT, UR4, 0x3, UPT ;  /* 0x000000030400788c */ /* 0x000fe4000bf05270 */
[----:B------:R-:W-:Y:S02]  /*b310*/  USEL UR5, URZ, 0x1, !UP1 ;  /* 0x00000001ff057887 */ /* 0x000fe4000c800000 */
[----:B------:R-:W-:Y:S02]  /*b320*/  USEL UR45, UR4, URZ, UP0 ;  /* 0x000000ff042d7287 */ /* 0x000fe40008000000 */
[----:B------:R-:W-:Y:S01]  /*b330*/  ULOP3.LUT UR57, UR57, UR5, URZ, 0x3c, !UPT ;  /* 0x0000000539397292 */ /* 0x000fe2000f8e3cff */
[----:B------:R-:W-:Y:S11]  /*b340*/  @P0 BRA `(.L_x_152) ;  /* 0x0000000000040947 */ /* 0x000ff60003800000 */
[----:B------:R-:W-:Y:S04]  /*b350*/  DEPBAR.LE SB0, 0x1 ;  /* 0x000080400000791a */ /* 0x000fe80000000000 */
.L_x_152:
[----:B------:R-:W-:Y:S05]  /*b360*/  BSYNC.RECONVERGENT B0 ;  /* 0x0000000000007941 */ /* 0x000fea0003800200 */
.L_x_151:
[----:B------:R-:W-:Y:S01]  /*b370*/  BAR.SYNC.DEFER_BLOCKING 0x1, 0x80 ;  /* 0x0042000000007b1d */ /* 0x000fe20000010000 */
[----:B------:R-:W-:Y:S01]  /*b380*/  UISETP.NE.AND UP0, UPT, UR56, -0x4, UPT ;  /* 0xfffffffc3800788c */ /* 0x000fe2000bf05270 */
[----:B------:R-:W-:Y:S08]  /*b390*/  IADD3 R80, PT, PT, R80, 0x1, RZ ;  /* 0x0000000150507810 */ /* 0x000ff00007ffe0ff */
[----:B------:R-:W-:Y:S05]  /*b3a0*/  BRA.U !UP0, `(.L_x_153) ;  /* 0x0000000108287547 */ /* 0x000fea000b800000 */
[----:B------:R-:W2:Y:S01]  /*b3b0*/  S2R R0, SR_CgaCtaId ;  /* 0x0000000000007919 */ /* 0x000ea20000008800 */
[----:B------:R-:W-:Y:S01]  /*b3c0*/  ISETP.NE.AND P0, PT, R97, RZ, PT ;  /* 0x000000ff6100720c */ /* 0x000fe20003f05270 */
[----:B------:R-:W-:Y:S01]  /*b3d0*/  IMAD.U32 R2, RZ, RZ, UR52 ;  /* 0x00000034ff027e24 */ /* 0x000fe2000f8e00ff */
[----:B------:R-:W-:Y:S04]  /*b3e0*/  UIADD3 UR4, UPT, UPT, UR52, 0x1, URZ ;  /* 0x0000000134047890 */ /* 0x000fe8000fffe0ff */
[----:B------:R-:W-:Y:S04]  /*b3f0*/  UISETP.NE.AND UP0, UPT, UR4, 0x3, UPT ;  /* 0x000000030400788c */ /* 0x000fe8000bf05270 */
[----:B------:R-:W-:Y:S03]  /*b400*/  USEL UR52, UR4, URZ, UP0 ;  /* 0x000000ff04347287 */ /* 0x000fe60008000000 */
[----:B------:R-:W-:Y:S05]  /*b410*/  @P0 LEA R2, R2, UR44, 0x3 ;  /* 0x0000002c02020c11 */ /* 0x000fea000f8e18ff */
[----:B------:R-:W-:Y:S05]  /*b420*/  @P0 VIADD R2, R2, 0x88 ;  /* 0x0000008802020836 */ /* 0x000fea0000000000 */
[----:B--2---:R-:W-:Y:S04]  /*b430*/  @P0 PRMT R0, R0, 0x654, R2 ;  /* 0x0000065400000816 */ /* 0x004fe80000000002 */
[----:B------:R2:W-:Y:S03]  /*b440*/  @P0 SYNCS.ARRIVE.TRANS64.RED.A1T0 RZ, [R0+URZ], RZ ;  /* 0x000000ff00ff09a7 */ /* 0x0005e600081004ff */
.L_x_153:
[----:B------:R-:W-:Y:S01]  /*b450*/  R2UR UR6, R95 ;  /* 0x000000005f0672ca */ /* 0x000fe200000e0000 */
[----:B------:R-:W-:Y:S01]  /*b460*/  UIADD3 UR56, UPT, UPT, UR56, 0x4, URZ ;  /* 0x0000000438387890 */ /* 0x000fe2000fffe0ff */
[----:B------:R-:W-:Y:S02]  /*b470*/  R2UR UR5, R91 ;  /* 0x000000005b0572ca */ /* 0x000fe400000e0000 */
[----:B------:R-:W-:Y:S02]  /*b480*/  R2UR UR4, R92 ;  /* 0x000000005c0472ca */ /* 0x000fe400000e0000 */
[----:B------:R-:W-:Y:S02]  /*b490*/  R2UR UR36, R93 ;  /* 0x000000005d2472ca */ /* 0x000fe400000e0000 */
[----:B------:R-:W-:Y:S02]  /*b4a0*/  ISETP.NE.AND P0, PT, R77, 0x2, PT ;  /* 0x000000024d00780c */ /* 0x000fe40003f05270 */
[----:B------:R-:W-:Y:S02]  /*b4b0*/  ISETP.NE.AND P1, PT, R80, 0x2, PT ;  /* 0x000000025000780c */ /* 0x000fe40003f25270 */
[----:B------:R-:W-:Y:S01]  /*b4c0*/  SEL R2, RZ, 0x1, P0 ;  /* 0x00000001ff027807 */ /* 0x000fe20000000000 */
[----:B------:R-:W-:Y:S01]  /*b4d0*/  UISETP.NE.AND UP0, UPT, UR6, URZ, UPT ;  /* 0x000000ff0600728c */ /* 0x000fe2000bf05270 */
[----:B--2---:R-:W-:Y:S01]  /*b4e0*/  SEL R0, RZ, 0x1, P1 ;  /* 0x00000001ff007807 */ /* 0x004fe20000800000 */
[----:B------:R-:W-:Y:S01]  /*b4f0*/  UIADD3 UR26, UPT, UPT, UR37, UR5, URZ ;  /* 0x00000005251a7290 */ /* 0x000fe2000fffe0ff */
[----:B------:R-:W-:Y:S01]  /*b500*/  LOP3.LUT R78, R78, R2, RZ, 0x3c, !PT ;  /* 0x000000024e4e7212 */ /* 0x000fe200078e3cff */
[----:B------:R-:W-:Y:S01]  /*b510*/  UIADD3 UR20, UPT, UPT, UR38, UR4, URZ ;  /* 0x0000000426147290 */ /* 0x000fe2000fffe0ff */
[----:B------:R-:W-:Y:S02]  /*b520*/  LOP3.LUT R79, R79, R0, RZ, 0x3c, !PT ;  /* 0x000000004f4f7212 */ /* 0x000fe400078e3cff */
[----:B------:R-:W-:Y:S02]  /*b530*/  SEL R77, R77, RZ, P0 ;  /* 0x000000ff4d4d7207 */ /* 0x000fe40000000000 */
[----:B------:R-:W-:Y:S01]  /*b540*/  SEL R80, R80, RZ, P1 ;  /* 0x000000ff50507207 */ /* 0x000fe20000800000 */
[----:B------:R-:W-:Y:S06]  /*b550*/  BRA.U UP0, `(.L_x_154) ;  /* 0xffffffb1001c7547 */ /* 0x000fec000b83ffff */
[----:B------:R-:W-:-:S13]  /*b560*/  R2UR UR4, R96 ;  /* 0x00000000600472ca */ /* 0x000fda00000e0000 */
[----:B------:R-:W-:-:S09]  /*b570*/  UISETP.NE.AND UP0, UPT, UR4, URZ, UPT ;  /* 0x000000ff0400728c */ /* 0x000fd2000bf05270 */
[----:B------:R-:W-:Y:S05]  /*b580*/  BRA.U !UP0, `(.L_x_155) ;  /* 0x0000000108487547 */ /* 0x000fea000b800000 */
[----:B------:R-:W2:Y:S02]  /*b590*/  LDCU.64 UR4, c[0x0][0xc90] ;  /* 0x00019200ff0477ac */ /* 0x000ea40008000a00 */
[----:B--2---:R-:W-:-:S04]  /*b5a0*/  UISETP.NE.U32.AND UP0, UPT, UR4, URZ, UPT ;  /* 0x000000ff0400728c */ /* 0x004fc8000bf05070 */
[----:B------:R-:W-:-:S09]  /*b5b0*/  UISETP.NE.AND.EX UP0, UPT, UR5, URZ, UPT, UP0 ;  /* 0x000000ff0500728c */ /* 0x000fd2000bf05300 */
[----:B------:R-:W-:Y:S05]  /*b5c0*/  BRA.U UP0, `(.L_x_156) ;  /* 0x00000001000c7547 */ /* 0x000fea000b800000 */
[----:B------:R-:W-:-:S13]  /*b5d0*/  FSETP.NEU.AND P0, PT, R45, RZ, PT ;  /* 0x000000ff2d00720b */ /* 0x000fda0003f0d000 */
[----:B------:R-:W-:Y:S05]  /*b5e0*/  @!P0 EXIT ;  /* 0x000000000000894d */ /* 0x000fea0003800000 */
[----:B------:R-:W-:Y:S05]  /*b5f0*/  BRA `(.L_x_155) ;  /* 0x00000000002c7947 */ /* 0x000fea0003800000 */
.L_x_156:
[----:B------:R-:W-:Y:S01]  /*b600*/  ISETP.NE.AND P0, PT, R76, RZ, PT ;  /* 0x000000ff4c00720c */ /* 0x000fe20003f05270 */
[----:B------:R-:W-:-:S12]  /*b610*/  BSSY.RECONVERGENT B0, `(.L_x_155) ;  /* 0x0000009000007945 */ /* 0x000fd80003800200 */
[----:B------:R-:W-:Y:S05]  /*b620*/  @P0 BRA `(.L_x_157) ;  /* 0x0000000000140947 */ /* 0x000fea0003800000 */
[----:B------:R-:W2:Y:S02]  /*b630*/  LDCU.64 UR4, c[0x0][0xc88] ;  /* 0x00019100ff0477ac */ /* 0x000ea40008000a00 */
[----:B--2---:R-:W-:-:S04]  /*b640*/  ISETP.NE.U32.AND P0, PT, RZ, UR4, PT ;  /* 0x00000004ff007c0c */ /* 0x004fc8000bf05070 */
[----:B------:R-:W-:-:S13]  /*b650*/  ISETP.NE.AND.EX P0, PT, RZ, UR5, PT, P0 ;  /* 0x00000005ff007c0c */ /* 0x000fda000bf05300 */
[----:B------:R-:W-:Y:S05]  /*b660*/  @!P0 EXIT ;  /* 0x000000000000894d */ /* 0x000fea0003800000 */
[----:B------:R-:W-:Y:S05]  /*b670*/  BRA `(.L_x_158) ;  /* 0x0000000000087947 */ /* 0x000fea0003800000 */
.L_x_157:
[----:B------:R-:W-:-:S13]  /*b680*/  FSETP.NEU.AND P0, PT, R45, RZ, PT ;  /* 0x000000ff2d00720b */ /* 0x000fda0003f0d000 */
[----:B------:R-:W-:Y:S05]  /*b690*/  @!P0 EXIT ;  /* 0x000000000000894d */ /* 0x000fea0003800000 */
.L_x_158:
[----:B------:R-:W-:Y:S05]  /*b6a0*/  BSYNC.RECONVERGENT B0 ;  /* 0x0000000000007941 */ /* 0x000fea0003800200 */
.L_x_155:
[----:B------:R-:W-:Y:S01]  /*b6b0*/  ULEA UR4, UR52, UR44, 0x3 ;  /* 0x0000002c34047291 */ /* 0x000fe2000f8e18ff */
[----:B------:R-:W-:-:S04]  /*b6c0*/  DEPBAR.LE SB0, 0x0 ;  /* 0x000080000000791a */ /* 0x000fc80000000000 */
[----:B------:R-:W-:-:S04]  /*b6d0*/  UIADD3 UR4, UPT, UPT, UR4, 0x88, URZ ;  /* 0x0000008804047890 */ /* 0x000fc8000fffe0ff */
[----:B------:R-:W-:-:S09]  /*b6e0*/  UPRMT UR4, UR54, 0x654, UR4 ;  /* 0x0000065436047896 */ /* 0x000fd20008000004 */
[----:B------:R-:W-:Y:S01]  /*b6f0*/  SYNCS.ARRIVE.TRANS64.RED.A1T0 RZ, [UR4], RZ ;  /* 0x000000ffffff79a7 */ /* 0x000fe20008100404 */
[----:B------:R-:W-:Y:S05]  /*b700*/  EXIT ;  /* 0x000000000000794d */ /* 0x000fea0003800000 */
.L_x_24:
[----:B--2---:R2:W3:Y:S02]  /*b710*/  SYNCS.PHASECHK.TRANS64.TRYWAIT P0, [R0+URZ+0x100], R2 ;  /* 0x00010002000075a7 */ /* 0x0044e400080011ff */
[----:B---3--:R-:W-:Y:S05]  /*b720*/  @!P0 NANOSLEEP.SYNCS 0x989680 ;  /* 0x009896800000895d */ /* 0x008fea0003900000 */
[----:B------:R-:W3:Y:S02]  /*b730*/  @!P0 SYNCS.PHASECHK.TRANS64 P0, [R0+URZ+0x100], R2 ;  /* 0x00010002000085a7 */ /* 0x000ee400080010ff */
[----:B---3--:R-:W-:Y:S05]  /*b740*/  @!P0 BRA `(.L_x_24) ;  /* 0xfffffffc00f08947 */ /* 0x008fea000383ffff */
[----:B------:R-:W-:Y:S05]  /*b750*/  BRA `(.L_x_159) ;  /* 0xffffff6000cc7947 */ /* 0x000fea000383ffff */
.L_x_27:
[----:B-1----:R-:W-:-:S07]  /*b760*/  MOV R0, UR33 ;  /* 0x0000002100007c02 */ /* 0x002fce0008000f00 */
.L_x_160:
[----:B-1----:R1:W2:Y:S02]  /*b770*/  SYNCS.PHASECHK.TRANS64.TRYWAIT P0, [R0+URZ+0x38], R3 ;  /* 0x00003803000075a7 */ /* 0x0022a400080011ff */
[----:B--2---:R-:W-:Y:S05]  /*b780*/  @!P0 NANOSLEEP.SYNCS 0x989680 ;  /* 0x009896800000895d */ /* 0x004fea0003900000 */
[----:B------:R-:W2:Y:S02]  /*b790*/  @!P0 SYNCS.PHASECHK.TRANS64 P0, [R0+URZ+0x38], R3 ;  /* 0x00003803000085a7 */ /* 0x000ea400080010ff */
[----:B--2---:R-:W-:Y:S05]  /*b7a0*/  @!P0 BRA `(.L_x_160) ;  /* 0xfffffffc00f08947 */ /* 0x004fea000383ffff */
[----:B------:R-:W-:Y:S05]  /*b7b0*/  BRA `(.L_x_26) ;  /* 0xffffff64001c7947 */ /* 0x000fea000383ffff */
.L_x_36:
[----:B-1----:R-:W-:-:S07]  /*b7c0*/  MOV R0, UR33 ;  /* 0x0000002100007c02 */ /* 0x002fce0008000f00 */
.L_x_161:
[----:B-1----:R1:W2:Y:S02]  /*b7d0*/  SYNCS.PHASECHK.TRANS64.TRYWAIT P0, [R0+URZ+0x38], R3 ;  /* 0x00003803000075a7 */ /* 0x0022a400080011ff */
[----:B--2---:R-:W-:Y:S05]  /*b7e0*/  @!P0 NANOSLEEP.SYNCS 0x989680 ;  /* 0x009896800000895d */ /* 0x004fea0003900000 */
[----:B------:R-:W2:Y:S02]  /*b7f0*/  @!P0 SYNCS.PHASECHK.TRANS64 P0, [R0+URZ+0x38], R3 ;  /* 0x00003803000085a7 */ /* 0x000ea400080010ff */
[----:B--2---:R-:W-:Y:S05]  /*b800*/  @!P0 BRA `(.L_x_161) ;  /* 0xfffffffc00f08947 */ /* 0x004fea000383ffff */
[----:B------:R-:W-:Y:S05]  /*b810*/  BRA `(.L_x_35) ;  /* 0xffffff6800307947 */ /* 0x000fea000383ffff */
.L_x_43:
[----:B-1----:R1:W4:Y:S02]  /*b820*/  SYNCS.PHASECHK.TRANS64.TRYWAIT P0, [R3+URZ+0xb0], R0 ;  /* 0x0000b000030075a7 */ /* 0x00232400080011ff */
[----:B----4-:R-:W-:Y:S05]  /*b830*/  @!P0 NANOSLEEP.SYNCS 0x989680 ;  /* 0x009896800000895d */ /* 0x010fea0003900000 */
[----:B------:R-:W4:Y:S02]  /*b840*/  @!P0 SYNCS.PHASECHK.TRANS64 P0, [R3+URZ+0xb0], R0 ;  /* 0x0000b000030085a7 */ /* 0x000f2400080010ff */
[----:B----4-:R-:W-:Y:S05]  /*b850*/  @!P0 BRA `(.L_x_43) ;  /* 0xfffffffc00f08947 */ /* 0x010fea000383ffff */
[----:B------:R-:W-:Y:S05]  /*b860*/  BRA `(.L_x_162) ;  /* 0xffffff6c00247947 */ /* 0x000fea000383ffff */
.L_x_47:
[----:B------:R-:W-:-:S07]  /*b870*/  MOV R0, UR4 ;  /* 0x0000000400007c02 */ /* 0x000fce0008000f00 */
.L_x_163:
[----:B-1----:R1:W2:Y:S02]  /*b880*/  SYNCS.PHASECHK.TRANS64.TRYWAIT P0, [R0+URZ], R2 ;  /* 0x00000002000075a7 */ /* 0x0022a400080011ff */
[----:B--2---:R-:W-:Y:S05]  /*b890*/  @!P0 NANOSLEEP.SYNCS 0x989680 ;  /* 0x009896800000895d */ /* 0x004fea0003900000 */
[----:B------:R-:W2:Y:S02]  /*b8a0*/  @!P0 SYNCS.PHASECHK.TRANS64 P0, [R0+URZ], R2 ;  /* 0x00000002000085a7 */ /* 0x000ea400080010ff */
[----:B--2---:R-:W-:Y:S05]  /*b8b0*/  @!P0 BRA `(.L_x_163) ;  /* 0xfffffffc00f08947 */ /* 0x004fea000383ffff */
[----:B------:R-:W-:Y:S05]  /*b8c0*/  BRA `(.L_x_164) ;  /* 0xffffff7000d07947 */ /* 0x000fea000383ffff */
.L_x_48:
[----:B------:R-:W-:-:S07]  /*b8d0*/  MOV R0, UR5 ;  /* 0x0000000500007c02 */ /* 0x000fce0008000f00 */
.L_x_165:
[----:B-1----:R1:W2:Y:S02]  /*b8e0*/  SYNCS.PHASECHK.TRANS64.TRYWAIT P0, [R0+URZ], R3 ;  /* 0x00000003000075a7 */ /* 0x0022a400080011ff */
[----:B--2---:R-:W-:Y:S05]  /*b8f0*/  @!P0 NANOSLEEP.SYNCS 0x989680 ;  /* 0x009896800000895d */ /* 0x004fea0003900000 */
[----:B------:R-:W2:Y:S02]  /*b900*/  @!P0 SYNCS.PHASECHK.TRANS64 P0, [R0+URZ], R3 ;  /* 0x00000003000085a7 */ /* 0x000ea400080010ff */
[----:B--2---:R-:W-:Y:S05]  /*b910*/  @!P0 BRA `(.L_x_165) ;  /* 0xfffffffc00f08947 */ /* 0x004fea000383ffff */
[----:B------:R-:W-:Y:S05]  /*b920*/  BRA `(.L_x_166) ;  /* 0xffffff7000dc7947 */ /* 0x000fea000383ffff */
.L_x_49:
[----:B------:R-:W-:-:S07]  /*b930*/  MOV R0, UR5 ;  /* 0x0000000500007c02 */ /* 0x000fce0008000f00 */
.L_x_167:
[----:B-1----:R1:W2:Y:S02]  /*b940*/  SYNCS.PHASECHK.TRANS64.TRYWAIT P0, [R0+URZ], R3 ;  /* 0x00000003000075a7 */ /* 0x0022a400080011ff */
[----:B--2---:R-:W-:Y:S05]  /*b950*/  @!P0 NANOSLEEP.SYNCS 0x989680 ;  /* 0x009896800000895d */ /* 0x004fea0003900000 */
[----:B------:R-:W2:Y:S02]  /*b960*/  @!P0 SYNCS.PHASECHK.TRANS64 P0, [R0+URZ], R3 ;  /* 0x00000003000085a7 */ /* 0x000ea400080010ff */
[----:B--2---:R-:W-:Y:S05]  /*b970*/  @!P0 BRA `(.L_x_167) ;  /* 0xfffffffc00f08947 */ /* 0x004fea000383ffff */
[----:B------:R-:W-:Y:S05]  /*b980*/  BRA `(.L_x_168) ;  /* 0xffffff7000e87947 */ /* 0x000fea000383ffff */
.L_x_50:
[----:B------:R-:W-:-:S07]  /*b990*/  MOV R0, UR5 ;  /* 0x0000000500007c02 */ /* 0x000fce0008000f00 */
.L_x_169:
[----:B-1----:R1:W2:Y:S02]  /*b9a0*/  SYNCS.PHASECHK.TRANS64.TRYWAIT P0, [R0+URZ], R3 ;  /* 0x00000003000075a7 */ /* 0x0022a400080011ff */
[----:B--2---:R-:W-:Y:S05]  /*b9b0*/  @!P0 NANOSLEEP.SYNCS 0x989680 ;  /* 0x009896800000895d */ /* 0x004fea0003900000 */
[----:B------:R-:W2:Y:S02]  /*b9c0*/  @!P0 SYNCS.PHASECHK.TRANS64 P0, [R0+URZ], R3 ;  /* 0x00000003000085a7 */ /* 0x000ea400080010ff */
[----:B--2---:R-:W-:Y:S05]  /*b9d0*/  @!P0 BRA `(.L_x_169) ;  /* 0xfffffffc00f08947 */ /* 0x004fea000383ffff */
[----:B------:R-:W-:Y:S05]  /*b9e0*/  BRA `(.L_x_170) ;  /* 0xffffff7000f47947 */ /* 0x000fea000383ffff */
.L_x_51:
[----:B------:R-:W-:-:S07]  /*b9f0*/  MOV R0, UR5 ;  /* 0x0000000500007c02 */ /* 0x000fce0008000f00 */
.L_x_171:
[----:B-1----:R1:W2:Y:S02]  /*ba00*/  SYNCS.PHASECHK.TRANS64.TRYWAIT P0, [R0+URZ], R3 ;  /* 0x00000003000075a7 */ /* 0x0022a400080011ff */
[----:B--2---:R-:W-:Y:S05]  /*ba10*/  @!P0 NANOSLEEP.SYNCS 0x989680 ;  /* 0x009896800000895d */ /* 0x004fea0003900000 */
[----:B------:R-:W2:Y:S02]  /*ba20*/  @!P0 SYNCS.PHASECHK.TRANS64 P0, [R0+URZ], R3 ;  /* 0x00000003000085a7 */ /* 0x000ea400080010ff */
[----:B--2---:R-:W-:Y:S05]  /*ba30*/  @!P0 BRA `(.L_x_171) ;  /* 0xfffffffc00f08947 */ /* 0x004fea000383ffff */
[----:B------:R-:W-:Y:S05]  /*ba40*/  BRA `(.L_x_172) ;  /* 0xffffff7400007947 */ /* 0x000fea000383ffff */
.L_x_52:
[----:B------:R-:W-:-:S07]  /*ba50*/  MOV R0, UR5 ;  /* 0x0000000500007c02 */ /* 0x000fce0008000f00 */
.L_x_173:
[----:B-1----:R1:W2:Y:S02]  /*ba60*/  SYNCS.PHASECHK.TRANS64.TRYWAIT P0, [R0+URZ], R3 ;  /* 0x00000003000075a7 */ /* 0x0022a400080011ff */
[----:B--2---:R-:W-:Y:S05]  /*ba70*/  @!P0 NANOSLEEP.SYNCS 0x989680 ;  /* 0x009896800000895d */ /* 0x004fea0003900000 */
[----:B------:R-:W2:Y:S02]  /*ba80*/  @!P0 SYNCS.PHASECHK.TRANS64 P0, [R0+URZ], R3 ;  /* 0x00000003000085a7 */ /* 0x000ea400080010ff */
[----:B--2---:R-:W-:Y:S05]  /*ba90*/  @!P0 BRA `(.L_x_173) ;  /* 0xfffffffc00f08947 */ /* 0x004fea000383ffff */
[----:B------:R-:W-:Y:S05]  /*baa0*/  BRA `(.L_x_174) ;  /* 0xffffff74000c7947 */ /* 0x000fea000383ffff */
.L_x_55:
[----:B--2---:R2:W3:Y:S02]  /*bab0*/  SYNCS.PHASECHK.TRANS64.TRYWAIT P0, [R2+URZ+0xf0], R4 ;  /* 0x0000f004020075a7 */ /* 0x0044e400080011ff */
[----:B---3--:R-:W-:Y:S05]  /*bac0*/  @!P0 NANOSLEEP.SYNCS 0x989680 ;  /* 0x009896800000895d */ /* 0x008fea0003900000 */
[----:B------:R-:W3:Y:S02]  /*bad0*/  @!P0 SYNCS.PHASECHK.TRANS64 P0, [R2+URZ+0xf0], R4 ;  /* 0x0000f004020085a7 */ /* 0x000ee400080010ff */
[----:B---3--:R-:W-:Y:S05]  /*bae0*/  @!P0 BRA `(.L_x_55) ;  /* 0xfffffffc00f08947 */ /* 0x008fea000383ffff */
[----:B------:R-:W-:Y:S05]  /*baf0*/  BRA `(.L_x_175) ;  /* 0xffffff7400687947 */ /* 0x000fea000383ffff */
.L_x_56:
[----:B------:R-:W-:-:S07]  /*bb00*/  MOV R2, UR4 ;  /* 0x0000000400027c02 */ /* 0x000fce0008000f00 */
.L_x_176:
[----:B--2---:R2:W3:Y:S02]  /*bb10*/  SYNCS.PHASECHK.TRANS64.TRYWAIT P0, [R2+URZ+0xc0], R5 ;  /* 0x0000c005020075a7 */ /* 0x0044e400080011ff */
[----:B---3--:R-:W-:Y:S05]  /*bb20*/  @!P0 NANOSLEEP.SYNCS 0x989680 ;  /* 0x009896800000895d */ /* 0x008fea0003900000 */
[----:B------:R-:W3:Y:S02]  /*bb30*/  @!P0 SYNCS.PHASECHK.TRANS64 P0, [R2+URZ+0xc0], R5 ;  /* 0x0000c005020085a7 */ /* 0x000ee400080010ff */
[----:B---3--:R-:W-:Y:S05]  /*bb40*/  @!P0 BRA `(.L_x_176) ;  /* 0xfffffffc00f08947 */ /* 0x008fea000383ffff */
[----:B------:R-:W-:Y:S05]  /*bb50*/  BRA `(.L_x_177) ;  /* 0xffffff7400787947 */ /* 0x000fea000383ffff */
.L_x_57:
[----:B--2---:R2:W3:Y:S02]  /*bb60*/  SYNCS.PHASECHK.TRANS64.TRYWAIT P1, [R2+URZ+0xb0], R4 ;  /* 0x0000b004020075a7 */ /* 0x0044e400080211ff */
[----:B---3--:R-:W-:Y:S05]  /*bb70*/  @!P1 NANOSLEEP.SYNCS 0x989680 ;  /* 0x009896800000995d */ /* 0x008fea0003900000 */
[----:B------:R-:W3:Y:S02]  /*bb80*/  @!P1 SYNCS.PHASECHK.TRANS64 P1, [R2+URZ+0xb0], R4 ;  /* 0x0000b004020095a7 */ /* 0x000ee400080210ff */
[----:B---3--:R-:W-:Y:S05]  /*bb90*/  @!P1 BRA `(.L_x_57) ;  /* 0xfffffffc00f09947 */ /* 0x008fea000383ffff */
[----:B------:R-:W-:Y:S05]  /*bba0*/  BRA `(.L_x_178) ;  /* 0xffffff7400a87947 */ /* 0x000fea000383ffff */
.L_x_60:
[----:B------:R-:W-:-:S07]  /*bbb0*/  MOV R0, UR4 ;  /* 0x0000000400007c02 */ /* 0x000fce0008000f00 */
.L_x_179:
[----:B--2---:R2:W3:Y:S02]  /*bbc0*/  SYNCS.PHASECHK.TRANS64.TRYWAIT P0, [R0+URZ+0xc0], R2 ;  /* 0x0000c002000075a7 */ /* 0x0044e400080011ff */
[----:B---3--:R-:W-:Y:S05]  /*bbd0*/  @!P0 NANOSLEEP.SYNCS 0x989680 ;  /* 0x009896800000895d */ /* 0x008fea0003900000 */
[----:B------:R-:W3:Y:S02]  /*bbe0*/  @!P0 SYNCS.PHASECHK.TRANS64 P0, [R0+URZ+0xc0], R2 ;  /* 0x0000c002000085a7 */ /* 0x000ee400080010ff */
[----:B---3--:R-:W-:Y:S05]  /*bbf0*/  @!P0 BRA `(.L_x_179) ;  /* 0xfffffffc00f08947 */ /* 0x008fea000383ffff */
[----:B------:R-:W-:Y:S05]  /*bc00*/  BRA `(.L_x_59) ;  /* 0xffffff7400fc7947 */ /* 0x000fea000383ffff */
.L_x_67:
[----:B-1----:R1:W2:Y:S02]  /*bc10*/  SYNCS.PHASECHK.TRANS64.TRYWAIT P0, [R2+URZ+0xb0], R0 ;  /* 0x0000b000020075a7 */ /* 0x0022a400080011ff */
[----:B--2---:R-:W-:Y:S05]  /*bc20*/  @!P0 NANOSLEEP.SYNCS 0x989680 ;  /* 0x009896800000895d */ /* 0x004fea0003900000 */
[----:B------:R-:W2:Y:S02]  /*bc30*/  @!P0 SYNCS.PHASECHK.TRANS64 P0, [R2+URZ+0xb0], R0 ;  /* 0x0000b000020085a7 */ /* 0x000ea400080010ff */
[----:B--2---:R-:W-:Y:S05]  /*bc40*/  @!P0 BRA `(.L_x_67) ;  /* 0xfffffffc00f08947 */ /* 0x004fea000383ffff */
[----:B------:R-:W-:Y:S05]  /*bc50*/  BRA `(.L_x_180) ;  /* 0xffffff7c00b87947 */ /* 0x000fea000383ffff */
.L_x_70:
[----:B------:R-:W-:-:S07]  /*bc60*/  MOV R0, UR66 ;  /* 0x0000004200007c02 */ /* 0x000fce0008000f00 */
.L_x_181:
[----:B-1----:R1:W2:Y:S02]  /*bc70*/  SYNCS.PHASECHK.TRANS64.TRYWAIT P0, [R0+URZ+0xe0], R2 ;  /* 0x0000e002000075a7 */ /* 0x0022a400080011ff */
[----:B--2---:R-:W-:Y:S05]  /*bc80*/  @!P0 NANOSLEEP.SYNCS 0x989680 ;  /* 0x009896800000895d */ /* 0x004fea0003900000 */
[----:B------:R-:W2:Y:S02]  /*bc90*/  @!P0 SYNCS.PHASECHK.TRANS64 P0, [R0+URZ+0xe0], R2 ;  /* 0x0000e002000085a7 */ /* 0x000ea400080010ff */
[----:B--2---:R-:W-:Y:S05]  /*bca0*/  @!P0 BRA `(.L_x_181) ;  /* 0xfffffffc00f08947 */ /* 0x004fea000383ffff */
[----:B------:R-:W-:Y:S05]  /*bcb0*/  BRA `(.L_x_182) ;  /* 0xffffff8400487947 */ /* 0x000fea000383ffff */
.L_x_73:
[----:B------:R-:W-:Y:S07]  /*bcc0*/  MOV R0, UR7 ;  /* 0x0000000700007c02 */ /* 0x000fee0008000f00 */
.L_x_183:
[----:B-1----:R1:W2:Y:S02]  /*bcd0*/  SYNCS.PHASECHK.TRANS64.TRYWAIT P0, [R0+URZ], R2 ;  /* 0x00000002000075a7 */ /* 0x0022a400080011ff */
[----:B--2---:R-:W-:Y:S05]  /*bce0*/  @!P0 NANOSLEEP.SYNCS 0x989680 ;  /* 0x009896800000895d */ /* 0x004fea0003900000 */
[----:B------:R-:W2:Y:S02]  /*bcf0*/  @!P0 SYNCS.PHASECHK.TRANS64 P0, [R0+URZ], R2 ;  /* 0x00000002000085a7 */ /* 0x000ea400080010ff */
[----:B--2---:R-:W-:Y:S05]  /*bd00*/  @!P0 BRA `(.L_x_183) ;  /* 0xfffffffc00f08947 */ /* 0x004fea000383ffff */
[----:B------:R-:W-:Y:S05]  /*bd10*/  BRA `(.L_x_72) ;  /* 0xffffff8400c07947 */ /* 0x000fea000383ffff */
.L_x_76:
[----:B------:R-:W-:-:S07]  /*bd20*/  MOV R0, UR4 ;  /* 0x0000000400007c02 */ /* 0x000fce0008000f00 */
.L_x_184:
[----:B--2---:R2:W4:Y:S02]  /*bd30*/  SYNCS.PHASECHK.TRANS64.TRYWAIT P0, [R0+URZ], R2 ;  /* 0x00000002000075a7 */ /* 0x00452400080011ff */
[----:B----4-:R-:W-:Y:S05]  /*bd40*/  @!P0 NANOSLEEP.SYNCS 0x989680 ;  /* 0x009896800000895d */ /* 0x010fea0003900000 */
[----:B------:R-:W4:Y:S02]  /*bd50*/  @!P0 SYNCS.PHASECHK.TRANS64 P0, [R0+URZ], R2 ;  /* 0x00000002000085a7 */ /* 0x000f2400080010ff */
[----:B----4-:R-:W-:Y:S05]  /*bd60*/  @!P0 BRA `(.L_x_184) ;  /* 0xfffffffc00f08947 */ /* 0x010fea000383ffff */
[----:B------:R-:W-:Y:S05]  /*bd70*/  BRA `(.L_x_185) ;  /* 0xffffff8c00087947 */ /* 0x000fea000383ffff */
.L_x_77:
[----:B------:R-:W-:-:S07]  /*bd80*/  MOV R0, UR4 ;  /* 0x0000000400007c02 */ /* 0x000fce0008000f00 */
.L_x_186:
[----:B-1----:R1:W2:Y:S02]  /*bd90*/  SYNCS.PHASECHK.TRANS64.TRYWAIT P0, [R0+URZ], R2 ;  /* 0x00000002000075a7 */ /* 0x0022a400080011ff */
[----:B--2---:R-:W-:Y:S05]  /*bda0*/  @!P0 NANOSLEEP.SYNCS 0x989680 ;  /* 0x009896800000895d */ /* 0x004fea0003900000 */
[----:B------:R-:W2:Y:S02]  /*bdb0*/  @!P0 SYNCS.PHASECHK.TRANS64 P0, [R0+URZ], R2 ;  /* 0x00000002000085a7 */ /* 0x000ea400080010ff */
[----:B--2---:R-:W-:Y:S05]  /*bdc0*/  @!P0 BRA `(.L_x_186) ;  /* 0xfffffffc00f08947 */ /* 0x004fea000383ffff */
[----:B------:R-:W-:Y:S05]  /*bdd0*/  BRA `(.L_x_187) ;  /* 0xffffff8c00147947 */ /* 0x000fea000383ffff */
.L_x_82:
[----:B--2---:R2:W3:Y:S02]  /*bde0*/  SYNCS.PHASECHK.TRANS64.TRYWAIT P0, [R8+URZ+0xb0], R0 ;  /* 0x0000b000080075a7 */ /* 0x0044e400080011ff */
[----:B---3--:R-:W-:Y:S05]  /*bdf0*/  @!P0 NANOSLEEP.SYNCS 0x989680 ;  /* 0x009896800000895d */ /* 0x008fea0003900000 */
[----:B------:R-:W3:Y:S02]  /*be00*/  @!P0 SYNCS.PHASECHK.TRANS64 P0, [R8+URZ+0xb0], R0 ;  /* 0x0000b000080085a7 */ /* 0x000ee400080010ff */
[----:B---3--:R-:W-:Y:S05]  /*be10*/  @!P0 BRA `(.L_x_82) ;  /* 0xfffffffc00f08947 */ /* 0x008fea000383ffff */
[----:B------:R-:W-:Y:S05]  /*be20*/  BRA `(.L_x_188) ;  /* 0xffffff9000387947 */ /* 0x000fea000383ffff */
.L_x_85:
[----:B--2---:R-:W-:Y:S07]  /*be30*/  MOV R0, UR21 ;  /* 0x0000001500007c02 */ /* 0x004fee0008000f00 */
.L_x_189:
[----:B--2---:R2:W3:Y:S02]  /*be40*/  SYNCS.PHASECHK.TRANS64.TRYWAIT P1, [R0+URZ+0xa8], R2 ;  /* 0x0000a802000075a7 */ /* 0x0044e400080211ff */
[----:B---3--:R-:W-:Y:S05]  /*be50*/  @!P1 NANOSLEEP.SYNCS 0x989680 ;  /* 0x009896800000995d */ /* 0x008fea0003900000 */
[----:B------:R-:W3:Y:S02]  /*be60*/  @!P1 SYNCS.PHASECHK.TRANS64 P1, [R0+URZ+0xa8], R2 ;  /* 0x0000a802000095a7 */ /* 0x000ee400080210ff */
[----:B---3--:R-:W-:Y:S05]  /*be70*/  @!P1 BRA `(.L_x_189) ;  /* 0xfffffffc00f09947 */ /* 0x008fea000383ffff */
[----:B------:R-:W-:Y:S05]  /*be80*/  BRA `(.L_x_84) ;  /* 0xffffff9400b07947 */ /* 0x000fea000383ffff */
.L_x_88:
[----:B------:R-:W-:Y:S07]  /*be90*/  MOV R0, UR4 ;  /* 0x0000000400007c02 */ /* 0x000fee0008000f00 */
.L_x_190:
[----:B--2---:R2:W3:Y:S02]  /*bea0*/  SYNCS.PHASECHK.TRANS64.TRYWAIT P0, [R0+URZ+0x88], R2 ;  /* 0x00008802000075a7 */ /* 0x0044e400080011ff */
[----:B---3--:R-:W-:Y:S05]  /*beb0*/  @!P0 NANOSLEEP.SYNCS 0x989680 ;  /* 0x009896800000895d */ /* 0x008fea0003900000 */
[----:B------:R-:W3:Y:S02]  /*bec0*/  @!P0 SYNCS.PHASECHK.TRANS64 P0, [R0+URZ+0x88], R2 ;  /* 0x00008802000085a7 */ /* 0x000ee400080010ff */
[----:B---3--:R-:W-:Y:S05]  /*bed0*/  @!P0 BRA `(.L_x_190) ;  /* 0xfffffffc00f08947 */ /* 0x008fea000383ffff */
[----:B------:R-:W-:Y:S05]  /*bee0*/  BRA `(.L_x_191) ;  /* 0xffffff98000c7947 */ /* 0x000fea000383ffff */
.L_x_89:
[----:B------:R-:W-:Y:S07]  /*bef0*/  MOV R0, UR5 ;  /* 0x0000000500007c02 */ /* 0x000fee0008000f00 */
.L_x_192:
[----:B--2---:R2:W3:Y:S02]  /*bf00*/  SYNCS.PHASECHK.TRANS64.TRYWAIT P0, [R0+URZ+0x88], R2 ;  /* 0x00008802000075a7 */ /* 0x0044e400080011ff */
[----:B---3--:R-:W-:Y:S05]  /*bf10*/  @!P0 NANOSLEEP.SYNCS 0x989680 ;  /* 0x009896800000895d */ /* 0x008fea0003900000 */
[----:B------:R-:W3:Y:S02]  /*bf20*/  @!P0 SYNCS.PHASECHK.TRANS64 P0, [R0+URZ+0x88], R2 ;  /* 0x00008802000085a7 */ /* 0x000ee400080010ff */
[----:B---3--:R-:W-:Y:S05]  /*bf30*/  @!P0 BRA `(.L_x_192) ;  /* 0xfffffffc00f08947 */ /* 0x008fea000383ffff */
[----:B------:R-:W-:Y:S05]  /*bf40*/  BRA `(.L_x_193) ;  /* 0xffffff98008c7947 */ /* 0x000fea000383ffff */
.L_x_90:
[----:B------:R-:W-:Y:S07]  /*bf50*/  MOV R0, UR4 ;  /* 0x0000000400007c02 */ /* 0x000fee0008000f00 */
.L_x_194:
[----:B--2---:R2:W3:Y:S02]  /*bf60*/  SYNCS.PHASECHK.TRANS64.TRYWAIT P0, [R0+URZ+0x88], R2 ;  /* 0x00008802000075a7 */ /* 0x0044e400080011ff */
[----:B---3--:R-:W-:Y:S05]  /*bf70*/  @!P0 NANOSLEEP.SYNCS 0x989680 ;  /* 0x009896800000895d */ /* 0x008fea0003900000 */
[----:B------:R-:W3:Y:S02]  /*bf80*/  @!P0 SYNCS.PHASECHK.TRANS64 P0, [R0+URZ+0x88], R2 ;  /* 0x00008802000085a7 */ /* 0x000ee400080010ff */
[----:B---3--:R-:W-:Y:S05]  /*bf90*/  @!P0 BRA `(.L_x_194) ;  /* 0xfffffffc00f08947 */ /* 0x008fea000383ffff */
[----:B------:R-:W-:Y:S05]  /*bfa0*/  BRA `(.L_x_195) ;  /* 0xffffff9c00147947 */ /* 0x000fea000383ffff */
.L_x_91:
[----:B------:R-:W-:Y:S07]  /*bfb0*/  MOV R2, UR5 ;  /* 0x0000000500027c02 */ /* 0x000fee0008000f00 */
.L_x_196:
[----:B--2---:R2:W3:Y:S02]  /*bfc0*/  SYNCS.PHASECHK.TRANS64.TRYWAIT P0, [R2+URZ+0x88], R0 ;  /* 0x00008800020075a7 */ /* 0x0044e400080011ff */
[----:B---3--:R-:W-:Y:S05]  /*bfd0*/  @!P0 NANOSLEEP.SYNCS 0x989680 ;  /* 0x009896800000895d */ /* 0x008fea0003900000 */
[----:B------:R-:W3:Y:S02]  /*bfe0*/  @!P0 SYNCS.PHASECHK.TRANS64 P0, [R2+URZ+0x88], R0 ;  /* 0x00008800020085a7 */ /* 0x000ee400080010ff */
[----:B---3--:R-:W-:Y:S05]  /*bff0*/  @!P0 BRA `(.L_x_196) ;  /* 0xfffffffc00f08947 */ /* 0x008fea000383ffff */
[----:B------:R-:W-:Y:S05]  /*c000*/  BRA `(.L_x_197) ;  /* 0xffffff9c00a07947 */ /* 0x000fea000383ffff */
.L_x_93:
[----:B------:R-:W-:-:S07]  /*c010*/  MOV R0, UR4 ;  /* 0x0000000400007c02 */ /* 0x000fce0008000f00 */
.L_x_198:
[----:B--2---:R2:W3:Y:S02]  /*c020*/  SYNCS.PHASECHK.TRANS64.TRYWAIT P0, [R0+URZ], R2 ;  /* 0x00000002000075a7 */ /* 0x0044e400080011ff */
[----:B---3--:R-:W-:Y:S05]  /*c030*/  @!P0 NANOSLEEP.SYNCS 0x989680 ;  /* 0x009896800000895d */ /* 0x008fea0003900000 */
[----:B------:R-:W3:Y:S02]  /*c040*/  @!P0 SYNCS.PHASECHK.TRANS64 P0, [R0+URZ], R2 ;  /* 0x00000002000085a7 */ /* 0x000ee400080010ff */
[----:B---3--:R-:W-:Y:S05]  /*c050*/  @!P0 BRA `(.L_x_198) ;  /* 0xfffffffc00f08947 */ /* 0x008fea000383ffff */
[----:B------:R-:W-:Y:S05]  /*c060*/  BRA `(.L_x_199) ;  /* 0xffffffa000507947 */ /* 0x000fea000383ffff */
.L_x_94:
[----:B------:R-:W-:-:S07]  /*c070*/  MOV R0, UR5 ;  /* 0x0000000500007c02 */ /* 0x000fce0008000f00 */
.L_x_200:
[----:B--2---:R2:W3:Y:S02]  /*c080*/  SYNCS.PHASECHK.TRANS64.TRYWAIT P0, [R0+URZ], R2 ;  /* 0x00000002000075a7 */ /* 0x0044e400080011ff */
[----:B---3--:R-:W-:Y:S05]  /*c090*/  @!P0 NANOSLEEP.SYNCS 0x989680 ;  /* 0x009896800000895d */ /* 0x008fea0003900000 */
[----:B------:R-:W3:Y:S02]  /*c0a0*/  @!P0 SYNCS.PHASECHK.TRANS64 P0, [R0+URZ], R2 ;  /* 0x00000002000085a7 */ /* 0x000ee400080010ff */
[----:B---3--:R-:W-:Y:S05]  /*c0b0*/  @!P0 BRA `(.L_x_200) ;  /* 0xfffffffc00f08947 */ /* 0x008fea000383ffff */
[----:B------:R-:W-:Y:S05]  /*c0c0*/  BRA `(.L_x_201) ;  /* 0xffffffa0005c7947 */ /* 0x000fea000383ffff */
.L_x_96:
[----:B-1----:R1:W2:Y:S02]  /*c0d0*/  SYNCS.PHASECHK.TRANS64.TRYWAIT P0, [R0+URZ+0xb0], R2 ;  /* 0x0000b002000075a7 */ /* 0x0022a400080011ff */
[----:B--2---:R-:W-:Y:S05]  /*c0e0*/  @!P0 NANOSLEEP.SYNCS 0x989680 ;  /* 0x009896800000895d */ /* 0x004fea0003900000 */
[----:B------:R-:W2:Y:S02]  /*c0f0*/  @!P0 SYNCS.PHASECHK.TRANS64 P0, [R0+URZ+0xb0], R2 ;  /* 0x0000b002000085a7 */ /* 0x000ea400080010ff */
[----:B--2---:R-:W-:Y:S05]  /*c100*/  @!P0 BRA `(.L_x_96) ;  /* 0xfffffffc00f08947 */ /* 0x004fea000383ffff */
[----:B------:R-:W-:Y:S05]  /*c110*/  BRA `(.L_x_202) ;  /* 0xffffffa4004c7947 */ /* 0x000fea000383ffff */
.L_x_106:
[----:B-1----:R1:W3:Y:S02]  /*c120*/  SYNCS.PHASECHK.TRANS64.TRYWAIT P1, [R0+URZ+0x70], R3 ;  /* 0x00007003000075a7 */ /* 0x0022e400080211ff */
[----:B---3--:R-:W-:Y:S05]  /*c130*/  @!P1 NANOSLEEP.SYNCS 0x989680 ;  /* 0x009896800000995d */ /* 0x008fea0003900000 */
[----:B------:R-:W3:Y:S02]  /*c140*/  @!P1 SYNCS.PHASECHK.TRANS64 P1, [R0+URZ+0x70], R3 ;  /* 0x00007003000095a7 */ /* 0x000ee400080210ff */
[----:B---3--:R-:W-:Y:S05]  /*c150*/  @!P1 BRA `(.L_x_106) ;  /* 0xfffffffc00f09947 */ /* 0x008fea000383ffff */
[----:B------:R-:W-:Y:S05]  /*c160*/  BRA `(.L_x_105) ;  /* 0xffffffb000f47947 */ /* 0x000fea000383ffff */
.L_x_108:
[----:B-1----:R1:W4:Y:S02]  /*c170*/  SYNCS.PHASECHK.TRANS64.TRYWAIT P0, [R104+URZ+0xd0], R2 ;  /* 0x0000d002680075a7 */ /* 0x00232400080011ff */
[----:B----4-:R-:W-:Y:S05]  /*c180*/  @!P0 NANOSLEEP.SYNCS 0x989680 ;  /* 0x009896800000895d */ /* 0x010fea0003900000 */
[----:B------:R-:W4:Y:S02]  /*c190*/  @!P0 SYNCS.PHASECHK.TRANS64 P0, [R104+URZ+0xd0], R2 ;  /* 0x0000d002680085a7 */ /* 0x000f2400080010ff */
[----:B----4-:R-:W-:Y:S05]  /*c1a0*/  @!P0 BRA `(.L_x_108) ;  /* 0xfffffffc00f08947 */ /* 0x010fea000383ffff */
[----:B------:R-:W-:Y:S05]  /*c1b0*/  BRA `(.L_x_107) ;  /* 0xffffffb400287947 */ /* 0x000fea000383ffff */
.L_x_121:
[----:B-1----:R1:W2:Y:S02]  /*c1c0*/  SYNCS.PHASECHK.TRANS64.TRYWAIT P0, [R20+URZ+0x70], R0 ;  /* 0x00007000140075a7 */ /* 0x0022a400080011ff */
[----:B--2---:R-:W-:Y:S05]  /*c1d0*/  @!P0 NANOSLEEP.SYNCS 0x989680 ;  /* 0x009896800000895d */ /* 0x004fea0003900000 */
[----:B------:R-:W2:Y:S02]  /*c1e0*/  @!P0 SYNCS.PHASECHK.TRANS64 P0, [R20+URZ+0x70], R0 ;  /* 0x00007000140085a7 */ /* 0x000ea400080010ff */
[----:B--2---:R-:W-:Y:S05]  /*c1f0*/  @!P0 BRA `(.L_x_121) ;  /* 0xfffffffc00f08947 */ /* 0x004fea000383ffff */
[----:B------:R-:W-:Y:S05]  /*c200*/  BRA `(.L_x_120) ;  /* 0xffffffc000e87947 */ /* 0x000fea000383ffff */
.L_x_133:
[----:B-1----:R1:W3:Y:S02]  /*c210*/  SYNCS.PHASECHK.TRANS64.TRYWAIT P0, [R21+URZ+0x70], R20 ;  /* 0x00007014150075a7 */ /* 0x0022e400080011ff */
[----:B---3--:R-:W-:Y:S05]  /*c220*/  @!P0 NANOSLEEP.SYNCS 0x989680 ;  /* 0x009896800000895d */ /* 0x008fea0003900000 */
[----:B------:R-:W3:Y:S02]  /*c230*/  @!P0 SYNCS.PHASECHK.TRANS64 P0, [R21+URZ+0x70], R20 ;  /* 0x00007014150085a7 */ /* 0x000ee400080010ff */
[----:B---3--:R-:W-:Y:S05]  /*c240*/  @!P0 BRA `(.L_x_133) ;  /* 0xfffffffc00f08947 */ /* 0x008fea000383ffff */
[----:B------:R-:W-:Y:S05]  /*c250*/  BRA `(.L_x_132) ;  /* 0xffffffd000d07947 */ /* 0x000fea000383ffff */
.L_x_145:
[----:B-1----:R1:W3:Y:S02]  /*c260*/  SYNCS.PHASECHK.TRANS64.TRYWAIT P0, [R2+URZ+0x70], R112 ;  /* 0x00007070020075a7 */ /* 0x0022e400080011ff */
[----:B---3--:R-:W-:Y:S05]  /*c270*/  @!P0 NANOSLEEP.SYNCS 0x989680 ;  /* 0x009896800000895d */ /* 0x008fea0003900000 */
[----:B------:R-:W3:Y:S02]  /*c280*/  @!P0 SYNCS.PHASECHK.TRANS64 P0, [R2+URZ+0x70], R112 ;  /* 0x00007070020085a7 */ /* 0x000ee400080010ff */
[----:B---3--:R-:W-:Y:S05]  /*c290*/  @!P0 BRA `(.L_x_145) ;  /* 0xfffffffc00f08947 */ /* 0x008fea000383ffff */
[----:B------:R-:W-:Y:S05]  /*c2a0*/  BRA `(.L_x_144) ;  /* 0xffffffe000ac7947 */ /* 0x000fea000383ffff */
        .weak           $__internal_0_$__cuda_sm10x_tcgen05_guardrail_trap_col_being_dealloced_not_returned_by_alloc
        .type           $__internal_0_$__cuda_sm10x_tcgen05_guardrail_trap_col_being_dealloced_not_returned_by_alloc,@function
        .size           $__internal_0_$__cuda_sm10x_tcgen05_guardrail_trap_col_being_dealloced_not_returned_by_alloc,($__internal_1_$__cuda_sm10x_tcgen05_guardrail_trap_phase_invalid_during_alloc - $__internal_0_$__cuda_sm10x_tcgen05_guardrail_trap_col_being_dealloced_not_returned_by_alloc)
$__internal_0_$__cuda_sm10x_tcgen05_guardrail_trap_col_being_dealloced_not_returned_by_alloc:
[----:B------:R-:W-:Y:S05]  /*c2b0*/  BPT.TRAP 0x1 ;  /* 0x000000040000795c */ /* 0x000fea0000300000 */
[----:B------:R-:W-:-:S04]  /*c2c0*/  HFMA2 R3, -RZ, RZ, 0, 0 ;  /* 0x00000000ff037431 */ /* 0x000fc800000001ff */
[----:B------:R-:W-:Y:S05]  /*c2d0*/  RET.REL.NODEC R2 `(_ZN7cutlass13device_kernelINS_4gemm6kernel13GemmUniversalIN4cute5tupleIJiiiiEEENS1_10collective13CollectiveMmaINS1_46MainloopSm100TmaUmmaWarpSpecializedBlockScaledILi7ELi2ELi2ENS5_IJNS4_1CILi8EEENSA_ILi1EEESC_EEEEENS5_IJNSA_ILi128EEENSA_ILi64EEENSA_ILi256EEEEEENS5_IJNS_12float_e2m1_tENS_13float_ue4m3_tEEEENS5_IJNS5_IJlSC_lEEENS4_6LayoutINS5_IJNS5_IJNS5_IJNSA_ILi32EEENSA_ILi4EEEEEEiEEENS5_IJNS5_IJNSA_ILi16EEESP_EEEiEEENS5_IJSC_iEEEEEENS5_IJSU_NS5_IJNS5_IJNSA_ILi0EEESC_EEENSA_ILi512EEEEEENS5_IJSX_iEEEEEEEEEEESL_S14_NS4_8TiledMMAINS4_8MMA_AtomIJNS4_17SM100_MMA_MXF4_SSISJ_SJ_fSK_Li128ELi64ELi16ELNS4_4UMMA5MajorE0ELS19_0ELNS18_7ScaleInE0ELS1A_0EEEEEENSN_INS5_IJSC_SC_SC_EEENS5_IJSX_SX_SX_EEEEENS5_IJNS4_10UnderscoreES1G_S1G_EEEEENS5_IJNS4_13SM90_TMA_LOADES1J_EEENS5_IJNS4_14ComposedLayoutINS4_7SwizzleILi3ELi4ELi3EEENS4_18smem_ptr_flag_bitsILi4EEENSN_INS5_IJSB_SH_EEENS5_IJSH_SC_EEEEEEENSN_INS5_IJNS5_IJNS5_IJSQ_SC_EEEST_EEESC_NS5_IJSC_SP_EEEEEENS5_IJNS5_IJNS5_IJST_SZ_EEESY_EEESX_NS5_IJSP_SZ_EEEEEEEEEEEvNS4_8identityENS5_IJNS4_23SM90_TMA_LOAD_MULTICASTES25_EEES23_vS24_EENS_8epilogue10collective18CollectiveEpilogueINS28_23Sm100TmaWarpSpecializedILi3ELi2ELi16ELb1ELb0EEEJNS5_IJSG_SG_SH_EEENS5_IJNSN_ISG_SC_EENSN_INS5_IJSS_NSA_ILi2EEEEEENS5_IJSC_SO_EEEEEEEENS_10bfloat16_tESM_S2K_SM_NS28_6fusion15FusionCallbacksIS2C_NS2L_17LinearCombinationIS2K_fS2K_fLNS_15FloatRoundStyleE2EEES2D_S2J_JEEENS4_5SM1004TMEM4LOAD26SM100_TMEM_LOAD_32dp32b16xES1J_NS1L_INS1M_ILi1ELi4ELi3EEENS1O_ILi16EEENSN_INS5_IJSB_SS_EEENS5_IJSS_SC_EEEEEEENS4_39AutoVectorizingCopyWithAssumedAlignmentILi128EEENS4_14SM90_TMA_STOREES30_S32_S32_EEEvvEEEEvNT_6ParamsE) ;  /* 0xffffff3c02487950 */ /* 0x000fea0003c3ffff */
        .weak           $__internal_1_$__cuda_sm10x_tcgen05_guardrail_trap_phase_invalid_during_alloc
        .type           $__internal_1_$__cuda_sm10x_tcgen05_guardrail_trap_phase_invalid_during_alloc,@function
        .size           $__internal_1_$__cuda_sm10x_tcgen05_guardrail_trap_phase_invalid_during_alloc,($__internal_2_$__cuda_sm10x_tcgen05_guardrail_trap_unallocated_columns_being_dealloced - $__internal_1_$__cuda_sm10x_tcgen05_guardrail_trap_phase_invalid_during_alloc)
$__internal_1_$__cuda_sm10x_tcgen05_guardrail_trap_phase_invalid_during_alloc:
[----:B------:R-:W-:Y:S05]  /*c2e0*/  BPT.TRAP 0x1 ;  /* 0x000000040000795c */ /* 0x000fea0000300000 */
[----:B------:R-:W-:-:S04]  /*c2f0*/  MOV R5, 0x0 ;  /* 0x0000000000057802 */ /* 0x000fc80000000f00 */
[----:B------:R-:W-:Y:S05]  /*c300*/  RET.REL.NODEC R4 `(_ZN7cutlass13device_kernelINS_4gemm6kernel13GemmUniversalIN4cute5tupleIJiiiiEEENS1_10collective13CollectiveMmaINS1_46MainloopSm100TmaUmmaWarpSpecializedBlockScaledILi7ELi2ELi2ENS5_IJNS4_1CILi8EEENSA_ILi1EEESC_EEEEENS5_IJNSA_ILi128EEENSA_ILi64EEENSA_ILi256EEEEEENS5_IJNS_12float_e2m1_tENS_13float_ue4m3_tEEEENS5_IJNS5_IJlSC_lEEENS4_6LayoutINS5_IJNS5_IJNS5_IJNSA_ILi32EEENSA_ILi4EEEEEEiEEENS5_IJNS5_IJNSA_ILi16EEESP_EEEiEEENS5_IJSC_iEEEEEENS5_IJSU_NS5_IJNS5_IJNSA_ILi0EEESC_EEENSA_ILi512EEEEEENS5_IJSX_iEEEEEEEEEEESL_S14_NS4_8TiledMMAINS4_8MMA_AtomIJNS4_17SM100_MMA_MXF4_SSISJ_SJ_fSK_Li128ELi64ELi16ELNS4_4UMMA5MajorE0ELS19_0ELNS18_7ScaleInE0ELS1A_0EEEEEENSN_INS5_IJSC_SC_SC_EEENS5_IJSX_SX_SX_EEEEENS5_IJNS4_10UnderscoreES1G_S1G_EEEEENS5_IJNS4_13SM90_TMA_LOADES1J_EEENS5_IJNS4_14ComposedLayoutINS4_7SwizzleILi3ELi4ELi3EEENS4_18smem_ptr_flag_bitsILi4EEENSN_INS5_IJSB_SH_EEENS5_IJSH_SC_EEEEEEENSN_INS5_IJNS5_IJNS5_IJSQ_SC_EEEST_EEESC_NS5_IJSC_SP_EEEEEENS5_IJNS5_IJNS5_IJST_SZ_EEESY_EEESX_NS5_IJSP_SZ_EEEEEEEEEEEvNS4_8identityENS5_IJNS4_23SM90_TMA_LOAD_MULTICASTES25_EEES23_vS24_EENS_8epilogue10collective18CollectiveEpilogueINS28_23Sm100TmaWarpSpecializedILi3ELi2ELi16ELb1ELb0EEEJNS5_IJSG_SG_SH_EEENS5_IJNSN_ISG_SC_EENSN_INS5_IJSS_NSA_ILi2EEEEEENS5_IJSC_SO_EEEEEEEENS_10bfloat16_tESM_S2K_SM_NS28_6fusion15FusionCallbacksIS2C_NS2L_17LinearCombinationIS2K_fS2K_fLNS_15FloatRoundStyleE2EEES2D_S2J_JEEENS4_5SM1004TMEM4LOAD26SM100_TMEM_LOAD_32dp32b16xES1J_NS1L_INS1M_ILi1ELi4ELi3EEENS1O_ILi16EEENSN_INS5_IJSB_SS_EEENS5_IJSS_SC_EEEEEEENS4_39AutoVectorizingCopyWithAssumedAlignmentILi128EEENS4_14SM90_TMA_STOREES30_S32_S32_EEEvvEEEEvNT_6ParamsE) ;  /* 0xffffff3c043c7950 */ /* 0x000fea0003c3ffff */
        .weak           $__internal_2_$__cuda_sm10x_tcgen05_guardrail_trap_unallocated_columns_being_dealloced
        .type           $__internal_2_$__cuda_sm10x_tcgen05_guardrail_trap_unallocated_columns_being_dealloced,@function
        .size           $__internal_2_$__cuda_sm10x_tcgen05_guardrail_trap_unallocated_columns_being_dealloced,(.L_x_204 - $__internal_2_$__cuda_sm10x_tcgen05_guardrail_trap_unallocated_columns_being_dealloced)
$__internal_2_$__cuda_sm10x_tcgen05_guardrail_trap_unallocated_columns_being_dealloced:
[----:B------:R-:W-:Y:S05]  /*c310*/  BPT.TRAP 0x1 ;  /* 0x000000040000795c */ /* 0x000fea0000300000 */
[----:B------:R-:W-:-:S04]  /*c320*/  HFMA2 R3, -RZ, RZ, 0, 0 ;  /* 0x00000000ff037431 */ /* 0x000fc800000001ff */
[----:B------:R-:W-:Y:S05]  /*c330*/  RET.REL.NODEC R2 `(_ZN7cutlass13device_kernelINS_4gemm6kernel13GemmUniversalIN4cute5tupleIJiiiiEEENS1_10collective13CollectiveMmaINS1_46MainloopSm100TmaUmmaWarpSpecializedBlockScaledILi7ELi2ELi2ENS5_IJNS4_1CILi8EEENSA_ILi1EEESC_EEEEENS5_IJNSA_ILi128EEENSA_ILi64EEENSA_ILi256EEEEEENS5_IJNS_12float_e2m1_tENS_13float_ue4m3_tEEEENS5_IJNS5_IJlSC_lEEENS4_6LayoutINS5_IJNS5_IJNS5_IJNSA_ILi32EEENSA_ILi4EEEEEEiEEENS5_IJNS5_IJNSA_ILi16EEESP_EEEiEEENS5_IJSC_iEEEEEENS5_IJSU_NS5_IJNS5_IJNSA_ILi0EEESC_EEENSA_ILi512EEEEEENS5_IJSX_iEEEEEEEEEEESL_S14_NS4_8TiledMMAINS4_8MMA_AtomIJNS4_17SM100_MMA_MXF4_SSISJ_SJ_fSK_Li128ELi64ELi16ELNS4_4UMMA5MajorE0ELS19_0ELNS18_7ScaleInE0ELS1A_0EEEEEENSN_INS5_IJSC_SC_SC_EEENS5_IJSX_SX_SX_EEEEENS5_IJNS4_10UnderscoreES1G_S1G_EEEEENS5_IJNS4_13SM90_TMA_LOADES1J_EEENS5_IJNS4_14ComposedLayoutINS4_7SwizzleILi3ELi4ELi3EEENS4_18smem_ptr_flag_bitsILi4EEENSN_INS5_IJSB_SH_EEENS5_IJSH_SC_EEEEEEENSN_INS5_IJNS5_IJNS5_IJSQ_SC_EEEST_EEESC_NS5_IJSC_SP_EEEEEENS5_IJNS5_IJNS5_IJST_SZ_EEESY_EEESX_NS5_IJSP_SZ_EEEEEEEEEEEvNS4_8identityENS5_IJNS4_23SM90_TMA_LOAD_MULTICASTES25_EEES23_vS24_EENS_8epilogue10collective18CollectiveEpilogueINS28_23Sm100TmaWarpSpecializedILi3ELi2ELi16ELb1ELb0EEEJNS5_IJSG_SG_SH_EEENS5_IJNSN_ISG_SC_EENSN_INS5_IJSS_NSA_ILi2EEEEEENS5_IJSC_SO_EEEEEEEENS_10bfloat16_tESM_S2K_SM_NS28_6fusion15FusionCallbacksIS2C_NS2L_17LinearCombinationIS2K_fS2K_fLNS_15FloatRoundStyleE2EEES2D_S2J_JEEENS4_5SM1004TMEM4LOAD26SM100_TMEM_LOAD_32dp32b16xES1J_NS1L_INS1M_ILi1ELi4ELi3EEENS1O_ILi16EEENSN_INS5_IJSB_SS_EEENS5_IJSS_SC_EEEEEEENS4_39AutoVectorizingCopyWithAssumedAlignmentILi128EEENS4_14SM90_TMA_STOREES30_S32_S32_EEEvvEEEEvNT_6ParamsE) ;  /* 0xffffff3c02307950 */ /* 0x000fea0003c3ffff */
.L_x_203:
[----:B------:R-:W-:-:S00]  /*c340*/  BRA `(.L_x_203) ;  /* 0xfffffffc00fc7947 */ /* 0x000fc0000383ffff */
[----:B------:R-:W-:-:S00]  /*c350*/  NOP ;  /* 0x0000000000007918 */ /* 0x000fc00000000000 */
        /* <DEDUP_REMOVED lines=10> */
.L_x_204:


//--------------------- .nv.global.init           --------------------------
	.section	.nv.global.init,"aw",@progbits
.nv.global.init:
	.type		$str$29,@object
	.size		$str$29,($str$30 - $str$29)
$str$29:
        /*0000*/ 	.byte	0x28, 0x61, 0x64, 0x64, 0x72, 0x65, 0x73, 0x73, 0x20, 0x26, 0x20, 0x6d, 0x61, 0x73, 0x6b, 0x29
        /*0010*/ 	.byte	0x20, 0x3d, 0x3d, 0x20, 0x30, 0x00
	.type		$str$30,@object
	.size		$str$30,($str$26 - $str$30)
$str$30:
        /*0016*/ 	.byte	0x2f, 0x74, 0x6d, 0x70, 0x2f, 0x63, 0x75, 0x74, 0x6c, 0x61, 0x73, 0x73, 0x5f, 0x73, 0x77, 0x65
        /*0026*/ 	.byte	0x65, 0x70, 0x5f, 0x73, 0x72, 0x63, 0x2f, 0x69, 0x6e, 0x63, 0x6c, 0x75, 0x64, 0x65, 0x2f, 0x63
        /*0036*/ 	.byte	0x75, 0x74, 0x65, 0x2f, 0x70, 0x6f, 0x69, 0x6e, 0x74, 0x65, 0x72, 0x5f, 0x66, 0x6c, 0x61, 0x67
        /*0046*/ 	.byte	0x67, 0x65, 0x64, 0x2e, 0x68, 0x70, 0x70, 0x00
	.type		$str$26,@object
	.size		$str$26,($str$25 - $str$26)
$str$26:
        /*004e*/ 	.byte	0x2f, 0x74, 0x6d, 0x70, 0x2f, 0x63, 0x75, 0x74, 0x6c, 0x61, 0x73, 0x73, 0x5f, 0x73, 0x77, 0x65
        /*005e*/ 	.byte	0x65, 0x70, 0x5f, 0x73, 0x72, 0x63, 0x2f, 0x69, 0x6e, 0x63, 0x6c, 0x75, 0x64, 0x65, 0x2f, 0x63
        /*006e*/ 	.byte	0x75, 0x74, 0x65, 0x2f, 0x61, 0x74, 0x6f, 0x6d, 0x2f, 0x63, 0x6f, 0x70, 0x79, 0x5f, 0x74, 0x72
        /*007e*/ 	.byte	0x61, 0x69, 0x74, 0x73, 0x5f, 0x73, 0x6d, 0x31, 0x30, 0x30, 0x2e, 0x68, 0x70, 0x70, 0x00
	.type		$str$25,@object
	.size		$str$25,(__unnamed_1 - $str$25)
$str$25:
        /*008d*/ 	.byte	0x28, 0x28, 0x75, 0x69, 0x6e, 0x74, 0x33, 0x32, 0x5f, 0x74, 0x28, 0x74, 0x68, 0x72, 0x65, 0x61
        /*009d*/ 	.byte	0x64, 0x49, 0x64, 0x78, 0x2e, 0x78, 0x29, 0x20, 0x2f, 0x20, 0x33, 0x32, 0x29, 0x20, 0x25, 0x20
        /*00ad*/ 	.byte	0x34, 0x29, 0x20, 0x3d, 0x3d, 0x20, 0x28, 0x28, 0x28, 0x74, 0x6d, 0x65, 0x6d, 0x5f, 0x61, 0x64
        /*00bd*/ 	.byte	0x64, 0x72, 0x20, 0x3e, 0x3e, 0x20, 0x31, 0x36, 0x29, 0x20, 0x2f, 0x20, 0x33, 0x32, 0x29, 0x20
        /*00cd*/ 	.byte	0x25, 0x20, 0x34, 0x29, 0x00
	.type		__unnamed_1,@object
	.size		__unnamed_1,(__unnamed_2 - __unnamed_1)
__unnamed_1:
        /*00d2*/ 	.byte	0x61, 0x75, 0x74, 0x6f, 0x20, 0x63, 0x75, 0x74, 0x65, 0x3a, 0x3a, 0x61, 0x73, 0x5f, 0x70, 0x6f
        /* <DEDUP_REMOVED lines=24> */
        /*0262*/ 	.byte	0x43, 0x3c, 0x32, 0x30, 0x34, 0x38, 0x3e, 0x3e, 0x3e, 0x3e, 0x5d, 0x00
	.type		__unnamed_2,@object
	.size		__unnamed_2,(.L_2 - __unnamed_2)
__unnamed_2:
        /* <DEDUP_REMOVED lines=40> */
        /*04ee*/ 	.byte	0x3a, 0x3a, 0x43, 0x3c, 0x30, 0x3e, 0x3e, 0x3e, 0x3e, 0x5d, 0x00
.L_2:


//--------------------- .nv.shared._ZN7cutlass13device_kernelINS_4gemm6kernel13GemmUniversalIN4cute5tupleIJiiiiEEENS1_10collective13CollectiveMmaINS1_46MainloopSm100TmaUmmaWarpSpecializedBlockScaledILi7ELi2ELi2ENS5_IJNS4_1CILi8EEENSA_ILi1EEESC_EEEEENS5_IJNSA_ILi128EEENSA_ILi64EEENSA_ILi256EEEEEENS5_IJNS_12float_e2m1_tENS_13float_ue4m3_tEEEENS5_IJNS5_IJlSC_lEEENS4_6LayoutINS5_IJNS5_IJNS5_IJNSA_ILi32EEENSA_ILi4EEEEEEiEEENS5_IJNS5_IJNSA_ILi16EEESP_EEEiEEENS5_IJSC_iEEEEEENS5_IJSU_NS5_IJNS5_IJNSA_ILi0EEESC_EEENSA_ILi512EEEEEENS5_IJSX_iEEEEEEEEEEESL_S14_NS4_8TiledMMAINS4_8MMA_AtomIJNS4_17SM100_MMA_MXF4_SSISJ_SJ_fSK_Li128ELi64ELi16ELNS4_4UMMA5MajorE0ELS19_0ELNS18_7ScaleInE0ELS1A_0EEEEEENSN_INS5_IJSC_SC_SC_EEENS5_IJSX_SX_SX_EEEEENS5_IJNS4_10UnderscoreES1G_S1G_EEEEENS5_IJNS4_13SM90_TMA_LOADES1J_EEENS5_IJNS4_14ComposedLayoutINS4_7SwizzleILi3ELi4ELi3EEENS4_18smem_ptr_flag_bitsILi4EEENSN_INS5_IJSB_SH_EEENS5_IJSH_SC_EEEEEEENSN_INS5_IJNS5_IJNS5_IJSQ_SC_EEEST_EEESC_NS5_IJSC_SP_EEEEEENS5_IJNS5_IJNS5_IJST_SZ_EEESY_EEESX_NS5_IJSP_SZ_EEEEEEEEEEEvNS4_8identityENS5_IJNS4_23SM90_TMA_LOAD_MULTICASTES25_EEES23_vS24_EENS_8epilogue10collective18CollectiveEpilogueINS28_23Sm100TmaWarpSpecializedILi3ELi2ELi16ELb1ELb0EEEJNS5_IJSG_SG_SH_EEENS5_IJNSN_ISG_SC_EENSN_INS5_IJSS_NSA_ILi2EEEEEENS5_IJSC_SO_EEEEEEEENS_10bfloat16_tESM_S2K_SM_NS28_6fusion15FusionCallbacksIS2C_NS2L_17LinearCombinationIS2K_fS2K_fLNS_15FloatRoundStyleE2EEES2D_S2J_JEEENS4_5SM1004TMEM4LOAD26SM100_TMEM_LOAD_32dp32b16xES1J_NS1L_INS1M_ILi1ELi4ELi3EEENS1O_ILi16EEENSN_INS5_IJSB_SS_EEENS5_IJSS_SC_EEEEEEENS4_39AutoVectorizingCopyWithAssumedAlignmentILi128EEENS4_14SM90_TMA_STOREES30_S32_S32_EEEvvEEEEvNT_6ParamsE --------------------------
	.section	.nv.shared._ZN7cutlass13device_kernelINS_4gemm6kernel13GemmUniversalIN4cute5tupleIJiiiiEEENS1_10collective13CollectiveMmaINS1_46MainloopSm100TmaUmmaWarpSpecializedBlockScaledILi7ELi2ELi2ENS5_IJNS4_1CILi8EEENSA_ILi1EEESC_EEEEENS5_IJNSA_ILi128EEENSA_ILi64EEENSA_ILi256EEEEEENS5_IJNS_12float_e2m1_tENS_13float_ue4m3_tEEEENS5_IJNS5_IJlSC_lEEENS4_6LayoutINS5_IJNS5_IJNS5_IJNSA_ILi32EEENSA_ILi4EEEEEEiEEENS5_IJNS5_IJNSA_ILi16EEESP_EEEiEEENS5_IJSC_iEEEEEENS5_IJSU_NS5_IJNS5_IJNSA_ILi0EEESC_EEENSA_ILi512EEEEEENS5_IJSX_iEEEEEEEEEEESL_S14_NS4_8TiledMMAINS4_8MMA_AtomIJNS4_17SM100_MMA_MXF4_SSISJ_SJ_fSK_Li128ELi64ELi16ELNS4_4UMMA5MajorE0ELS19_0ELNS18_7ScaleInE0ELS1A_0EEEEEENSN_INS5_IJSC_SC_SC_EEENS5_IJSX_SX_SX_EEEEENS5_IJNS4_10UnderscoreES1G_S1G_EEEEENS5_IJNS4_13SM90_TMA_LOADES1J_EEENS5_IJNS4_14ComposedLayoutINS4_7SwizzleILi3ELi4ELi3EEENS4_18smem_ptr_flag_bitsILi4EEENSN_INS5_IJSB_SH_EEENS5_IJSH_SC_EEEEEEENSN_INS5_IJNS5_IJNS5_IJSQ_SC_EEEST_EEESC_NS5_IJSC_SP_EEEEEENS5_IJNS5_IJNS5_IJST_SZ_EEESY_EEESX_NS5_IJSP_SZ_EEEEEEEEEEEvNS4_8identityENS5_IJNS4_23SM90_TMA_LOAD_MULTICASTES25_EEES23_vS24_EENS_8epilogue10collective18CollectiveEpilogueINS28_23Sm100TmaWarpSpecializedILi3ELi2ELi16ELb1ELb0EEEJNS5_IJSG_SG_SH_EEENS5_IJNSN_ISG_SC_EENSN_INS5_IJSS_NSA_ILi2EEEEEENS5_IJSC_SO_EEEEEEEENS_10bfloat16_tESM_S2K_SM_NS28_6fusion15FusionCallbacksIS2C_NS2L_17LinearCombinationIS2K_fS2K_fLNS_15FloatRoundStyleE2EEES2D_S2J_JEEENS4_5SM1004TMEM4LOAD26SM100_TMEM_LOAD_32dp32b16xES1J_NS1L_INS1M_ILi1ELi4ELi3EEENS1O_ILi16EEENSN_INS5_IJSB_SS_EEENS5_IJSS_SC_EEEEEEENS4_39AutoVectorizingCopyWithAssumedAlignmentILi128EEENS4_14SM90_TMA_STOREES30_S32_S32_EEEvvEEEEvNT_6ParamsE,"aw",@nobits
	.sectionflags	@""
	.align	16
	.zero		1024


//--------------------- .nv.shared.reserved.0     --------------------------
	.section	.nv.shared.reserved.0,"aw",@nobits
	.weak		__nv_reservedSMEM_offset_0_alias
	.size		__nv_reservedSMEM_offset_0_alias, 0, 64
	.other		__nv_reservedSMEM_offset_0_alias,@"STO_CUDA_RESERVED_SHARED STV_DEFAULT"
__nv_reservedSMEM_offset_0_alias:
	.zero		0
.nv.shared.reserved.0:
	.zero		64
	.weak		__nv_reservedSMEM_tcgen05_partition
	.type		__nv_reservedSMEM_tcgen05_partition,@object
	.size		__nv_reservedSMEM_tcgen05_partition,(.L_0 - __nv_reservedSMEM_tcgen05_partition)
__nv_reservedSMEM_tcgen05_partition:
	.zero		32
.L_0:


//--------------------- .nv.global                --------------------------
	.section	.nv.global,"aw",@nobits
.nv.global:
	.type		_ZN40_INTERNAL_d4a75005_4_k_cu_dcf447b1_164234cute1_E,@object
	.size		_ZN40_INTERNAL_d4a75005_4_k_cu_dcf447b1_164234cute1_E,(_ZN40_INTERNAL_d4a75005_4_k_cu_dcf447b1_164234cuda3std3__45__cpo6cbeginE - _ZN40_INTERNAL_d4a75005_4_k_cu_dcf447b1_164234cute1_E)
_ZN40_INTERNAL_d4a75005_4_k_cu_dcf447b1_164234cute1_E:
	.zero		1
	.type		_ZN40_INTERNAL_d4a75005_4_k_cu_dcf447b1_164234cuda3std3__45__cpo6cbeginE,@object
	.size		_ZN40_INTERNAL_d4a75005_4_k_cu_dcf447b1_164234cuda3std3__45__cpo6cbeginE,(_ZN40_INTERNAL_d4a75005_4_k_cu_dcf447b1_164234cuda3std3__48in_placeE - _ZN40_INTERNAL_d4a75005_4_k_cu_dcf447b1_164234cuda3std3__45__cpo6cbeginE)
_ZN40_INTERNAL_d4a75005_4_k_cu_dcf447b1_164234cuda3std3__45__cpo6cbeginE:
	.zero		1
	.type		_ZN40_INTERNAL_d4a75005_4_k_cu_dcf447b1_164234cuda3std3__48in_placeE,@object
	.size		_ZN40_INTERNAL_d4a75005_4_k_cu_dcf447b1_164234cuda3std3__48in_placeE,(_ZN40_INTERNAL_d4a75005_4_k_cu_dcf447b1_164234cuda3std6ranges3__45__cpo9iter_moveE - _ZN40_INTERNAL_d4a75005_4_k_cu_dcf447b1_164234cuda3std3__48in_placeE)
_ZN40_INTERNAL_d4a75005_4_k_cu_dcf447b1_164234cuda3std3__48in_placeE:
	.zero		1
	.type		_ZN40_INTERNAL_d4a75005_4_k_cu_dcf447b1_164234cuda3std6ranges3__45__cpo9iter_moveE,@object
	.size		_ZN40_INTERNAL_d4a75005_4_k_cu_dcf447b1_164234cuda3std6ranges3__45__cpo9iter_moveE,(_ZN40_INTERNAL_d4a75005_4_k_cu_dcf447b1_164234cuda3std3__45__cpo5beginE - _ZN40_INTERNAL_d4a75005_4_k_cu_dcf447b1_164234cuda3std6ranges3__45__cpo9iter_moveE)
_ZN40_INTERNAL_d4a75005_4_k_cu_dcf447b1_164234cuda3std6ranges3__45__cpo9iter_moveE:
	.zero		1
	.type		_ZN40_INTERNAL_d4a75005_4_k_cu_dcf447b1_164234cuda3std3__45__cpo5beginE,@object
	.size		_ZN40_INTERNAL_d4a75005_4_k_cu_dcf447b1_164234cuda3std3__45__cpo5beginE,(_ZN40_INTERNAL_d4a75005_4_k_cu_dcf447b1_164234cuda3std3__442_GLOBAL__N__d4a75005_4_k_cu_dcf447b1_164236ignoreE - _ZN40_INTERNAL_d4a75005_4_k_cu_dcf447b1_164234cuda3std3__45__cpo5beginE)
_ZN40_INTERNAL_d4a75005_4_k_cu_dcf447b1_164234cuda3std3__45__cpo5beginE:
	.zero		1
	.type		_ZN40_INTERNAL_d4a75005_4_k_cu_dcf447b1_164234cuda3std3__442_GLOBAL__N__d4a75005_4_k_cu_dcf447b1_164236ignoreE,@object
	.size		_ZN40_INTERNAL_d4a75005_4_k_cu_dcf447b1_164234cuda3std3__442_GLOBAL__N__d4a75005_4_k_cu_dcf447b1_164236ignoreE,(_ZN40_INTERNAL_d4a75005_4_k_cu_dcf447b1_164234cute7productE - _ZN40_INTERNAL_d4a75005_4_k_cu_dcf447b1_164234cuda3std3__442_GLOBAL__N__d4a75005_4_k_cu_dcf447b1_164236ignoreE)
_ZN40_INTERNAL_d4a75005_4_k_cu_dcf447b1_164234cuda3std3__442_GLOBAL__N__d4a75005_4_k_cu_dcf447b1_164236ignoreE:
	.zero		1
	.type		_ZN40_INTERNAL_d4a75005_4_k_cu_dcf447b1_164234cute7productE,@object
	.size		_ZN40_INTERNAL_d4a75005_4_k_cu_dcf447b1_164234cute7productE,(_ZN40_INTERNAL_d4a75005_4_k_cu_dcf447b1_164234cuda3std3__45__cpo3endE - _ZN40_INTERNAL_d4a75005_4_k_cu_dcf447b1_164234cute7productE)
_ZN40_INTERNAL_d4a75005_4_k_cu_dcf447b1_164234cute7productE:
	.zero		1
	.type		_ZN40_INTERNAL_d4a75005_4_k_cu_dcf447b1_164234cuda3std3__45__cpo3endE,@object
	.size		_ZN40_INTERNAL_d4a75005_4_k_cu_dcf447b1_164234cuda3std3__45__cpo3endE,(_ZN40_INTERNAL_d4a75005_4_k_cu_dcf447b1_164234cuda3std3__419piecewise_constructE - _ZN40_INTERNAL_d4a75005_4_k_cu_dcf447b1_164234cuda3std3__45__cpo3endE)
_ZN40_INTERNAL_d4a75005_4_k_cu_dcf447b1_164234cuda3std3__45__cpo3endE:
	.zero		1
	.type		_ZN40_INTERNAL_d4a75005_4_k_cu_dcf447b1_164234cuda3std3__419piecewise_constructE,@object
	.size		_ZN40_INTERNAL_d4a75005_4_k_cu_dcf447b1_164234cuda3std3__419piecewise_constructE,(_ZN40_INTERNAL_d4a75005_4_k_cu_dcf447b1_164234cuda3std3__45__cpo4cendE - _ZN40_INTERNAL_d4a75005_4_k_cu_dcf447b1_164234cuda3std3__419piecewise_constructE)
_ZN40_INTERNAL_d4a75005_4_k_cu_dcf447b1_164234cuda3std3__419piecewise_constructE:
	.zero		1
	.type		_ZN40_INTERNAL_d4a75005_4_k_cu_dcf447b1_164234cuda3std3__45__cpo4cendE,@object
	.size		_ZN40_INTERNAL_d4a75005_4_k_cu_dcf447b1_164234cuda3std3__45__cpo4cendE,(_ZN40_INTERNAL_d4a75005_4_k_cu_dcf447b1_164234cuda3std6ranges3__45__cpo4swapE - _ZN40_INTERNAL_d4a75005_4_k_cu_dcf447b1_164234cuda3std3__45__cpo4cendE)
_ZN40_INTERNAL_d4a75005_4_k_cu_dcf447b1_164234cuda3std3__45__cpo4cendE:
	.zero		1
	.type		_ZN40_INTERNAL_d4a75005_4_k_cu_dcf447b1_164234cuda3std6ranges3__45__cpo4swapE,@object
	.size		_ZN40_INTERNAL_d4a75005_4_k_cu_dcf447b1_164234cuda3std6ranges3__45__cpo4swapE,(.L_10 - _ZN40_INTERNAL_d4a75005_4_k_cu_dcf447b1_164234cuda3std6ranges3__45__cpo4swapE)
_ZN40_INTERNAL_d4a75005_4_k_cu_dcf447b1_164234cuda3std6ranges3__45__cpo4swapE:
	.zero		1
.L_10:


//--------------------- .nv.constant0._ZN7cutlass13device_kernelINS_4gemm6kernel13GemmUniversalIN4cute5tupleIJiiiiEEENS1_10collective13CollectiveMmaINS1_46MainloopSm100TmaUmmaWarpSpecializedBlockScaledILi7ELi2ELi2ENS5_IJNS4_1CILi8EEENSA_ILi1EEESC_EEEEENS5_IJNSA_ILi128EEENSA_ILi64EEENSA_ILi256EEEEEENS5_IJNS_12float_e2m1_tENS_13float_ue4m3_tEEEENS5_IJNS5_IJlSC_lEEENS4_6LayoutINS5_IJNS5_IJNS5_IJNSA_ILi32EEENSA_ILi4EEEEEEiEEENS5_IJNS5_IJNSA_ILi16EEESP_EEEiEEENS5_IJSC_iEEEEEENS5_IJSU_NS5_IJNS5_IJNSA_ILi0EEESC_EEENSA_ILi512EEEEEENS5_IJSX_iEEEEEEEEEEESL_S14_NS4_8TiledMMAINS4_8MMA_AtomIJNS4_17SM100_MMA_MXF4_SSISJ_SJ_fSK_Li128ELi64ELi16ELNS4_4UMMA5MajorE0ELS19_0ELNS18_7ScaleInE0ELS1A_0EEEEEENSN_INS5_IJSC_SC_SC_EEENS5_IJSX_SX_SX_EEEEENS5_IJNS4_10UnderscoreES1G_S1G_EEEEENS5_IJNS4_13SM90_TMA_LOADES1J_EEENS5_IJNS4_14ComposedLayoutINS4_7SwizzleILi3ELi4ELi3EEENS4_18smem_ptr_flag_bitsILi4EEENSN_INS5_IJSB_SH_EEENS5_IJSH_SC_EEEEEEENSN_INS5_IJNS5_IJNS5_IJSQ_SC_EEEST_EEESC_NS5_IJSC_SP_EEEEEENS5_IJNS5_IJNS5_IJST_SZ_EEESY_EEESX_NS5_IJSP_SZ_EEEEEEEEEEEvNS4_8identityENS5_IJNS4_23SM90_TMA_LOAD_MULTICASTES25_EEES23_vS24_EENS_8epilogue10collective18CollectiveEpilogueINS28_23Sm100TmaWarpSpecializedILi3ELi2ELi16ELb1ELb0EEEJNS5_IJSG_SG_SH_EEENS5_IJNSN_ISG_SC_EENSN_INS5_IJSS_NSA_ILi2EEEEEENS5_IJSC_SO_EEEEEEEENS_10bfloat16_tESM_S2K_SM_NS28_6fusion15FusionCallbacksIS2C_NS2L_17LinearCombinationIS2K_fS2K_fLNS_15FloatRoundStyleE2EEES2D_S2J_JEEENS4_5SM1004TMEM4LOAD26SM100_TMEM_LOAD_32dp32b16xES1J_NS1L_INS1M_ILi1ELi4ELi3EEENS1O_ILi16EEENSN_INS5_IJSB_SS_EEENS5_IJSS_SC_EEEEEEENS4_39AutoVectorizingCopyWithAssumedAlignmentILi128EEENS4_14SM90_TMA_STOREES30_S32_S32_EEEvvEEEEvNT_6ParamsE --------------------------
	.section	.nv.constant0._ZN7cutlass13device_kernelINS_4gemm6kernel13GemmUniversalIN4cute5tupleIJiiiiEEENS1_10collective13CollectiveMmaINS1_46MainloopSm100TmaUmmaWarpSpecializedBlockScaledILi7ELi2ELi2ENS5_IJNS4_1CILi8EEENSA_ILi1EEESC_EEEEENS5_IJNSA_ILi128EEENSA_ILi64EEENSA_ILi256EEEEEENS5_IJNS_12float_e2m1_tENS_13float_ue4m3_tEEEENS5_IJNS5_IJlSC_lEEENS4_6LayoutINS5_IJNS5_IJNS5_IJNSA_ILi32EEENSA_ILi4EEEEEEiEEENS5_IJNS5_IJNSA_ILi16EEESP_EEEiEEENS5_IJSC_iEEEEEENS5_IJSU_NS5_IJNS5_IJNSA_ILi0EEESC_EEENSA_ILi512EEEEEENS5_IJSX_iEEEEEEEEEEESL_S14_NS4_8TiledMMAINS4_8MMA_AtomIJNS4_17SM100_MMA_MXF4_SSISJ_SJ_fSK_Li128ELi64ELi16ELNS4_4UMMA5MajorE0ELS19_0ELNS18_7ScaleInE0ELS1A_0EEEEEENSN_INS5_IJSC_SC_SC_EEENS5_IJSX_SX_SX_EEEEENS5_IJNS4_10UnderscoreES1G_S1G_EEEEENS5_IJNS4_13SM90_TMA_LOADES1J_EEENS5_IJNS4_14ComposedLayoutINS4_7SwizzleILi3ELi4ELi3EEENS4_18smem_ptr_flag_bitsILi4EEENSN_INS5_IJSB_SH_EEENS5_IJSH_SC_EEEEEEENSN_INS5_IJNS5_IJNS5_IJSQ_SC_EEEST_EEESC_NS5_IJSC_SP_EEEEEENS5_IJNS5_IJNS5_IJST_SZ_EEESY_EEESX_NS5_IJSP_SZ_EEEEEEEEEEEvNS4_8identityENS5_IJNS4_23SM90_TMA_LOAD_MULTICASTES25_EEES23_vS24_EENS_8epilogue10collective18CollectiveEpilogueINS28_23Sm100TmaWarpSpecializedILi3ELi2ELi16ELb1ELb0EEEJNS5_IJSG_SG_SH_EEENS5_IJNSN_ISG_SC_EENSN_INS5_IJSS_NSA_ILi2EEEEEENS5_IJSC_SO_EEEEEEEENS_10bfloat16_tESM_S2K_SM_NS28_6fusion15FusionCallbacksIS2C_NS2L_17LinearCombinationIS2K_fS2K_fLNS_15FloatRoundStyleE2EEES2D_S2J_JEEENS4_5SM1004TMEM4LOAD26SM100_TMEM_LOAD_32dp32b16xES1J_NS1L_INS1M_ILi1ELi4ELi3EEENS1O_ILi16EEENSN_INS5_IJSB_SS_EEENS5_IJSS_SC_EEEEEEENS4_39AutoVectorizingCopyWithAssumedAlignmentILi128EEENS4_14SM90_TMA_STOREES30_S32_S32_EEEvvEEEEvNT_6ParamsE,"a",@progbits
	.sectionflags	@""
	.align	4
.nv.constant0._ZN7cutlass13device_kernelINS_4gemm6kernel13GemmUniversalIN4cute5tupleIJiiiiEEENS1_10collective13CollectiveMmaINS1_46MainloopSm100TmaUmmaWarpSpecializedBlockScaledILi7ELi2ELi2ENS5_IJNS4_1CILi8EEENSA_ILi1EEESC_EEEEENS5_IJNSA_ILi128EEENSA_ILi64EEENSA_ILi256EEEEEENS5_IJNS_12float_e2m1_tENS_13float_ue4m3_tEEEENS5_IJNS5_IJlSC_lEEENS4_6LayoutINS5_IJNS5_IJNS5_IJNSA_ILi32EEENSA_ILi4EEEEEEiEEENS5_IJNS5_IJNSA_ILi16EEESP_EEEiEEENS5_IJSC_iEEEEEENS5_IJSU_NS5_IJNS5_IJNSA_ILi0EEESC_EEENSA_ILi512EEEEEENS5_IJSX_iEEEEEEEEEEESL_S14_NS4_8TiledMMAINS4_8MMA_AtomIJNS4_17SM100_MMA_MXF4_SSISJ_SJ_fSK_Li128ELi64ELi16ELNS4_4UMMA5MajorE0ELS19_0ELNS18_7ScaleInE0ELS1A_0EEEEEENSN_INS5_IJSC_SC_SC_EEENS5_IJSX_SX_SX_EEEEENS5_IJNS4_10UnderscoreES1G_S1G_EEEEENS5_IJNS4_13SM90_TMA_LOADES1J_EEENS5_IJNS4_14ComposedLayoutINS4_7SwizzleILi3ELi4ELi3EEENS4_18smem_ptr_flag_bitsILi4EEENSN_INS5_IJSB_SH_EEENS5_IJSH_SC_EEEEEEENSN_INS5_IJNS5_IJNS5_IJSQ_SC_EEEST_EEESC_NS5_IJSC_SP_EEEEEENS5_IJNS5_IJNS5_IJST_SZ_EEESY_EEESX_NS5_IJSP_SZ_EEEEEEEEEEEvNS4_8identityENS5_IJNS4_23SM90_TMA_LOAD_MULTICASTES25_EEES23_vS24_EENS_8epilogue10collective18CollectiveEpilogueINS28_23Sm100TmaWarpSpecializedILi3ELi2ELi16ELb1ELb0EEEJNS5_IJSG_SG_SH_EEENS5_IJNSN_ISG_SC_EENSN_INS5_IJSS_NSA_ILi2EEEEEENS5_IJSC_SO_EEEEEEEENS_10bfloat16_tESM_S2K_SM_NS28_6fusion15FusionCallbacksIS2C_NS2L_17LinearCombinationIS2K_fS2K_fLNS_15FloatRoundStyleE2EEES2D_S2J_JEEENS4_5SM1004TMEM4LOAD26SM100_TMEM_LOAD_32dp32b16xES1J_NS1L_INS1M_ILi1ELi4ELi3EEENS1O_ILi16EEENSN_INS5_IJSB_SS_EEENS5_IJSS_SC_EEEEEEENS4_39AutoVectorizingCopyWithAssumedAlignmentILi128EEENS4_14SM90_TMA_STOREES30_S32_S32_EEEvvEEEEvNT_6ParamsE:
	.zero		3968


//--------------------- SYMBOLS --------------------------

	.type		.nv.reservedSmem.offset0,@object
	.size		.nv.reservedSmem.offset0,0x4
	.type		.nv.reservedSmem.cap,@object
	.size		.nv.reservedSmem.cap,0x4
	.type		__assertfail,@function
